	.headerflags	@"EF_CUDA_TEXMODE_UNIFIED EF_CUDA_64BIT_ADDRESS EF_CUDA_SM86 EF_CUDA_VIRTUAL_SM(EF_CUDA_SM86)"
	.elftype	@"ET_EXEC"


//--------------------- .nv.info                  --------------------------
	.section	.nv.info,"",@"SHT_CUDA_INFO"
	.align	4


	//----- nvinfo : EIATTR_REGCOUNT
	.align		4
        /*0000*/ 	.byte	0x04, 0x2f
        /*0002*/ 	.short	(.L_2 - .L_1)
	.align		4
.L_1:
        /*0004*/ 	.word	index@(triton_red_fused__to_copy_add_amax_amin_clamp_mul_native_layer_norm_reciprocal_10)
        /*0008*/ 	.word	0x000000fa


	//----- nvinfo : EIATTR_MIN_STACK_SIZE
	.align		4
.L_2:
        /*000c*/ 	.byte	0x04, 0x12
        /*000e*/ 	.short	(.L_4 - .L_3)
	.align		4
.L_3:
        /*0010*/ 	.word	index@(triton_red_fused__to_copy_add_amax_amin_clamp_mul_native_layer_norm_reciprocal_10)
        /*0014*/ 	.word	0x00000000


	//----- nvinfo : EIATTR_FRAME_SIZE
	.align		4
.L_4:
        /*0018*/ 	.byte	0x04, 0x11
        /*001a*/ 	.short	(.L_6 - .L_5)
	.align		4
.L_5:
        /*001c*/ 	.word	index@(triton_red_fused__to_copy_add_amax_amin_clamp_mul_native_layer_norm_reciprocal_10)
        /*0020*/ 	.word	0x00000000


	//----- nvinfo : EIATTR_MIN_STACK_SIZE
	.align		4
.L_6:
        /*0024*/ 	.byte	0x04, 0x12
        /*0026*/ 	.short	(.L_8 - .L_7)
	.align		4
.L_7:
        /*0028*/ 	.word	index@(triton_red_fused__to_copy_add_amax_amin_clamp_mul_native_layer_norm_reciprocal_10)
        /*002c*/ 	.word	0x00000000
.L_8:


//--------------------- .nv.info.triton_red_fused__to_copy_add_amax_amin_clamp_mul_native_layer_norm_reciprocal_10 --------------------------
	.section	.nv.info.triton_red_fused__to_copy_add_amax_amin_clamp_mul_native_layer_norm_reciprocal_10,"",@"SHT_CUDA_INFO"
	.sectionflags	@""
	.align	4


	//----- nvinfo : EIATTR_CUDA_API_VERSION
	.align		4
        /*0000*/ 	.byte	0x04, 0x37
        /*0002*/ 	.short	(.L_10 - .L_9)
.L_9:
        /*0004*/ 	.word	0x0000007c


	//----- nvinfo : EIATTR_SW2861232_WAR
	.align		4
.L_10:
        /*0008*/ 	.byte	0x01, 0x35
	.zero		2


	//----- nvinfo : EIATTR_PARAM_CBANK
	.align		4
        /*000c*/ 	.byte	0x04, 0x0a
        /*000e*/ 	.short	(.L_12 - .L_11)
	.align		4
.L_11:
        /*0010*/ 	.word	index@(.nv.constant0.triton_red_fused__to_copy_add_amax_amin_clamp_mul_native_layer_norm_reciprocal_10)
        /*0014*/ 	.short	0x0160
        /*0016*/ 	.short	0x0078


	//----- nvinfo : EIATTR_CBANK_PARAM_SIZE
	.align		4
.L_12:
        /*0018*/ 	.byte	0x03, 0x19
        /*001a*/ 	.short	0x0078


	//----- nvinfo : EIATTR_KPARAM_INFO
	.align		4
        /*001c*/ 	.byte	0x04, 0x17
        /*001e*/ 	.short	(.L_14 - .L_13)
.L_13:
        /*0020*/ 	.word	0x00000000
        /*0024*/ 	.short	0x000f
        /*0026*/ 	.short	0x0070
        /*0028*/ 	.byte	0x00, 0xf4, 0x21, 0x00


	//----- nvinfo : EIATTR_KPARAM_INFO
	.align		4
.L_14:
        /*002c*/ 	.byte	0x04, 0x17
        /*002e*/ 	.short	(.L_16 - .L_15)
.L_15:
        /*0030*/ 	.word	0x00000000
        /*0034*/ 	.short	0x000e
        /*0036*/ 	.short	0x006c
        /*0038*/ 	.byte	0x00, 0xf0, 0x11, 0x00


	//----- nvinfo : EIATTR_KPARAM_INFO
	.align		4
.L_16:
        /*003c*/ 	.byte	0x04, 0x17
        /*003e*/ 	.short	(.L_18 - .L_17)
.L_17:
        /*0040*/ 	.word	0x00000000
        /*0044*/ 	.short	0x000d
        /*0046*/ 	.short	0x0068
        /*0048*/ 	.byte	0x00, 0xf0, 0x11, 0x00


	//----- nvinfo : EIATTR_KPARAM_INFO
	.align		4
.L_18:
        /*004c*/ 	.byte	0x04, 0x17
        /*004e*/ 	.short	(.L_20 - .L_19)
.L_19:
        /*0050*/ 	.word	0x00000000
        /*0054*/ 	.short	0x000c
        /*0056*/ 	.short	0x0060
        /*0058*/ 	.byte	0x00, 0xf4, 0x21, 0x00


	//----- nvinfo : EIATTR_KPARAM_INFO
	.align		4
.L_20:
        /*005c*/ 	.byte	0x04, 0x17
        /*005e*/ 	.short	(.L_22 - .L_21)
.L_21:
        /*0060*/ 	.word	0x00000000
        /*0064*/ 	.short	0x000b
        /*0066*/ 	.short	0x0058
        /*0068*/ 	.byte	0x00, 0xf4, 0x21, 0x00


	//----- nvinfo : EIATTR_KPARAM_INFO
	.align		4
.L_22:
        /*006c*/ 	.byte	0x04, 0x17
        /*006e*/ 	.short	(.L_24 - .L_23)
.L_23:
        /*0070*/ 	.word	0x00000000
        /*0074*/ 	.short	0x000a
        /*0076*/ 	.short	0x0050
        /*0078*/ 	.byte	0x00, 0xf4, 0x21, 0x00


	//----- nvinfo : EIATTR_KPARAM_INFO
	.align		4
.L_24:
        /*007c*/ 	.byte	0x04, 0x17
        /*007e*/ 	.short	(.L_26 - .L_25)
.L_25:
        /*0080*/ 	.word	0x00000000
        /*0084*/ 	.short	0x0009
        /*0086*/ 	.short	0x0048
        /*0088*/ 	.byte	0x00, 0xf4, 0x21, 0x00


	//----- nvinfo : EIATTR_KPARAM_INFO
	.align		4
.L_26:
        /*008c*/ 	.byte	0x04, 0x17
        /*008e*/ 	.short	(.L_28 - .L_27)
.L_27:
        /*0090*/ 	.word	0x00000000
        /*0094*/ 	.short	0x0008
        /*0096*/ 	.short	0x0040
        /*0098*/ 	.byte	0x00, 0xf4, 0x21, 0x00


	//----- nvinfo : EIATTR_KPARAM_INFO
	.align		4
.L_28:
        /*009c*/ 	.byte	0x04, 0x17
        /*009e*/ 	.short	(.L_30 - .L_29)
.L_29:
        /*00a0*/ 	.word	0x00000000
        /*00a4*/ 	.short	0x0007
        /*00a6*/ 	.short	0x0038
        /*00a8*/ 	.byte	0x00, 0xf4, 0x21, 0x00


	//----- nvinfo : EIATTR_KPARAM_INFO
	.align		4
.L_30:
        /*00ac*/ 	.byte	0x04, 0x17
        /*00ae*/ 	.short	(.L_32 - .L_31)
.L_31:
        /*00b0*/ 	.word	0x00000000
        /*00b4*/ 	.short	0x0006
        /*00b6*/ 	.short	0x0030
        /*00b8*/ 	.byte	0x00, 0xf4, 0x21, 0x00


	//----- nvinfo : EIATTR_KPARAM_INFO
	.align		4
.L_32:
        /*00bc*/ 	.byte	0x04, 0x17
        /*00be*/ 	.short	(.L_34 - .L_33)
.L_33:
        /*00c0*/ 	.word	0x00000000
        /*00c4*/ 	.short	0x0005
        /*00c6*/ 	.short	0x0028
        /*00c8*/ 	.byte	0x00, 0xf4, 0x21, 0x00


	//----- nvinfo : EIATTR_KPARAM_INFO
	.align		4
.L_34:
        /*00cc*/ 	.byte	0x04, 0x17
        /*00ce*/ 	.short	(.L_36 - .L_35)
.L_35:
        /*00d0*/ 	.word	0x00000000
        /*00d4*/ 	.short	0x0004
        /*00d6*/ 	.short	0x0020
        /*00d8*/ 	.byte	0x00, 0xf4, 0x21, 0x00


	//----- nvinfo : EIATTR_KPARAM_INFO
	.align		4
.L_36:
        /*00dc*/ 	.byte	0x04, 0x17
        /*00de*/ 	.short	(.L_38 - .L_37)
.L_37:
        /*00e0*/ 	.word	0x00000000
        /*00e4*/ 	.short	0x0003
        /*00e6*/ 	.short	0x0018
        /*00e8*/ 	.byte	0x00, 0xf4, 0x21, 0x00


	//----- nvinfo : EIATTR_KPARAM_INFO
	.align		4
.L_38:
        /*00ec*/ 	.byte	0x04, 0x17
        /*00ee*/ 	.short	(.L_40 - .L_39)
.L_39:
        /*00f0*/ 	.word	0x00000000
        /*00f4*/ 	.short	0x0002
        /*00f6*/ 	.short	0x0010
        /*00f8*/ 	.byte	0x00, 0xf4, 0x21, 0x00


	//----- nvinfo : EIATTR_KPARAM_INFO
	.align		4
.L_40:
        /*00fc*/ 	.byte	0x04, 0x17
        /*00fe*/ 	.short	(.L_42 - .L_41)
.L_41:
        /*0100*/ 	.word	0x00000000
        /*0104*/ 	.short	0x0001
        /*0106*/ 	.short	0x0008
        /*0108*/ 	.byte	0x00, 0xf4, 0x21, 0x00


	//----- nvinfo : EIATTR_KPARAM_INFO
	.align		4
.L_42:
        /*010c*/ 	.byte	0x04, 0x17
        /*010e*/ 	.short	(.L_44 - .L_43)
.L_43:
        /*0110*/ 	.word	0x00000000
        /*0114*/ 	.short	0x0000
        /*0116*/ 	.short	0x0000
        /*0118*/ 	.byte	0x00, 0xf4, 0x21, 0x00


	//----- nvinfo : EIATTR_MAXREG_COUNT
	.align		4
.L_44:
        /*011c*/ 	.byte	0x03, 0x1b
        /*011e*/ 	.short	0x00ff


	//----- nvinfo : EIATTR_COOP_GROUP_MASK_REGIDS
	.align		4
        /*0120*/ 	.byte	0x04, 0x29
        /*0122*/ 	.short	(.L_46 - .L_45)


	//   ....[0]....
.L_45:
        /*0124*/ 	.word	0xffffffff


	//   ....[1]....
        /*0128*/ 	.word	0xffffffff


	//   ....[2]....
        /*012c*/ 	.word	0xffffffff


	//   ....[3]....
        /*0130*/ 	.word	0xffffffff


	//   ....[4]....
        /*0134*/ 	.word	0xffffffff


	//   ....[5]....
        /*0138*/ 	.word	0xffffffff


	//   ....[6]....
        /*013c*/ 	.word	0xffffffff


	//   ....[7]....
        /*0140*/ 	.word	0xffffffff


	//   ....[8]....
        /*0144*/ 	.word	0xffffffff


	//   ....[9]....
        /*0148*/ 	.word	0xffffffff


	//   ....[10]....
        /*014c*/ 	.word	0xffffffff


	//   ....[11]....
        /*0150*/ 	.word	0xffffffff


	//   ....[12]....
        /*0154*/ 	.word	0xffffffff


	//   ....[13]....
        /*0158*/ 	.word	0xffffffff


	//   ....[14]....
        /*015c*/ 	.word	0xffffffff


	//   ....[15]....
        /*0160*/ 	.word	0xffffffff


	//   ....[16]....
        /*0164*/ 	.word	0xffffffff


	//   ....[17]....
        /*0168*/ 	.word	0xffffffff


	//   ....[18]....
        /*016c*/ 	.word	0xffffffff


	//   ....[19]....
        /*0170*/ 	.word	0xffffffff


	//   ....[20]....
        /*0174*/ 	.word	0xffffffff


	//   ....[21]....
        /*0178*/ 	.word	0xffffffff


	//   ....[22]....
        /*017c*/ 	.word	0xffffffff


	//   ....[23]....
        /*0180*/ 	.word	0xffffffff


	//   ....[24]....
        /*0184*/ 	.word	0xffffffff


	//   ....[25]....
        /*0188*/ 	.word	0xffffffff


	//   ....[26]....
        /*018c*/ 	.word	0xffffffff


	//   ....[27]....
        /*0190*/ 	.word	0xffffffff


	//   ....[28]....
        /*0194*/ 	.word	0xffffffff


	//   ....[29]....
        /*0198*/ 	.word	0xffffffff


	//   ....[30]....
        /*019c*/ 	.word	0xffffffff


	//   ....[31]....
        /*01a0*/ 	.word	0xffffffff


	//   ....[32]....
        /*01a4*/ 	.word	0xffffffff


	//   ....[33]....
        /*01a8*/ 	.word	0xffffffff


	//   ....[34]....
        /*01ac*/ 	.word	0xffffffff


	//   ....[35]....
        /*01b0*/ 	.word	0xffffffff


	//   ....[36]....
        /*01b4*/ 	.word	0xffffffff


	//   ....[37]....
        /*01b8*/ 	.word	0xffffffff


	//   ....[38]....
        /*01bc*/ 	.word	0xffffffff


	//   ....[39]....
        /*01c0*/ 	.word	0xffffffff


	//   ....[40]....
        /*01c4*/ 	.word	0xffffffff


	//   ....[41]....
        /*01c8*/ 	.word	0xffffffff


	//   ....[42]....
        /*01cc*/ 	.word	0xffffffff


	//   ....[43]....
        /*01d0*/ 	.word	0xffffffff


	//   ....[44]....
        /*01d4*/ 	.word	0xffffffff


	//   ....[45]....
        /*01d8*/ 	.word	0xffffffff


	//   ....[46]....
        /*01dc*/ 	.word	0xffffffff


	//   ....[47]....
        /*01e0*/ 	.word	0xffffffff


	//   ....[48]....
        /*01e4*/ 	.word	0xffffffff


	//   ....[49]....
        /*01e8*/ 	.word	0xffffffff


	//   ....[50]....
        /*01ec*/ 	.word	0xffffffff


	//   ....[51]....
        /*01f0*/ 	.word	0xffffffff


	//   ....[52]....
        /*01f4*/ 	.word	0xffffffff


	//   ....[53]....
        /*01f8*/ 	.word	0xffffffff


	//   ....[54]....
        /*01fc*/ 	.word	0xffffffff


	//   ....[55]....
        /*0200*/ 	.word	0xffffffff


	//   ....[56]....
        /*0204*/ 	.word	0xffffffff


	//   ....[57]....
        /*0208*/ 	.word	0xffffffff


	//   ....[58]....
        /*020c*/ 	.word	0xffffffff


	//   ....[59]....
        /*0210*/ 	.word	0xffffffff


	//   ....[60]....
        /*0214*/ 	.word	0xffffffff


	//   ....[61]....
        /*0218*/ 	.word	0xffffffff


	//   ....[62]....
        /*021c*/ 	.word	0xffffffff


	//   ....[63]....
        /*0220*/ 	.word	0xffffffff


	//   ....[64]....
        /*0224*/ 	.word	0xffffffff


	//   ....[65]....
        /*0228*/ 	.word	0xffffffff


	//   ....[66]....
        /*022c*/ 	.word	0xffffffff


	//   ....[67]....
        /*0230*/ 	.word	0xffffffff


	//   ....[68]....
        /*0234*/ 	.word	0xffffffff


	//   ....[69]....
        /*0238*/ 	.word	0xffffffff


	//   ....[70]....
        /*023c*/ 	.word	0xffffffff


	//   ....[71]....
        /*0240*/ 	.word	0xffffffff


	//   ....[72]....
        /*0244*/ 	.word	0xffffffff


	//   ....[73]....
        /*0248*/ 	.word	0xffffffff


	//   ....[74]....
        /*024c*/ 	.word	0xffffffff


	//   ....[75]....
        /*0250*/ 	.word	0xffffffff


	//   ....[76]....
        /*0254*/ 	.word	0xffffffff


	//   ....[77]....
        /*0258*/ 	.word	0xffffffff


	//   ....[78]....
        /*025c*/ 	.word	0xffffffff


	//   ....[79]....
        /*0260*/ 	.word	0xffffffff


	//   ....[80]....
        /*0264*/ 	.word	0xffffffff


	//   ....[81]....
        /*0268*/ 	.word	0xffffffff


	//   ....[82]....
        /*026c*/ 	.word	0xffffffff


	//   ....[83]....
        /*0270*/ 	.word	0xffffffff


	//   ....[84]....
        /*0274*/ 	.word	0xffffffff


	//   ....[85]....
        /*0278*/ 	.word	0xffffffff


	//   ....[86]....
        /*027c*/ 	.word	0xffffffff


	//   ....[87]....
        /*0280*/ 	.word	0xffffffff


	//   ....[88]....
        /*0284*/ 	.word	0xffffffff


	//   ....[89]....
        /*0288*/ 	.word	0xffffffff


	//   ....[90]....
        /*028c*/ 	.word	0xffffffff


	//   ....[91]....
        /*0290*/ 	.word	0xffffffff


	//   ....[92]....
        /*0294*/ 	.word	0xffffffff


	//   ....[93]....
        /*0298*/ 	.word	0xffffffff


	//   ....[94]....
        /*029c*/ 	.word	0xffffffff


	//   ....[95]....
        /*02a0*/ 	.word	0xffffffff


	//   ....[96]....
        /*02a4*/ 	.word	0xffffffff


	//   ....[97]....
        /*02a8*/ 	.word	0xffffffff


	//   ....[98]....
        /*02ac*/ 	.word	0xffffffff


	//   ....[99]....
        /*02b0*/ 	.word	0xffffffff


	//   ....[100]....
        /*02b4*/ 	.word	0xffffffff


	//   ....[101]....
        /*02b8*/ 	.word	0xffffffff


	//   ....[102]....
        /*02bc*/ 	.word	0xffffffff


	//   ....[103]....
        /*02c0*/ 	.word	0xffffffff


	//   ....[104]....
        /*02c4*/ 	.word	0xffffffff


	//   ....[105]....
        /*02c8*/ 	.word	0xffffffff


	//   ....[106]....
        /*02cc*/ 	.word	0xffffffff


	//   ....[107]....
        /*02d0*/ 	.word	0xffffffff


	//   ....[108]....
        /*02d4*/ 	.word	0xffffffff


	//   ....[109]....
        /*02d8*/ 	.word	0xffffffff


	//   ....[110]....
        /*02dc*/ 	.word	0xffffffff


	//   ....[111]....
        /*02e0*/ 	.word	0xffffffff


	//   ....[112]....
        /*02e4*/ 	.word	0xffffffff


	//   ....[113]....
        /*02e8*/ 	.word	0xffffffff


	//   ....[114]....
        /*02ec*/ 	.word	0xffffffff


	//----- nvinfo : EIATTR_COOP_GROUP_INSTR_OFFSETS
	.align		4
.L_46:
        /*02f0*/ 	.byte	0x04, 0x28
        /*02f2*/ 	.short	(.L_48 - .L_47)


	//   ....[0]....
.L_47:
        /*02f4*/ 	.word	0x00005c20


	//   ....[1]....
        /*02f8*/ 	.word	0x00005d40


	//   ....[2]....
        /*02fc*/ 	.word	0x00005de0


	//   ....[3]....
        /*0300*/ 	.word	0x00005fb0


	//   ....[4]....
        /*0304*/ 	.word	0x00006110


	//   ....[5]....
        /*0308*/ 	.word	0x00006200


	//   ....[6]....
        /*030c*/ 	.word	0x000062d0


	//   ....[7]....
        /*0310*/ 	.word	0x00006360


	//   ....[8]....
        /*0314*/ 	.word	0x000065e0


	//   ....[9]....
        /*0318*/ 	.word	0x00006620


	//   ....[10]....
        /*031c*/ 	.word	0x00006780


	//   ....[11]....
        /*0320*/ 	.word	0x000068a0


	//   ....[12]....
        /*0324*/ 	.word	0x00006ab0


	//   ....[13]....
        /*0328*/ 	.word	0x00006af0


	//   ....[14]....
        /*032c*/ 	.word	0x00006be0


	//   ....[15]....
        /*0330*/ 	.word	0x00006f30


	//   ....[16]....
        /*0334*/ 	.word	0x000072a0


	//   ....[17]....
        /*0338*/ 	.word	0x000072f0


	//   ....[18]....
        /*033c*/ 	.word	0x00007360


	//   ....[19]....
        /*0340*/ 	.word	0x000073a0


	//   ....[20]....
        /*0344*/ 	.word	0x000073e0


	//   ....[21]....
        /*0348*/ 	.word	0x00007420


	//   ....[22]....
        /*034c*/ 	.word	0x00007460


	//   ....[23]....
        /*0350*/ 	.word	0x000074a0


	//   ....[24]....
        /*0354*/ 	.word	0x00007590


	//   ....[25]....
        /*0358*/ 	.word	0x00007650


	//   ....[26]....
        /*035c*/ 	.word	0x00007690


	//   ....[27]....
        /*0360*/ 	.word	0x000076d0


	//   ....[28]....
        /*0364*/ 	.word	0x00007710


	//   ....[29]....
        /*0368*/ 	.word	0x00007750


	//   ....[30]....
        /*036c*/ 	.word	0x00007790


	//   ....[31]....
        /*0370*/ 	.word	0x000077d0


	//   ....[32]....
        /*0374*/ 	.word	0x00007870


	//   ....[33]....
        /*0378*/ 	.word	0x000078b0


	//   ....[34]....
        /*037c*/ 	.word	0x000078f0


	//   ....[35]....
        /*0380*/ 	.word	0x00007930


	//   ....[36]....
        /*0384*/ 	.word	0x00007970


	//   ....[37]....
        /*0388*/ 	.word	0x000079b0


	//   ....[38]....
        /*038c*/ 	.word	0x000079f0


	//   ....[39]....
        /*0390*/ 	.word	0x00007a30


	//   ....[40]....
        /*0394*/ 	.word	0x00007a70


	//   ....[41]....
        /*0398*/ 	.word	0x00007ab0


	//   ....[42]....
        /*039c*/ 	.word	0x00007b00


	//   ....[43]....
        /*03a0*/ 	.word	0x00007b90


	//   ....[44]....
        /*03a4*/ 	.word	0x00007bd0


	//   ....[45]....
        /*03a8*/ 	.word	0x00007c10


	//   ....[46]....
        /*03ac*/ 	.word	0x00007c70


	//   ....[47]....
        /*03b0*/ 	.word	0x00007cb0


	//   ....[48]....
        /*03b4*/ 	.word	0x00007d20


	//   ....[49]....
        /*03b8*/ 	.word	0x00007d60


	//   ....[50]....
        /*03bc*/ 	.word	0x00007de0


	//   ....[51]....
        /*03c0*/ 	.word	0x00007e20


	//   ....[52]....
        /*03c4*/ 	.word	0x00007f00


	//   ....[53]....
        /*03c8*/ 	.word	0x00007ff0


	//   ....[54]....
        /*03cc*/ 	.word	0x000080a0


	//   ....[55]....
        /*03d0*/ 	.word	0x000080e0


	//   ....[56]....
        /*03d4*/ 	.word	0x00008120


	//   ....[57]....
        /*03d8*/ 	.word	0x000081a0


	//   ....[58]....
        /*03dc*/ 	.word	0x000081e0


	//   ....[59]....
        /*03e0*/ 	.word	0x00008220


	//   ....[60]....
        /*03e4*/ 	.word	0x00008810


	//   ....[61]....
        /*03e8*/ 	.word	0x00008860


	//   ....[62]....
        /*03ec*/ 	.word	0x00008940


	//   ....[63]....
        /*03f0*/ 	.word	0x000089a0


	//   ....[64]....
        /*03f4*/ 	.word	0x00008a50


	//   ....[65]....
        /*03f8*/ 	.word	0x00008b30


	//   ....[66]....
        /*03fc*/ 	.word	0x00008b50


	//   ....[67]....
        /*0400*/ 	.word	0x00008c40


	//   ....[68]....
        /*0404*/ 	.word	0x00008cb0


	//   ....[69]....
        /*0408*/ 	.word	0x0000b6f0


	//   ....[70]....
        /*040c*/ 	.word	0x0000b730


	//   ....[71]....
        /*0410*/ 	.word	0x0000b780


	//   ....[72]....
        /*0414*/ 	.word	0x0000b7e0


	//   ....[73]....
        /*0418*/ 	.word	0x0000b820


	//   ....[74]....
        /*041c*/ 	.word	0x0000b850


	//   ....[75]....
        /*0420*/ 	.word	0x0000b880


	//   ....[76]....
        /*0424*/ 	.word	0x0000b8d0


	//   ....[77]....
        /*0428*/ 	.word	0x0000b920


	//   ....[78]....
        /*042c*/ 	.word	0x0000b990


	//   ....[79]....
        /*0430*/ 	.word	0x0000b9d0


	//   ....[80]....
        /*0434*/ 	.word	0x0000ba40


	//   ....[81]....
        /*0438*/ 	.word	0x0000ba90


	//   ....[82]....
        /*043c*/ 	.word	0x0000baf0


	//   ....[83]....
        /*0440*/ 	.word	0x0000bb30


	//   ....[84]....
        /*0444*/ 	.word	0x0000bba0


	//   ....[85]....
        /*0448*/ 	.word	0x0000bc20


	//   ....[86]....
        /*044c*/ 	.word	0x0000bc60


	//   ....[87]....
        /*0450*/ 	.word	0x0000bd80


	//   ....[88]....
        /*0454*/ 	.word	0x0000bfd0


	//   ....[89]....
        /*0458*/ 	.word	0x0000c020


	//   ....[90]....
        /*045c*/ 	.word	0x0000c230


	//   ....[91]....
        /*0460*/ 	.word	0x0000c270


	//   ....[92]....
        /*0464*/ 	.word	0x0000c2b0


	//   ....[93]....
        /*0468*/ 	.word	0x0000c2f0


	//   ....[94]....
        /*046c*/ 	.word	0x0000c330


	//   ....[95]....
        /*0470*/ 	.word	0x0000c360


	//   ....[96]....
        /*0474*/ 	.word	0x0000c390


	//   ....[97]....
        /*0478*/ 	.word	0x0000c3b0


	//   ....[98]....
        /*047c*/ 	.word	0x0000c430


	//   ....[99]....
        /*0480*/ 	.word	0x0000c460


	//   ....[100]....
        /*0484*/ 	.word	0x0000c490


	//   ....[101]....
        /*0488*/ 	.word	0x0000c4c0


	//   ....[102]....
        /*048c*/ 	.word	0x0000c4f0


	//   ....[103]....
        /*0490*/ 	.word	0x0000c560


	//   ....[104]....
        /*0494*/ 	.word	0x0000c5a0


	//   ....[105]....
        /*0498*/ 	.word	0x0000c5e0


	//   ....[106]....
        /*049c*/ 	.word	0x0000c620


	//   ....[107]....
        /*04a0*/ 	.word	0x0000c640


	//   ....[108]....
        /*04a4*/ 	.word	0x0000c6f0


	//   ....[109]....
        /*04a8*/ 	.word	0x0000c730


	//   ....[110]....
        /*04ac*/ 	.word	0x0000c770


	//   ....[111]....
        /*04b0*/ 	.word	0x0000c810


	//   ....[112]....
        /*04b4*/ 	.word	0x0000c930


	//   ....[113]....
        /*04b8*/ 	.word	0x0000c990


	//   ....[114]....
        /*04bc*/ 	.word	0x0000c9d0


	//----- nvinfo : EIATTR_EXIT_INSTR_OFFSETS
	.align		4
.L_48:
        /*04c0*/ 	.byte	0x04, 0x1c
        /*04c2*/ 	.short	(.L_50 - .L_49)


	//   ....[0]....
.L_49:
        /*04c4*/ 	.word	0x0000ed00


	//----- nvinfo : EIATTR_REQNTID
	.align		4
.L_50:
        /*04c8*/ 	.byte	0x04, 0x10
        /*04ca*/ 	.short	(.L_52 - .L_51)
.L_51:
        /*04cc*/ 	.word	0x00000100
        /*04d0*/ 	.word	0x00000001
        /*04d4*/ 	.word	0x00000001
.L_52:


//--------------------- .nv.callgraph             --------------------------
	.section	.nv.callgraph,"",@"SHT_CUDA_CALLGRAPH"
	.align	4
	.sectionentsize	8
	.align		4
        /*0000*/ 	.word	0x00000000
	.align		4
        /*0004*/ 	.word	0xffffffff
	.align		4
        /*0008*/ 	.word	0x00000000
	.align		4
        /*000c*/ 	.word	0xfffffffe
	.align		4
        /*0010*/ 	.word	0x00000000
	.align		4
        /*0014*/ 	.word	0xfffffffd
	.align		4
        /*0018*/ 	.word	0x00000000
	.align		4
        /*001c*/ 	.word	0xfffffffc


//--------------------- .nv.rel.action            --------------------------
	.section	.nv.rel.action,"",@"SHT_CUDA_RELOCINFO"
	.align	8
	.sectionentsize	8
        /*0000*/ 	.byte	0x73, 0x00, 0x00, 0x00, 0x00, 0x00, 0x00, 0x00, 0x00, 0x00, 0x00, 0x11, 0x25, 0x00, 0x05, 0x36


//--------------------- .nv.constant4             --------------------------
	.section	.nv.constant4,"a",@progbits
	.align	8
	.align		8
.nv.constant4:
        /*0000*/ 	.dword	_$_str


//--------------------- .nv.constant0.triton_red_fused__to_copy_add_amax_amin_clamp_mul_native_layer_norm_reciprocal_10 --------------------------
	.section	.nv.constant0.triton_red_fused__to_copy_add_amax_amin_clamp_mul_native_layer_norm_reciprocal_10,"a",@progbits
	.sectionflags	@""
	.align	4
.nv.constant0.triton_red_fused__to_copy_add_amax_amin_clamp_mul_native_layer_norm_reciprocal_10:
	.zero		472


//--------------------- .text.triton_red_fused__to_copy_add_amax_amin_clamp_mul_native_layer_norm_reciprocal_10 --------------------------
	.section	.text.triton_red_fused__to_copy_add_amax_amin_clamp_mul_native_layer_norm_reciprocal_10,"ax",@progbits
	.sectionflags	@"SHF_BARRIERS=1"
	.sectioninfo	@"SHI_REGISTERS=250"
	.align	128
        .global         triton_red_fused__to_copy_add_amax_amin_clamp_mul_native_layer_norm_reciprocal_10
        .type           triton_red_fused__to_copy_add_amax_amin_clamp_mul_native_layer_norm_reciprocal_10,@function
        .size           triton_red_fused__to_copy_add_amax_amin_clamp_mul_native_layer_norm_reciprocal_10,(.L_x_8 - triton_red_fused__to_copy_add_amax_amin_clamp_mul_native_layer_norm_reciprocal_10)
        .other          triton_red_fused__to_copy_add_amax_amin_clamp_mul_native_layer_norm_reciprocal_10,@"STO_CUDA_ENTRY STV_DEFAULT"
triton_red_fused__to_copy_add_amax_amin_clamp_mul_native_layer_norm_reciprocal_10:
.text.triton_red_fused__to_copy_add_amax_amin_clamp_mul_native_layer_norm_reciprocal_10:
[----:B------:R-:W-:Y:S02]  /*0000*/  IMAD.MOV.U32 R1, RZ, RZ, c[0x0][0x28] ;  /* 0x00000a00ff017624 */ /* 0x000fe400078e00ff */
[----:B------:R-:W0:Y:S01]  /*0010*/  S2UR UR5, SR_CTAID.X ;  /* 0x00000000000579c3 */ /* 0x000e220000002500 */
[----:B------:R-:W1:Y:S01]  /*0020*/  S2R R0, SR_TID.X ;  /* 0x0000000000007919 */ /* 0x000e620000002100 */
[----:B------:R-:W-:Y:S01]  /*0030*/  IMAD.MOV.U32 R5, RZ, RZ, 0x2 ;  /* 0x00000002ff057424 */ /* 0x000fe200078e00ff */
[----:B------:R-:W-:Y:S01]  /*0040*/  PRMT R6, RZ, 0x7610, R6 ;  /* 0x00007610ff067816 */ /* 0x000fe20000000006 */
[----:B------:R-:W-:Y:S01]  /*0050*/  ULDC.64 UR12, c[0x0][0x118] ;  /* 0x00004600000c7ab9 */ /* 0x000fe20000000a00 */
[----:B------:R-:W-:Y:S01]  /*0060*/  PRMT R7, RZ, 0x7610, R7 ;  /* 0x00007610ff077816 */ /* 0x000fe20000000007 */
[----:B------:R-:W-:Y:S02]  /*0070*/  ULDC.64 UR6, c[0x0][0x168] ;  /* 0x00005a0000067ab9 */ /* 0x000fe40000000a00 */
[----:B0-----:R-:W-:Y:S01]  /*0080*/  USHF.L.U32 UR8, UR5, 0x2, URZ ;  /* 0x0000000205087899 */ /* 0x001fe2000800063f */
[----:B-1----:R-:W-:-:S04]  /*0090*/  SHF.R.U32.HI R167, RZ, 0x7, R0 ;  /* 0x00000007ffa77819 */ /* 0x002fc80000011600 */
[----:B------:R-:W-:Y:S01]  /*00a0*/  SGXT.U32 R167, R167, 0x1 ;  /* 0x00000001a7a7781a */ /* 0x000fe20000000000 */
[----:B------:R-:W-:-:S03]  /*00b0*/  IMAD.U32 R2, RZ, RZ, UR8 ;  /* 0x00000008ff027e24 */ /* 0x000fc6000f8e00ff */
[C---:B------:R-:W-:Y:S02]  /*00c0*/  LOP3.LUT R168, R167.reuse, UR8, RZ, 0xfc, !PT ;  /* 0x00000008a7a87c12 */ /* 0x040fe4000f8efcff */
[----:B------:R-:W-:Y:S02]  /*00d0*/  LOP3.LUT R167, R167, 0x2, R2, 0xfe, !PT ;  /* 0x00000002a7a77812 */ /* 0x000fe400078efe02 */
[C---:B------:R-:W-:Y:S01]  /*00e0*/  ISETP.GE.AND P0, PT, R168.reuse, 0xe10, PT ;  /* 0x00000e10a800780c */ /* 0x040fe20003f06270 */
[CC--:B------:R-:W-:Y:S01]  /*00f0*/  IMAD.WIDE R2, R168.reuse, R5.reuse, c[0x0][0x180] ;  /* 0x00006000a8027625 */ /* 0x0c0fe200078e0205 */
[----:B------:R-:W-:Y:S02]  /*0100*/  ISETP.GE.AND P1, PT, R167, 0xe10, PT ;  /* 0x00000e10a700780c */ /* 0x000fe40003f26270 */
[----:B------:R-:W-:Y:S01]  /*0110*/  PRMT R8, RZ, 0x7610, R8 ;  /* 0x00007610ff087816 */ /* 0x000fe20000000008 */
[----:B------:R-:W-:Y:S01]  /*0120*/  IMAD.WIDE R4, R168, R5, c[0x0][0x188] ;  /* 0x00006200a8047625 */ /* 0x000fe200078e0205 */
[----:B------:R-:W-:-:S07]  /*0130*/  PRMT R9, RZ, 0x7610, R9 ;  /* 0x00007610ff097816 */ /* 0x000fce0000000009 */
[----:B------:R-:W2:Y:S04]  /*0140*/  @!P0 LDG.E.EL.U16 R6, [R2.64] ;  /* 0x0000000c02068981 */ /* 0x000ea8000c2e1500 */
[----:B------:R-:W3:Y:S04]  /*0150*/  @!P1 LDG.E.EL.U16 R7, [R2.64+0x4] ;  /* 0x0000040c02079981 */ /* 0x000ee8000c2e1500 */
[----:B------:R0:W4:Y:S04]  /*0160*/  @!P0 LDG.E.EL.U16 R8, [R4.64] ;  /* 0x0000000c04088981 */ /* 0x000128000c2e1500 */
[----:B------:R0:W5:Y:S01]  /*0170*/  @!P1 LDG.E.EL.U16 R9, [R4.64+0x4] ;  /* 0x0000040c04099981 */ /* 0x000162000c2e1500 */
[C---:B------:R-:W-:Y:S01]  /*0180*/  IMAD.SHL.U32 R166, R0.reuse, 0x8, RZ ;  /* 0x0000000800a67824 */ /* 0x040fe200078e00ff */
[----:B------:R-:W-:Y:S01]  /*0190*/  SHF.R.U32.HI R48, RZ, 0x3, R0 ;  /* 0x00000003ff307819 */ /* 0x000fe20000011600 */
[----:B------:R-:W-:Y:S01]  /*01a0*/  IMAD.SHL.U32 R165, R0, 0x10, RZ ;  /* 0x0000001000a57824 */ /* 0x000fe200078e00ff */
[----:B------:R-:W-:Y:S01]  /*01b0*/  UIADD3 UR6, UP0, UR6, 0x6000, URZ ;  /* 0x0000600006067890 */ /* 0x000fe2000ff1e03f */
[----:B------:R-:W-:Y:S01]  /*01c0*/  IMAD.MOV.U32 R163, RZ, RZ, 0xc00 ;  /* 0x00000c00ffa37424 */ /* 0x000fe200078e00ff */
[----:B------:R-:W-:Y:S01]  /*01d0*/  LOP3.LUT R166, R166, 0x7f8, RZ, 0xc0, !PT ;  /* 0x000007f8a6a67812 */ /* 0x000fe200078ec0ff */
[----:B------:R-:W-:Y:S01]  /*01e0*/  UIMAD UR5, UR5, 0x3000, URZ ;  /* 0x00003000050578a4 */ /* 0x000fe2000f8e023f */
[----:B------:R-:W-:Y:S01]  /*01f0*/  LOP3.LUT R159, R48, 0x10, RZ, 0xc0, !PT ;  /* 0x00000010309f7812 */ /* 0x000fe200078ec0ff */
[----:B------:R-:W-:Y:S01]  /*0200*/  IMAD.MOV.U32 R53, RZ, RZ, RZ ;  /* 0x000000ffff357224 */ /* 0x000fe200078e00ff */
[C---:B------:R-:W-:Y:S01]  /*0210*/  LOP3.LUT R160, R165.reuse, 0xff0, RZ, 0xc0, !PT ;  /* 0x00000ff0a5a07812 */ /* 0x040fe200078ec0ff */
[----:B------:R-:W-:Y:S01]  /*0220*/  CS2R R156, SRZ ;  /* 0x00000000009c7805 */ /* 0x000fe2000001ff00 */
[----:B------:R-:W-:Y:S01]  /*0230*/  CS2R R154, SRZ ;  /* 0x00000000009a7805 */ /* 0x000fe2000001ff00 */
[----:B------:R-:W-:Y:S01]  /*0240*/  CS2R R152, SRZ ;  /* 0x0000000000987805 */ /* 0x000fe2000001ff00 */
[----:B------:R-:W-:Y:S01]  /*0250*/  CS2R R150, SRZ ;  /* 0x0000000000967805 */ /* 0x000fe2000001ff00 */
[----:B------:R-:W-:Y:S01]  /*0260*/  CS2R R148, SRZ ;  /* 0x0000000000947805 */ /* 0x000fe2000001ff00 */
[----:B0-----:R-:W-:Y:S01]  /*0270*/  CS2R R4, SRZ ;  /* 0x0000000000047805 */ /* 0x001fe2000001ff00 */
[----:B------:R-:W-:Y:S01]  /*0280*/  CS2R R12, SRZ ;  /* 0x00000000000c7805 */ /* 0x000fe2000001ff00 */
        /* <DEDUP_REMOVED lines=37> */
[----:B------:R-:W-:Y:S01]  /*04e0*/  LOP3.LUT R164, R165, 0x7f0, RZ, 0xc0, !PT ;  /* 0x000007f0a5a47812 */ /* 0x000fe200078ec0ff */
[----:B------:R-:W-:Y:S01]  /*04f0*/  IMAD R159, R160, 0x2, R159 ;  /* 0x00000002a09f7824 */ /* 0x000fe200078e029f */
[----:B------:R-:W-:Y:S01]  /*0500*/  UIADD3.X UR7, URZ, UR7, URZ, UP0, !UPT ;  /* 0x000000073f077290 */ /* 0x000fe200087fe43f */
[----:B------:R-:W-:Y:S01]  /*0510*/  IMAD.SHL.U32 R158, R166, 0x2, RZ ;  /* 0x00000002a69e7824 */ /* 0x000fe200078e00ff */
[----:B------:R-:W-:Y:S01]  /*0520*/  UIADD3 UR9, UR5, 0xc00, URZ ;  /* 0x00000c0005097890 */ /* 0x000fe2000fffe03f */
[----:B------:R-:W-:Y:S01]  /*0530*/  IMAD R163, R168, R163, 0x1800 ;  /* 0x00001800a8a37424 */ /* 0x000fe200078e02a3 */
[----:B------:R-:W-:-:S02]  /*0540*/  UIADD3 UR10, UR5, 0x1800, URZ ;  /* 0x00001800050a7890 */ /* 0x000fc4000fffe03f */
[----:B------:R-:W-:Y:S02]  /*0550*/  UIADD3 UR11, UR5, 0x2400, URZ ;  /* 0x00002400050b7890 */ /* 0x000fe4000fffe03f */
[----:B------:R-:W-:Y:S02]  /*0560*/  USHF.R.S32.HI UR14, URZ, 0x1f, UR5 ;  /* 0x0000001f3f0e7899 */ /* 0x000fe40008011405 */
[----:B------:R-:W-:Y:S01]  /*0570*/  UMOV UR4, URZ ;  /* 0x0000003f00047c82 */ /* 0x000fe20008000000 */
[----:B--2---:R-:W-:Y:S02]  /*0580*/  IMAD.U32 R10, R6, 0x10000, RZ ;  /* 0x00010000060a7824 */ /* 0x004fe400078e00ff */
[----:B---3--:R-:W-:-:S03]  /*0590*/  IMAD.U32 R11, R7, 0x10000, RZ ;  /* 0x00010000070b7824 */ /* 0x008fc600078e00ff */
[----:B------:R-:W-:Y:S01]  /*05a0*/  FSETP.GE.AND P0, PT, R10, RZ, PT ;  /* 0x000000ff0a00720b */ /* 0x000fe20003f06000 */
[----:B----4-:R-:W-:Y:S01]  /*05b0*/  IMAD.U32 R2, R8, 0x10000, RZ ;  /* 0x0001000008027824 */ /* 0x010fe200078e00ff */
[----:B------:R-:W-:Y:S02]  /*05c0*/  FSETP.GE.AND P1, PT, R11, RZ, PT ;  /* 0x000000ff0b00720b */ /* 0x000fe40003f26000 */
[----:B------:R-:W-:Y:S01]  /*05d0*/  SEL R6, R6, RZ, !P0 ;  /* 0x000000ff06067207 */ /* 0x000fe20004000000 */
[----:B-----5:R-:W-:Y:S01]  /*05e0*/  IMAD.U32 R3, R9, 0x10000, RZ ;  /* 0x0001000009037824 */ /* 0x020fe200078e00ff */
[----:B------:R-:W-:Y:S01]  /*05f0*/  SEL R7, R7, RZ, !P1 ;  /* 0x000000ff07077207 */ /* 0x000fe20004800000 */
[----:B------:R-:W-:Y:S01]  /*0600*/  CS2R R10, SRZ ;  /* 0x00000000000a7805 */ /* 0x000fe2000001ff00 */
[----:B------:R-:W-:Y:S01]  /*0610*/  FSETP.GTU.AND P0, PT, R2, RZ, PT ;  /* 0x000000ff0200720b */ /* 0x000fe20003f0c000 */
[----:B------:R-:W-:Y:S01]  /*0620*/  IMAD.U32 R6, R6, 0x10000, RZ ;  /* 0x0001000006067824 */ /* 0x000fe200078e00ff */
[----:B------:R-:W-:Y:S01]  /*0630*/  FSETP.GTU.AND P1, PT, R3, RZ, PT ;  /* 0x000000ff0300720b */ /* 0x000fe20003f2c000 */
[----:B------:R-:W-:Y:S01]  /*0640*/  IMAD.U32 R7, R7, 0x10000, RZ ;  /* 0x0001000007077824 */ /* 0x000fe200078e00ff */
[----:B------:R-:W-:Y:S01]  /*0650*/  SEL R8, R8, RZ, P0 ;  /* 0x000000ff08087207 */ /* 0x000fe20000000000 */
[----:B------:R-:W-:Y:S01]  /*0660*/  FADD R162, RZ, -R6 ;  /* 0x80000006ffa27221 */ /* 0x000fe20000000000 */
[----:B------:R-:W-:Y:S01]  /*0670*/  SEL R9, R9, RZ, P1 ;  /* 0x000000ff09097207 */ /* 0x000fe20000800000 */
[----:B------:R-:W-:-:S02]  /*0680*/  FADD R161, RZ, -R7 ;  /* 0x80000007ffa17221 */ /* 0x000fc40000000000 */
[----:B------:R-:W-:Y:S01]  /*0690*/  IMAD.U32 R3, R8, 0x10000, RZ ;  /* 0x0001000008037824 */ /* 0x000fe200078e00ff */
[C---:B------:R-:W-:Y:S01]  /*06a0*/  FSETP.NAN.AND P2, PT, R162.reuse, R162, PT ;  /* 0x000000a2a200720b */ /* 0x040fe20003f48000 */
[----:B------:R-:W-:Y:S01]  /*06b0*/  IMAD.U32 R2, R9, 0x10000, RZ ;  /* 0x0001000009027824 */ /* 0x000fe200078e00ff */
[C---:B------:R-:W-:Y:S01]  /*06c0*/  FSETP.NAN.AND P3, PT, R161.reuse, R161, PT ;  /* 0x000000a1a100720b */ /* 0x040fe20003f68000 */
[----:B------:R-:W-:Y:S01]  /*06d0*/  CS2R R6, SRZ ;  /* 0x0000000000067805 */ /* 0x000fe2000001ff00 */
[----:B------:R-:W-:Y:S01]  /*06e0*/  FSETP.GT.AND P0, PT, R162, R3, PT ;  /* 0x00000003a200720b */ /* 0x000fe20003f04000 */
[----:B------:R-:W-:Y:S01]  /*06f0*/  CS2R R8, SRZ ;  /* 0x0000000000087805 */ /* 0x000fe2000001ff00 */
[----:B------:R-:W-:-:S07]  /*0700*/  FSETP.GT.AND P1, PT, R161, R2, PT ;  /* 0x00000002a100720b */ /* 0x000fce0003f24000 */
[----:B------:R-:W-:Y:S02]  /*0710*/  @!P2 FSEL R162, R162, R3, P0 ;  /* 0x00000003a2a2a208 */ /* 0x000fe40000000000 */
[----:B------:R-:W-:Y:S02]  /*0720*/  @!P3 FSEL R161, R161, R2, P1 ;  /* 0x00000002a1a1b208 */ /* 0x000fe40000800000 */
[----:B------:R-:W-:Y:S01]  /*0730*/  PLOP3.LUT P0, PT, PT, PT, PT, 0x80, 0x0 ;  /* 0x000000000000781c */ /* 0x000fe20003f0f070 */
[----:B------:R-:W-:Y:S01]  /*0740*/  FMUL R162, R162, 0.0078740157186985015869 ;  /* 0x3c010204a2a27820 */ /* 0x000fe20000400000 */
[----:B------:R-:W-:Y:S01]  /*0750*/  CS2R R2, SRZ ;  /* 0x0000000000027805 */ /* 0x000fe2000001ff00 */
[----:B------:R-:W-:-:S03]  /*0760*/  FMUL R161, R161, 0.0078740157186985015869 ;  /* 0x3c010204a1a17820 */ /* 0x000fc60000400000 */
[C---:B------:R-:W-:Y:S02]  /*0770*/  FSETP.GT.AND P1, PT, R162.reuse, 9.9999997473787516356e-06, PT ;  /* 0x3727c5aca200780b */ /* 0x040fe40003f24000 */
[C---:B------:R-:W-:Y:S02]  /*0780*/  FSETP.GT.AND P2, PT, R161.reuse, 9.9999997473787516356e-06, PT ;  /* 0x3727c5aca100780b */ /* 0x040fe40003f44000 */
[----:B------:R-:W-:Y:S02]  /*0790*/  FSETP.NAN.AND P3, PT, R162, R162, PT ;  /* 0x000000a2a200720b */ /* 0x000fe40003f68000 */
[----:B------:R-:W-:-:S07]  /*07a0*/  FSETP.NAN.AND P4, PT, R161, R161, PT ;  /* 0x000000a1a100720b */ /* 0x000fce0003f88000 */
[----:B------:R-:W-:Y:S02]  /*07b0*/  @!P1 FSEL R162, R162, 9.9999997473787516356e-06, P3 ;  /* 0x3727c5aca2a29808 */ /* 0x000fe40001800000 */
[----:B------:R-:W-:Y:S02]  /*07c0*/  @!P2 FSEL R161, R161, 9.9999997473787516356e-06, P4 ;  /* 0x3727c5aca1a1a808 */ /* 0x000fe40002000000 */
.L_x_2:
[C---:B------:R-:W-:Y:S01]  /*07d0*/  LOP3.LUT R99, R53.reuse, 0x7f0, R165, 0xf8, !PT ;  /* 0x000007f035637812 */ /* 0x040fe200078ef8a5 */
[----:B------:R-:W-:Y:S01]  /*07e0*/  IMAD.U32 R48, RZ, RZ, UR4 ;  /* 0x00000004ff307e24 */ /* 0x000fe2000f8e00ff */
[----:B------:R-:W-:Y:S01]  /*07f0*/  LOP3.LUT R52, R53, 0x8, R164, 0xfe, !PT ;  /* 0x0000000835347812 */ /* 0x000fe200078efea4 */
[----:B------:R-:W-:Y:S01]  /*0800*/  IMAD.MOV.U32 R54, RZ, RZ, 0x2 ;  /* 0x00000002ff367424 */ /* 0x000fe200078e00ff */
[----:B------:R-:W-:Y:S01]  /*0810*/  ISETP.GE.U32.AND P1, PT, R99, 0xc00, PT ;  /* 0x00000c006300780c */ /* 0x000fe20003f26070 */
[C---:B------:R-:W-:Y:S01]  /*0820*/  IMAD R87, R168.reuse, 0xc00, R99 ;  /* 0x00000c00a8577824 */ /* 0x040fe200078e0263 */
[----:B------:R-:W-:Y:S01]  /*0830*/  CS2R R60, SRZ ;  /* 0x00000000003c7805 */ /* 0x000fe2000001ff00 */
[----:B------:R-:W-:Y:S01]  /*0840*/  IMAD R97, R168, 0xc00, R52 ;  /* 0x00000c00a8617824 */ /* 0x000fe200078e0234 */
[----:B------:R-:W-:Y:S01]  /*0850*/  ISETP.GE.U32.AND.EX P1, PT, R48, RZ, PT, P1 ;  /* 0x000000ff3000720c */ /* 0x000fe20003f26110 */
[----:B------:R-:W-:Y:S01]  /*0860*/  CS2R R62, SRZ ;  /* 0x00000000003e7805 */ /* 0x000fe2000001ff00 */
[----:B------:R-:W-:Y:S01]  /*0870*/  CS2R R72, SRZ ;  /* 0x0000000000487805 */ /* 0x000fe2000001ff00 */
[----:B------:R-:W-:Y:S01]  /*0880*/  CS2R R74, SRZ ;  /* 0x00000000004a7805 */ /* 0x000fe2000001ff00 */
[----:B------:R-:W-:Y:S01]  /*0890*/  ISETP.LT.AND P3, PT, R168, 0xe10, !P1 ;  /* 0x00000e10a800780c */ /* 0x000fe20004f61270 */
[----:B------:R-:W-:-:S04]  /*08a0*/  IMAD.WIDE R48, R87, R54, c[0x0][0x160] ;  /* 0x0000580057307625 */ /* 0x000fc800078e0236 */
[----:B------:R-:W-:-:S08]  /*08b0*/  IMAD.WIDE R50, R97, R54, c[0x0][0x160] ;  /* 0x0000580061327625 */ /* 0x000fd000078e0236 */
[----:B------:R0:W2:Y:S01]  /*08c0*/  @P3 LDG.E.EF.128 R60, [R48.64] ;  /* 0x0000000c303c3981 */ /* 0x0000a2000c0e1d00 */
[----:B------:R-:W-:-:S03]  /*08d0*/  CS2R R64, SRZ ;  /* 0x0000000000407805 */ /* 0x000fc6000001ff00 */
[----:B------:R1:W3:Y:S01]  /*08e0*/  @P3 LDG.E.EF.128 R72, [R50.64] ;  /* 0x0000000c32483981 */ /* 0x0002e2000c0e1d00 */
[----:B------:R-:W-:Y:S01]  /*08f0*/  ISETP.LT.AND P1, PT, R167, 0xe10, !P1 ;  /* 0x00000e10a700780c */ /* 0x000fe20004f21270 */
[C---:B------:R-:W-:Y:S01]  /*0900*/  IMAD.IADD R107, R163.reuse, 0x1, R99 ;  /* 0x00000001a36b7824 */ /* 0x040fe200078e0263 */
[----:B------:R-:W-:Y:S01]  /*0910*/  CS2R R66, SRZ ;  /* 0x0000000000427805 */ /* 0x000fe2000001ff00 */
[----:B------:R-:W-:Y:S01]  /*0920*/  IMAD.IADD R105, R163, 0x1, R52 ;  /* 0x00000001a3697824 */ /* 0x000fe200078e0234 */
[----:B------:R-:W-:Y:S01]  /*0930*/  CS2R R68, SRZ ;  /* 0x0000000000447805 */ /* 0x000fe2000001ff00 */
[----:B------:R-:W-:Y:S01]  /*0940*/  CS2R R70, SRZ ;  /* 0x0000000000467805 */ /* 0x000fe2000001ff00 */
[----:B0-----:R-:W-:-:S04]  /*0950*/  IMAD.WIDE R48, R107, R54, c[0x0][0x160] ;  /* 0x000058006b307625 */ /* 0x001fc800078e0236 */
[----:B-1----:R-:W-:-:S03]  /*0960*/  IMAD.WIDE R50, R105, R54, c[0x0][0x160] ;  /* 0x0000580069327625 */ /* 0x002fc600078e0236 */
[----:B------:R0:W4:Y:S04]  /*0970*/  @P1 LDG.E.EF.128 R64, [R48.64] ;  /* 0x0000000c30401981 */ /* 0x000128000c0e1d00 */
[----:B------:R0:W5:Y:S01]  /*0980*/  @P1 LDG.E.EF.128 R68, [R50.64] ;  /* 0x0000000c32441981 */ /* 0x000162000c0e1d00 */
[----:B------:R-:W-:Y:S01]  /*0990*/  IADD3 R52, P4, R166, R53, RZ ;  /* 0x00000035a6347210 */ /* 0x000fe20007f9e0ff */
[----:B------:R-:W-:Y:S01]  /*09a0*/  IMAD.U32 R54, RZ, RZ, UR4 ;  /* 0x00000004ff367e24 */ /* 0x000fe2000f8e00ff */
[----:B------:R-:W-:Y:S01]  /*09b0*/  LOP3.LUT R169, R53, R166, RZ, 0xfc, !PT ;  /* 0x000000a635a97212 */ /* 0x000fe200078efcff */
[----:B------:R-:W-:Y:S01]  /*09c0*/  BAR.SYNC.DEFER_BLOCKING 0x0 ;  /* 0x0000000000007b1d */ /* 0x000fe20000010000 */
[----:B------:R-:W-:Y:S01]  /*09d0*/  IMAD.U32 R78, RZ, RZ, UR4 ;  /* 0x00000004ff4e7e24 */ /* 0x000fe2000f8e00ff */
[----:B------:R-:W-:Y:S01]  /*09e0*/  CS2R R56, SRZ ;  /* 0x0000000000387805 */ /* 0x000fe2000001ff00 */
[----:B------:R-:W-:Y:S01]  /*09f0*/  IMAD.X R53, RZ, RZ, UR4, P4 ;  /* 0x00000004ff357e24 */ /* 0x000fe2000a0e06ff */
[C---:B------:R-:W-:Y:S01]  /*0a00*/  ISETP.GE.U32.AND P2, PT, R169.reuse, 0xc00, PT ;  /* 0x00000c00a900780c */ /* 0x040fe20003f46070 */
[----:B------:R-:W-:Y:S01]  /*0a10*/  IMAD.SHL.U32 R172, R169, 0x2, RZ ;  /* 0x00000002a9ac7824 */ /* 0x000fe200078e00ff */
[----:B------:R-:W-:Y:S01]  /*0a20*/  LEA R82, P4, R52, UR6, 0x2 ;  /* 0x0000000634527c11 */ /* 0x000fe2000f8810ff */
[----:B------:R-:W-:Y:S01]  /*0a30*/  IMAD.U32 R76, RZ, RZ, UR4 ;  /* 0x00000004ff4c7e24 */ /* 0x000fe2000f8e00ff */
[----:B------:R-:W-:Y:S01]  /*0a40*/  ISETP.GE.U32.AND.EX P2, PT, R54, RZ, PT, P2 ;  /* 0x000000ff3600720c */ /* 0x000fe20003f46120 */
[----:B------:R-:W-:Y:S01]  /*0a50*/  CS2R R58, SRZ ;  /* 0x00000000003a7805 */ /* 0x000fe2000001ff00 */
[----:B------:R-:W-:-:S02]  /*0a60*/  LEA.HI.X R83, R52, UR7, R53, 0x2, P4 ;  /* 0x0000000734537c11 */ /* 0x000fc4000a0f1435 */
[----:B------:R-:W-:Y:S02]  /*0a70*/  SHF.L.U64.HI R173, R169, 0x1, R78 ;  /* 0x00000001a9ad7819 */ /* 0x000fe4000001024e */
[C---:B------:R-:W-:Y:S02]  /*0a80*/  LOP3.LUT R93, R99.reuse, 0x4, RZ, 0xfc, !PT ;  /* 0x00000004635d7812 */ /* 0x040fe400078efcff */
[----:B------:R-:W-:Y:S01]  /*0a90*/  LOP3.LUT R99, R99, 0xc, RZ, 0xfc, !PT ;  /* 0x0000000c63637812 */ /* 0x000fe200078efcff */
[----:B------:R-:W-:Y:S02]  /*0aa0*/  IMAD.MOV.U32 R170, RZ, RZ, 0x4 ;  /* 0x00000004ffaa7424 */ /* 0x000fe400078e00ff */
[C---:B------:R-:W-:Y:S02]  /*0ab0*/  IMAD R85, R168.reuse, 0xc00, R93 ;  /* 0x00000c00a8557824 */ /* 0x040fe400078e025d */
[----:B------:R-:W-:Y:S01]  /*0ac0*/  IMAD R95, R168, 0xc00, R99 ;  /* 0x00000c00a85f7824 */ /* 0x000fe200078e0263 */
[----:B------:R-:W-:Y:S01]  /*0ad0*/  CS2R R78, SRZ ;  /* 0x00000000004e7805 */ /* 0x000fe2000001ff00 */
[----:B------:R-:W-:Y:S01]  /*0ae0*/  IMAD.WIDE R86, R87, R170, c[0x0][0x178] ;  /* 0x00005e0057567625 */ /* 0x000fe200078e02aa */
[----:B------:R-:W-:-:S03]  /*0af0*/  CS2R R80, SRZ ;  /* 0x0000000000507805 */ /* 0x000fc6000001ff00 */
[----:B------:R-:W-:-:S04]  /*0b00*/  IMAD.WIDE R84, R85, R170, c[0x0][0x178] ;  /* 0x00005e0055547625 */ /* 0x000fc800078e02aa */
[----:B------:R-:W-:-:S04]  /*0b10*/  IMAD.WIDE R96, R97, R170, c[0x0][0x178] ;  /* 0x00005e0061607625 */ /* 0x000fc800078e02aa */
[----:B------:R-:W-:-:S04]  /*0b20*/  IMAD.WIDE R94, R95, R170, c[0x0][0x178] ;  /* 0x00005e005f5e7625 */ /* 0x000fc800078e02aa */
[C---:B------:R-:W-:Y:S02]  /*0b30*/  IMAD.IADD R103, R163.reuse, 0x1, R93 ;  /* 0x00000001a3677824 */ /* 0x040fe400078e025d */
[----:B------:R-:W-:Y:S01]  /*0b40*/  IMAD.IADD R171, R163, 0x1, R99 ;  /* 0x00000001a3ab7824 */ /* 0x000fe200078e0263 */
[----:B------:R-:W-:Y:S01]  /*0b50*/  CS2R R88, SRZ ;  /* 0x0000000000587805 */ /* 0x000fe2000001ff00 */
[----:B------:R-:W-:Y:S01]  /*0b60*/  CS2R R90, SRZ ;  /* 0x00000000005a7805 */ /* 0x000fe2000001ff00 */
[----:B------:R-:W-:Y:S01]  /*0b70*/  CS2R R92, SRZ ;  /* 0x00000000005c7805 */ /* 0x000fe2000001ff00 */
[----:B------:R-:W-:Y:S01]  /*0b80*/  IMAD.WIDE R106, R107, R170, c[0x0][0x178] ;  /* 0x00005e006b6a7625 */ /* 0x000fe200078e02aa */
[----:B------:R-:W-:-:S03]  /*0b90*/  CS2R R98, SRZ ;  /* 0x0000000000627805 */ /* 0x000fc6000001ff00 */
[----:B------:R-:W-:-:S04]  /*0ba0*/  IMAD.WIDE R102, R103, R170, c[0x0][0x178] ;  /* 0x00005e0067667625 */ /* 0x000fc800078e02aa */
[----:B------:R-:W-:-:S04]  /*0bb0*/  IMAD.WIDE R104, R105, R170, c[0x0][0x178] ;  /* 0x00005e0069687625 */ /* 0x000fc800078e02aa */
[----:B------:R-:W-:Y:S01]  /*0bc0*/  IMAD.WIDE R170, R171, R170, c[0x0][0x178] ;  /* 0x00005e00abaa7625 */ /* 0x000fe200078e02aa */
[----:B------:R-:W-:Y:S01]  /*0bd0*/  CS2R R100, SRZ ;  /* 0x0000000000647805 */ /* 0x000fe2000001ff00 */
[----:B--2---:R1:W-:Y:S04]  /*0be0*/  STS.128 [R159], R60 ;  /* 0x0000003c9f007388 */ /* 0x0043e80000000c00 */
[----:B---3--:R2:W-:Y:S04]  /*0bf0*/  STS.128 [R159+0x10], R72 ;  /* 0x000010489f007388 */ /* 0x0085e80000000c00 */
[----:B------:R-:W-:Y:S01]  /*0c00*/  BAR.SYNC.DEFER_BLOCKING 0x0 ;  /* 0x0000000000007b1d */ /* 0x000fe20000010000 */
[----:B-1----:R-:W-:Y:S01]  /*0c10*/  CS2R R60, SRZ ;  /* 0x00000000003c7805 */ /* 0x002fe2000001ff00 */
[----:B------:R-:W-:Y:S01]  /*0c20*/  CS2R R62, SRZ ;  /* 0x00000000003e7805 */ /* 0x000fe2000001ff00 */
[----:B--2---:R-:W-:-:S02]  /*0c30*/  IADD3 R74, P5, R172, c[0x0][0x170], RZ ;  /* 0x00005c00ac4a7a10 */ /* 0x004fc40007fbe0ff */
[----:B------:R-:W-:Y:S02]  /*0c40*/  LEA R72, P4, R169, c[0x0][0x168], 0x2 ;  /* 0x00005a00a9487a11 */ /* 0x000fe400078810ff */
[----:B------:R-:W-:Y:S02]  /*0c50*/  IADD3.X R75, R173, c[0x0][0x174], RZ, P5, !PT ;  /* 0x00005d00ad4b7a10 */ /* 0x000fe40002ffe4ff */
[----:B------:R-:W-:Y:S01]  /*0c60*/  LEA.HI.X R73, R169, c[0x0][0x16c], R76, 0x2, P4 ;  /* 0x00005b00a9497a11 */ /* 0x000fe200020f144c */
[----:B0-----:R-:W0:Y:S04]  /*0c70*/  LDS.128 R48, [R158] ;  /* 0x000000009e307984 */ /* 0x001e280000000c00 */
[----:B------:R-:W1:Y:S04]  /*0c80*/  LDS.128 R52, [R158+0x1010] ;  /* 0x001010009e347984 */ /* 0x000e680000000c00 */
[----:B------:R-:W-:Y:S06]  /*0c90*/  BAR.SYNC.DEFER_BLOCKING 0x0 ;  /* 0x0000000000007b1d */ /* 0x000fec0000010000 */
[----:B----4-:R2:W-:Y:S04]  /*0ca0*/  STS.128 [R159], R64 ;  /* 0x000000409f007388 */ /* 0x0105e80000000c00 */
[----:B-----5:R3:W-:Y:S04]  /*0cb0*/  STS.128 [R159+0x10], R68 ;  /* 0x000010449f007388 */ /* 0x0207e80000000c00 */
[----:B------:R-:W-:Y:S01]  /*0cc0*/  BAR.SYNC.DEFER_BLOCKING 0x0 ;  /* 0x0000000000007b1d */ /* 0x000fe20000010000 */
[----:B--2---:R-:W-:Y:S01]  /*0cd0*/  CS2R R64, SRZ ;  /* 0x0000000000407805 */ /* 0x004fe2000001ff00 */
[----:B------:R-:W-:-:S04]  /*0ce0*/  CS2R R66, SRZ ;  /* 0x0000000000427805 */ /* 0x000fc8000001ff00 */
[----:B------:R2:W4:Y:S04]  /*0cf0*/  @!P2 LDG.E.EL.128 R60, [R74.64+0x3000] ;  /* 0x0030000c4a3ca981 */ /* 0x000528000c2e1d00 */
[----:B------:R5:W4:Y:S04]  /*0d00*/  @!P2 LDG.E.EL.128 R56, [R72.64+0x6000] ;  /* 0x0060000c4838a981 */ /* 0x000b28000c2e1d00 */
[----:B------:R0:W4:Y:S01]  /*0d10*/  @!P2 LDG.E.EL.128 R64, [R82.64+0x10] ;  /* 0x0000100c5240a981 */ /* 0x000122000c2e1d00 */
[----:B---3--:R-:W-:Y:S01]  /*0d20*/  CS2R R68, SRZ ;  /* 0x0000000000447805 */ /* 0x008fe2000001ff00 */
[----:B------:R-:W-:Y:S01]  /*0d30*/  CS2R R70, SRZ ;  /* 0x0000000000467805 */ /* 0x000fe2000001ff00 */
[----:B--2---:R-:W-:Y:S01]  /*0d40*/  CS2R R74, SRZ ;  /* 0x00000000004a7805 */ /* 0x004fe2000001ff00 */
[----:B------:R-:W-:Y:S01]  /*0d50*/  CS2R R76, SRZ ;  /* 0x00000000004c7805 */ /* 0x000fe2000001ff00 */
[----:B------:R2:W3:Y:S01]  /*0d60*/  @P1 LDG.E.EF.128 R88, [R102.64] ;  /* 0x0000000c66581981 */ /* 0x0004e2000c0e1d00 */
[----:B-----5:R-:W-:-:S03]  /*0d70*/  CS2R R72, SRZ ;  /* 0x0000000000487805 */ /* 0x020fc6000001ff00 */
[----:B------:R5:W3:Y:S01]  /*0d80*/  @P3 LDG.E.EF.128 R68, [R86.64] ;  /* 0x0000000c56443981 */ /* 0x000ae2000c0e1d00 */
[----:B0-----:R-:W-:-:S03]  /*0d90*/  CS2R R82, SRZ ;  /* 0x0000000000527805 */ /* 0x001fc6000001ff00 */
[----:B------:R0:W3:Y:S04]  /*0da0*/  @P3 LDG.E.EF.128 R72, [R84.64] ;  /* 0x0000000c54483981 */ /* 0x0000e8000c0e1d00 */
[----:B------:R1:W3:Y:S04]  /*0db0*/  @P3 LDG.E.EF.128 R76, [R96.64] ;  /* 0x0000000c604c3981 */ /* 0x0002e8000c0e1d00 */
[----:B------:R2:W3:Y:S01]  /*0dc0*/  @P3 LDG.E.EF.128 R80, [R94.64] ;  /* 0x0000000c5e503981 */ /* 0x0004e2000c0e1d00 */
[----:B-----5:R-:W-:Y:S01]  /*0dd0*/  CS2R R86, SRZ ;  /* 0x0000000000567805 */ /* 0x020fe2000001ff00 */
[----:B0-----:R-:W-:Y:S01]  /*0de0*/  CS2R R84, SRZ ;  /* 0x0000000000547805 */ /* 0x001fe2000001ff00 */
[----:B-1----:R-:W-:Y:S01]  /*0df0*/  CS2R R96, SRZ ;  /* 0x0000000000607805 */ /* 0x002fe2000001ff00 */
[----:B--2---:R-:W-:-:S04]  /*0e00*/  CS2R R94, SRZ ;  /* 0x00000000005e7805 */ /* 0x004fc8000001ff00 */
[----:B------:R0:W2:Y:S01]  /*0e10*/  @P1 LDG.E.EF.128 R84, [R106.64] ;  /* 0x0000000c6a541981 */ /* 0x0000a2000c0e1d00 */
[----:B------:R-:W-:-:S03]  /*0e20*/  IADD3 R174, P3, R172, c[0x0][0x190], RZ ;  /* 0x00006400acae7a10 */ /* 0x000fc60007f7e0ff */
[----:B------:R1:W5:Y:S04]  /*0e30*/  @P1 LDG.E.EF.128 R96, [R170.64] ;  /* 0x0000000caa601981 */ /* 0x000368000c0e1d00 */
[----:B------:R1:W2:Y:S01]  /*0e40*/  @P1 LDG.E.EF.128 R92, [R104.64] ;  /* 0x0000000c685c1981 */ /* 0x0002a2000c0e1d00 */
[----:B------:R-:W-:Y:S01]  /*0e50*/  IADD3 R172, P1, R172, c[0x0][0x198], RZ ;  /* 0x00006600acac7a10 */ /* 0x000fe20007f3e0ff */
[----:B------:R-:W-:Y:S01]  /*0e60*/  CS2R R102, SRZ ;  /* 0x0000000000667805 */ /* 0x000fe2000001ff00 */
[C---:B------:R-:W-:Y:S01]  /*0e70*/  IADD3.X R175, R173.reuse, c[0x0][0x194], RZ, P3, !PT ;  /* 0x00006500adaf7a10 */ /* 0x040fe20001ffe4ff */
[----:B0-----:R-:W-:Y:S01]  /*0e80*/  CS2R R106, SRZ ;  /* 0x00000000006a7805 */ /* 0x001fe2000001ff00 */
[----:B------:R-:W-:-:S03]  /*0e90*/  IADD3.X R173, R173, c[0x0][0x19c], RZ, P1, !PT ;  /* 0x00006700adad7a10 */ /* 0x000fc60000ffe4ff */
[----:B------:R0:W2:Y:S01]  /*0ea0*/  @!P2 LDG.E.EL.128 R100, [R174.64] ;  /* 0x0000000cae64a981 */ /* 0x0000a2000c2e1d00 */
[----:B-1----:R-:W-:-:S06]  /*0eb0*/  CS2R R104, SRZ ;  /* 0x0000000000687805 */ /* 0x002fcc000001ff00 */
[----:B------:R1:W2:Y:S01]  /*0ec0*/  @!P2 LDG.E.EL.128 R104, [R172.64] ;  /* 0x0000000cac68a981 */ /* 0x0002a2000c2e1d00 */
[C---:B------:R-:W-:Y:S01]  /*0ed0*/  PRMT R189, R48.reuse, 0x7632, R189 ;  /* 0x0000763230bd7816 */ /* 0x040fe200000000bd */
[----:B------:R-:W-:Y:S01]  /*0ee0*/  IMAD.U32 R179, R48, 0x10000, RZ ;  /* 0x0001000030b37824 */ /* 0x000fe200078e00ff */
        /* <DEDUP_REMOVED lines=9> */
[----:B0-----:R-:W-:Y:S01]  /*0f80*/  IMAD.U32 R174, R54, 0x10000, RZ ;  /* 0x0001000036ae7824 */ /* 0x001fe200078e00ff */
[C---:B------:R-:W-:Y:S01]  /*0f90*/  PRMT R175, R53.reuse, 0x7632, R175 ;  /* 0x0000763235af7816 */ /* 0x040fe200000000af */
[----:B------:R-:W-:Y:S01]  /*0fa0*/  IMAD.U32 R170, R53, 0x10000, RZ ;  /* 0x0001000035aa7824 */ /* 0x000fe200078e00ff */
[C---:B-1----:R-:W-:Y:S01]  /*0fb0*/  PRMT R172, R52.reuse, 0x7632, R172 ;  /* 0x0000763234ac7816 */ /* 0x042fe200000000ac */
[----:B------:R-:W-:-:S02]  /*0fc0*/  IMAD.U32 R173, R52, 0x10000, RZ ;  /* 0x0001000034ad7824 */ /* 0x000fc400078e00ff */
[----:B------:R-:W0:Y:S01]  /*0fd0*/  LDS.128 R52, [R158+0x1010] ;  /* 0x001010009e347984 */ /* 0x000e220000000c00 */
[----:B------:R-:W-:Y:S02]  /*0fe0*/  IMAD R195, R160, 0x2, R159 ;  /* 0x00000002a0c37824 */ /* 0x000fe400078e029f */
[----:B------:R-:W-:Y:S02]  /*0ff0*/  IMAD.IADD R194, R158, 0x1, R158 ;  /* 0x000000019ec27824 */ /* 0x000fe400078e029e */
[----:B0-----:R-:W-:Y:S02]  /*1000*/  IMAD.U32 R247, R52, 0x10000, RZ ;  /* 0x0001000034f77824 */ /* 0x001fe400078e00ff */
[----:B------:R-:W-:Y:S01]  /*1010*/  IMAD.U32 R180, R180, 0x10000, RZ ;  /* 0x00010000b4b47824 */ /* 0x000fe200078e00ff */
[----:B----4-:R-:W-:-:S05]  /*1020*/  PRMT R48, R61, 0x7632, R48 ;  /* 0x000076323d307816 */ /* 0x010fca0000000030 */
[----:B------:R-:W-:Y:S02]  /*1030*/  IMAD.U32 R48, R48, 0x10000, RZ ;  /* 0x0001000030307824 */ /* 0x000fe400078e00ff */
[----:B------:R-:W-:Y:S02]  /*1040*/  IMAD.U32 R49, R60, 0x10000, RZ ;  /* 0x000100003c317824 */ /* 0x000fe400078e00ff */
[----:B------:R-:W-:Y:S01]  /*1050*/  FADD R182, R48, R59 ;  /* 0x0000003b30b67221 */ /* 0x000fe20000000000 */
[----:B------:R-:W-:Y:S01]  /*1060*/  PRMT R48, R63, 0x7632, R48 ;  /* 0x000076323f307816 */ /* 0x000fe20000000030 */
[----:B------:R-:W-:Y:S01]  /*1070*/  FADD R178, R49, R56 ;  /* 0x0000003831b27221 */ /* 0x000fe20000000000 */
[----:B------:R-:W-:-:S03]  /*1080*/  PRMT R49, R62, 0x7632, R49 ;  /* 0x000076323e317816 */ /* 0x000fc60000000031 */
[----:B------:R-:W-:Y:S02]  /*1090*/  IMAD.U32 R48, R48, 0x10000, RZ ;  /* 0x0001000030307824 */ /* 0x000fe400078e00ff */
[----:B------:R-:W-:Y:S02]  /*10a0*/  IMAD.U32 R186, R49, 0x10000, RZ ;  /* 0x0001000031ba7824 */ /* 0x000fe400078e00ff */
[----:B------:R-:W-:Y:S02]  /*10b0*/  FADD R187, R48, R67 ;  /* 0x0000004330bb7221 */ /* 0x000fe40000000000 */
[----:B------:R-:W0:Y:S01]  /*10c0*/  LDS.128 R48, [R158] ;  /* 0x000000009e307984 */ /* 0x000e220000000c00 */
[----:B------:R-:W-:Y:S01]  /*10d0*/  PRMT R60, R60, 0x7632, R60 ;  /* 0x000076323c3c7816 */ /* 0x000fe2000000003c */
[----:B------:R-:W-:-:S04]  /*10e0*/  IMAD.U32 R63, R63, 0x10000, RZ ;  /* 0x000100003f3f7824 */ /* 0x000fc800078e00ff */
[----:B------:R-:W-:Y:S01]  /*10f0*/  IMAD.U32 R60, R60, 0x10000, RZ ;  /* 0x000100003c3c7824 */ /* 0x000fe200078e00ff */
[----:B------:R-:W-:Y:S01]  /*1100*/  FADD R184, R63, R66 ;  /* 0x000000423fb87221 */ /* 0x000fe20000000000 */
[----:B------:R-:W-:Y:S01]  /*1110*/  IMAD.U32 R177, R61, 0x10000, RZ ;  /* 0x000100003db17824 */ /* 0x000fe200078e00ff */
[----:B------:R-:W-:Y:S01]  /*1120*/  FADD R186, R186, R65 ;  /* 0x00000041baba7221 */ /* 0x000fe20000000000 */
[----:B------:R-:W-:Y:S01]  /*1130*/  FADD R183, R60, R57 ;  /* 0x000000393cb77221 */ /* 0x000fe20000000000 */
[----:B---3--:R-:W-:Y:S01]  /*1140*/  I2FP.F32.S32 R57, R68 ;  /* 0x0000004400397245 */ /* 0x008fe20000201400 */
[----:B------:R-:W-:Y:S01]  /*1150*/  IMAD.U32 R185, R62, 0x10000, RZ ;  /* 0x000100003eb97824 */ /* 0x000fe200078e00ff */
[----:B------:R-:W-:Y:S02]  /*1160*/  I2FP.F32.S32 R59, R70 ;  /* 0x00000046003b7245 */ /* 0x000fe40000201400 */
[----:B------:R-:W-:Y:S02]  /*1170*/  I2FP.F32.S32 R69, R69 ;  /* 0x0000004500457245 */ /* 0x000fe40000201400 */
[----:B------:R-:W-:-:S02]  /*1180*/  I2FP.F32.S32 R71, R71 ;  /* 0x0000004700477245 */ /* 0x000fc40000201400 */
[----:B------:R-:W-:Y:S02]  /*1190*/  I2FP.F32.S32 R61, R72 ;  /* 0x00000048003d7245 */ /* 0x000fe40000201400 */
[----:B------:R-:W-:Y:S02]  /*11a0*/  I2FP.F32.S32 R63, R74 ;  /* 0x0000004a003f7245 */ /* 0x000fe40000201400 */
[----:B------:R-:W-:Y:S02]  /*11b0*/  I2FP.F32.S32 R65, R76 ;  /* 0x0000004c00417245 */ /* 0x000fe40000201400 */
        /* <DEDUP_REMOVED lines=8> */
[----:B------:R-:W-:Y:S01]  /*1240*/  I2FP.F32.S32 R83, R83 ;  /* 0x0000005300537245 */ /* 0x000fe20000201400 */
[----:B------:R-:W-:Y:S01]  /*1250*/  FADD R177, R177, R58 ;  /* 0x0000003ab1b17221 */ /* 0x000fe20000000000 */
[----:B------:R-:W-:Y:S01]  /*1260*/  FADD R185, R185, R64 ;  /* 0x00000040b9b97221 */ /* 0x000fe20000000000 */
[C---:B------:R-:W-:Y:S01]  /*1270*/  FMUL R56, R162.reuse, R57 ;  /* 0x00000039a2387220 */ /* 0x040fe20000400000 */
[C---:B------:R-:W-:Y:S01]  /*1280*/  FMUL R58, R162.reuse, R59 ;  /* 0x0000003ba23a7220 */ /* 0x040fe20000400000 */
[C---:B------:R-:W-:Y:S01]  /*1290*/  FMUL R57, R162.reuse, R69 ;  /* 0x00000045a2397220 */ /* 0x040fe20000400000 */
[C---:B------:R-:W-:Y:S01]  /*12a0*/  FMUL R59, R162.reuse, R71 ;  /* 0x00000047a23b7220 */ /* 0x040fe20000400000 */
[----:B------:R-:W-:Y:S01]  /*12b0*/  BAR.SYNC.DEFER_BLOCKING 0x0 ;  /* 0x0000000000007b1d */ /* 0x000fe20000010000 */
[C---:B------:R-:W-:Y:S01]  /*12c0*/  FMUL R60, R162.reuse, R61 ;  /* 0x0000003da23c7220 */ /* 0x040fe20000400000 */
        /* <DEDUP_REMOVED lines=10> */
[----:B------:R-:W-:Y:S01]  /*1370*/  FMUL R71, R162, R83 ;  /* 0x00000053a2477220 */ /* 0x000fe20000400000 */
[----:B------:R-:W-:Y:S04]  /*1380*/  STS.128 [R195], R56 ;  /* 0x00000038c3007388 */ /* 0x000fe80000000c00 */
[----:B------:R1:W-:Y:S04]  /*1390*/  STS.128 [R195+0x10], R60 ;  /* 0x0000103cc3007388 */ /* 0x0003e80000000c00 */
[----:B------:R-:W-:Y:S04]  /*13a0*/  STS.128 [R195+0x20], R64 ;  /* 0x00002040c3007388 */ /* 0x000fe80000000c00 */
[----:B------:R3:W-:Y:S04]  /*13b0*/  STS.128 [R195+0x30], R68 ;  /* 0x00003044c3007388 */ /* 0x0007e80000000c00 */
[----:B------:R-:W-:Y:S06]  /*13c0*/  BAR.SYNC.DEFER_BLOCKING 0x0 ;  /* 0x0000000000007b1d */ /* 0x000fec0000010000 */
[----:B------:R-:W4:Y:S01]  /*13d0*/  LDS.128 R56, [R194+0x10] ;  /* 0x00001000c2387984 */ /* 0x000f220000000c00 */
[----:B--2---:R-:W-:-:S02]  /*13e0*/  PRMT R196, R103, 0x7632, R196 ;  /* 0x0000763267c47816 */ /* 0x004fc400000000c4 */
[C---:B-1----:R-:W-:Y:S02]  /*13f0*/  PRMT R60, R107.reuse, 0x7632, R60 ;  /* 0x000076326b3c7816 */ /* 0x042fe4000000003c */
[----:B---3--:R-:W-:Y:S01]  /*1400*/  I2FP.F32.S32 R68, R94 ;  /* 0x0000005e00447245 */ /* 0x008fe20000201400 */
[----:B------:R-:W-:Y:S01]  /*1410*/  IMAD.U32 R94, R107, 0x10000, RZ ;  /* 0x000100006b5e7824 */ /* 0x000fe200078e00ff */
[----:B------:R-:W-:Y:S01]  /*1420*/  I2FP.F32.S32 R208, R91 ;  /* 0x0000005b00d07245 */ /* 0x000fe20000201400 */
[----:B------:R-:W-:Y:S02]  /*1430*/  IMAD.U32 R196, R196, 0x10000, RZ ;  /* 0x00010000c4c47824 */ /* 0x000fe400078e00ff */
[----:B------:R-:W-:Y:S01]  /*1440*/  IMAD.U32 R107, R60, 0x10000, RZ ;  /* 0x000100003c6b7824 */ /* 0x000fe200078e00ff */
[----:B------:R-:W-:Y:S02]  /*1450*/  I2FP.F32.S32 R66, R93 ;  /* 0x0000005d00427245 */ /* 0x000fe40000201400 */
[----:B------:R-:W-:Y:S01]  /*1460*/  PRMT R91, R52, 0x7632, R91 ;  /* 0x00007632345b7816 */ /* 0x000fe2000000005b */
[----:B------:R-:W-:Y:S01]  /*1470*/  IMAD.U32 R52, R193, 0x10000, RZ ;  /* 0x00010000c1347824 */ /* 0x000fe200078e00ff */
[----:B------:R-:W-:Y:S01]  /*1480*/  I2FP.F32.S32 R70, R95 ;  /* 0x0000005f00467245 */ /* 0x000fe20000201400 */
[----:B------:R-:W-:Y:S01]  /*1490*/  FMUL R65, R161, R66 ;  /* 0x00000042a1417220 */ /* 0x000fe20000400000 */
[----:B------:R-:W-:Y:S01]  /*14a0*/  I2FP.F32.S32 R72, R84 ;  /* 0x0000005400487245 */ /* 0x000fe20000201400 */
[----:B------:R-:W-:Y:S01]  /*14b0*/  IMAD.U32 R84, R105, 0x10000, RZ ;  /* 0x0001000069547824 */ /* 0x000fe200078e00ff */
[----:B------:R-:W-:Y:S01]  /*14c0*/  I2FP.F32.S32 R74, R85 ;  /* 0x00000055004a7245 */ /* 0x000fe20000201400 */
[----:B------:R-:W-:Y:S01]  /*14d0*/  IMAD.U32 R85, R100, 0x10000, RZ ;  /* 0x0001000064557824 */ /* 0x000fe200078e00ff */
[----:B------:R-:W-:Y:S01]  /*14e0*/  I2FP.F32.S32 R78, R87 ;  /* 0x00000057004e7245 */ /* 0x000fe20000201400 */
[----:B------:R-:W-:Y:S01]  /*14f0*/  IMAD.U32 R87, R102, 0x10000, RZ ;  /* 0x0001000066577824 */ /* 0x000fe200078e00ff */
[----:B------:R-:W-:Y:S01]  /*1500*/  I2FP.F32.S32 R76, R86 ;  /* 0x00000056004c7245 */ /* 0x000fe20000201400 */
[----:B------:R-:W-:Y:S01]  /*1510*/  IMAD.U32 R95, R55, 0x10000, RZ ;  /* 0x00010000375f7824 */ /* 0x000fe200078e00ff */
[----:B------:R-:W-:Y:S01]  /*1520*/  I2FP.F32.S32 R202, R88 ;  /* 0x0000005800ca7245 */ /* 0x000fe20000201400 */
[----:B0-----:R-:W-:Y:S01]  /*1530*/  IMAD.U32 R88, R49, 0x10000, RZ ;  /* 0x0001000031587824 */ /* 0x001fe200078e00ff */
[----:B------:R-:W-:Y:S01]  /*1540*/  I2FP.F32.S32 R204, R89 ;  /* 0x0000005900cc7245 */ /* 0x000fe20000201400 */
[----:B------:R-:W-:Y:S01]  /*1550*/  IMAD.U32 R89, R48, 0x10000, RZ ;  /* 0x0001000030597824 */ /* 0x000fe200078e00ff */
[----:B------:R-:W-:Y:S01]  /*1560*/  I2FP.F32.S32 R206, R90 ;  /* 0x0000005a00ce7245 */ /* 0x000fe20000201400 */
[----:B------:R-:W-:Y:S01]  /*1570*/  IMAD.U32 R86, R53, 0x10000, RZ ;  /* 0x0001000035567824 */ /* 0x000fe200078e00ff */
[----:B------:R-:W-:Y:S01]  /*1580*/  I2FP.F32.S32 R210, R92 ;  /* 0x0000005c00d27245 */ /* 0x000fe20000201400 */
[----:B------:R-:W-:Y:S01]  /*1590*/  FMUL R66, R161, R68 ;  /* 0x00000044a1427220 */ /* 0x000fe20000400000 */
[----:B-----5:R-:W-:Y:S01]  /*15a0*/  I2FP.F32.S32 R212, R96 ;  /* 0x0000006000d47245 */ /* 0x020fe20000201400 */
[----:B------:R-:W-:Y:S01]  /*15b0*/  IMAD.U32 R96, R54, 0x10000, RZ ;  /* 0x0001000036607824 */ /* 0x000fe200078e00ff */
[----:B------:R-:W-:Y:S01]  /*15c0*/  I2FP.F32.S32 R214, R97 ;  /* 0x0000006100d67245 */ /* 0x000fe20000201400 */
[----:B------:R-:W-:Y:S01]  /*15d0*/  IMAD.U32 R97, R51, 0x10000, RZ ;  /* 0x0001000033617824 */ /* 0x000fe200078e00ff */
[----:B------:R-:W-:Y:S01]  /*15e0*/  I2FP.F32.S32 R216, R98 ;  /* 0x0000006200d87245 */ /* 0x000fe20000201400 */
[----:B----4-:R-:W-:Y:S01]  /*15f0*/  FFMA R59, R196, R59, R107 ;  /* 0x0000003bc43b7223 */ /* 0x010fe2000000006b */
[----:B------:R-:W-:Y:S01]  /*1600*/  I2FP.F32.S32 R218, R99 ;  /* 0x0000006300da7245 */ /* 0x000fe20000201400 */
[----:B------:R-:W-:Y:S01]  /*1610*/  IMAD.U32 R98, R50, 0x10000, RZ ;  /* 0x0001000032627824 */ /* 0x000fe200078e00ff */
[----:B------:R-:W-:Y:S01]  /*1620*/  PRMT R198, R102, 0x7632, R198 ;  /* 0x0000763266c67816 */ /* 0x000fe200000000c6 */
[----:B------:R-:W-:Y:S01]  /*1630*/  FFMA R81, R187, R59, R52 ;  /* 0x0000003bbb517223 */ /* 0x000fe20000000034 */
[----:B------:R-:W-:Y:S01]  /*1640*/  PRMT R200, R100, 0x7632, R200 ;  /* 0x0000763264c87816 */ /* 0x000fe200000000c8 */
[----:B------:R-:W-:Y:S01]  /*1650*/  FMUL R67, R161, R70 ;  /* 0x00000046a1437220 */ /* 0x000fe20000400000 */
[----:B------:R-:W-:Y:S01]  /*1660*/  PRMT R199, R105, 0x7632, R199 ;  /* 0x0000763269c77816 */ /* 0x000fe200000000c7 */
[----:B------:R-:W-:Y:S01]  /*1670*/  LDS.128 R68, [R194+0x2010] ;  /* 0x00201000c2447984 */ /* 0x000fe20000000c00 */
[----:B------:R-:W-:-:S02]  /*1680*/  PRMT R102, R51, 0x7632, R102 ;  /* 0x0000763233667816 */ /* 0x000fc40000000066 */
[----:B------:R-:W-:Y:S02]  /*1690*/  PRMT R105, R50, 0x7632, R105 ;  /* 0x0000763232697816 */ /* 0x000fe40000000069 */
[----:B------:R-:W-:Y:S02]  /*16a0*/  PRMT R92, R49, 0x7632, R92 ;  /* 0x00007632315c7816 */ /* 0x000fe4000000005c */
[----:B------:R-:W-:Y:S02]  /*16b0*/  PRMT R93, R48, 0x7632, R93 ;  /* 0x00007632305d7816 */ /* 0x000fe4000000005d */
[----:B------:R-:W-:Y:S01]  /*16c0*/  PRMT R99, R55, 0x7632, R99 ;  /* 0x0000763237637816 */ /* 0x000fe20000000063 */
[----:B------:R-:W0:Y:S01]  /*16d0*/  LDS.128 R48, [R194] ;  /* 0x00000000c2307984 */ /* 0x000e220000000c00 */
[----:B------:R-:W-:Y:S02]  /*16e0*/  PRMT R100, R54, 0x7632, R100 ;  /* 0x0000763236647816 */ /* 0x000fe40000000064 */
[----:B------:R-:W-:-:S02]  /*16f0*/  PRMT R90, R53, 0x7632, R90 ;  /* 0x00007632355a7816 */ /* 0x000fc4000000005a */
[----:B------:R-:W1:Y:S01]  /*1700*/  LDS.128 R52, [R194+0x2020] ;  /* 0x00202000c2347984 */ /* 0x000e620000000c00 */
[C---:B------:R-:W-:Y:S01]  /*1710*/  PRMT R61, R106.reuse, 0x7632, R61 ;  /* 0x000076326a3d7816 */ /* 0x040fe2000000003d */
[----:B------:R-:W-:Y:S02]  /*1720*/  IMAD.U32 R106, R106, 0x10000, RZ ;  /* 0x000100006a6a7824 */ /* 0x000fe400078e00ff */
[----:B------:R-:W-:Y:S02]  /*1730*/  IMAD.U32 R198, R198, 0x10000, RZ ;  /* 0x00010000c6c67824 */ /* 0x000fe400078e00ff */
[----:B------:R-:W-:Y:S02]  /*1740*/  IMAD.U32 R193, R61, 0x10000, RZ ;  /* 0x000100003dc17824 */ /* 0x000fe400078e00ff */
[----:B------:R-:W-:Y:S01]  /*1750*/  IMAD.U32 R103, R103, 0x10000, RZ ;  /* 0x0001000067677824 */ /* 0x000fe200078e00ff */
[----:B------:R-:W-:Y:S01]  /*1760*/  FFMA R56, R87, R56, R106 ;  /* 0x0000003857387223 */ /* 0x000fe2000000006a */
[----:B------:R-:W-:Y:S01]  /*1770*/  IMAD.U32 R83, R192, 0x10000, RZ ;  /* 0x00010000c0537824 */ /* 0x000fe200078e00ff */
[----:B------:R-:W-:Y:S01]  /*1780*/  FFMA R57, R198, R57, R193 ;  /* 0x00000039c6397223 */ /* 0x000fe200000000c1 */
[----:B------:R-:W-:Y:S01]  /*1790*/  FFMA R58, R103, R58, R94 ;  /* 0x0000003a673a7223 */ /* 0x000fe2000000005e */
[----:B------:R-:W-:Y:S01]  /*17a0*/  FFMA R82, R185, R56, R190 ;  /* 0x00000038b9527223 */ /* 0x000fe200000000be */
[C---:B------:R-:W-:Y:S01]  /*17b0*/  FMUL R56, R161.reuse, R72 ;  /* 0x00000048a1387220 */ /* 0x040fe20000400000 */
[----:B------:R-:W-:Y:S01]  /*17c0*/  FFMA R83, R186, R57, R83 ;  /* 0x00000039ba537223 */ /* 0x000fe20000000053 */
[----:B------:R-:W-:Y:S01]  /*17d0*/  FFMA R80, R184, R58, R191 ;  /* 0x0000003ab8507223 */ /* 0x000fe200000000bf */
        /* <DEDUP_REMOVED lines=15> */
[----:B------:R3:W-:Y:S04]  /*18d0*/  STS.128 [R195+0x20], R64 ;  /* 0x00002040c3007388 */ /* 0x0007e80000000c00 */
[----:B------:R4:W-:Y:S04]  /*18e0*/  STS.128 [R195+0x30], R72 ;  /* 0x00003048c3007388 */ /* 0x0009e80000000c00 */
[----:B------:R-:W-:Y:S01]  /*18f0*/  BAR.SYNC.DEFER_BLOCKING 0x0 ;  /* 0x0000000000007b1d */ /* 0x000fe20000010000 */
[----:B------:R-:W-:-:S02]  /*1900*/  PRMT R197, R101, 0x7632, R197 ;  /* 0x0000763265c57816 */ /* 0x000fc400000000c5 */
[----:B------:R-:W-:Y:S01]  /*1910*/  PRMT R201, R104, 0x7632, R201 ;  /* 0x0000763268c97816 */ /* 0x000fe200000000c9 */
[----:B------:R-:W-:Y:S02]  /*1920*/  IMAD.U32 R191, R199, 0x10000, RZ ;  /* 0x00010000c7bf7824 */ /* 0x000fe400078e00ff */
[----:B------:R-:W-:Y:S02]  /*1930*/  IMAD.U32 R190, R197, 0x10000, RZ ;  /* 0x00010000c5be7824 */ /* 0x000fe400078e00ff */
[----:B------:R-:W-:Y:S02]  /*1940*/  IMAD.U32 R199, R188, 0x10000, RZ ;  /* 0x00010000bcc77824 */ /* 0x000fe400078e00ff */
[----:B------:R-:W-:Y:S02]  /*1950*/  IMAD.U32 R101, R101, 0x10000, RZ ;  /* 0x0001000065657824 */ /* 0x000fe400078e00ff */
[----:B------:R-:W-:Y:S02]  /*1960*/  IMAD.U32 R104, R104, 0x10000, RZ ;  /* 0x0001000068687824 */ /* 0x000fe400078e00ff */
[----:B------:R-:W-:-:S02]  /*1970*/  IMAD.U32 R188, R200, 0x10000, RZ ;  /* 0x00010000c8bc7824 */ /* 0x000fc400078e00ff */
[----:B------:R-:W-:Y:S01]  /*1980*/  IMAD.U32 R197, R201, 0x10000, RZ ;  /* 0x00010000c9c57824 */ /* 0x000fe200078e00ff */
[----:B0-----:R-:W-:Y:S01]  /*1990*/  FFMA R51, R190, R51, R191 ;  /* 0x00000033be337223 */ /* 0x001fe200000000bf */
[----:B------:R-:W-:Y:S01]  /*19a0*/  FFMA R50, R101, R50, R84 ;  /* 0x0000003265327223 */ /* 0x000fe20000000054 */
[----:B------:R-:W-:Y:S01]  /*19b0*/  FFMA R48, R85, R48, R104 ;  /* 0x0000003055307223 */ /* 0x000fe20000000068 */
[----:B------:R-:W-:Y:S01]  /*19c0*/  FFMA R49, R188, R49, R197 ;  /* 0x00000031bc317223 */ /* 0x000fe200000000c5 */
[----:B------:R-:W-:Y:S01]  /*19d0*/  IMAD.U32 R192, R189, 0x10000, RZ ;  /* 0x00010000bdc07824 */ /* 0x000fe200078e00ff */
[----:B------:R-:W0:Y:S04]  /*19e0*/  LDS.128 R76, [R194+0x10] ;  /* 0x00001000c24c7984 */ /* 0x000e280000000c00 */
[----:B------:R-:W5:Y:S01]  /*19f0*/  LDS.128 R56, [R194+0x2020] ;  /* 0x00202000c2387984 */ /* 0x000f620000000c00 */
[----:B--2---:R-:W-:Y:S01]  /*1a00*/  FFMA R61, R182, R51, R199 ;  /* 0x00000033b63d7223 */ /* 0x004fe200000000c7 */
[----:B------:R-:W-:Y:S01]  /*1a10*/  FFMA R176, R177, R50, R176 ;  /* 0x00000032b1b07223 */ /* 0x000fe200000000b0 */
[----:B------:R-:W-:Y:S01]  /*1a20*/  FFMA R63, R183, R49, R192 ;  /* 0x00000031b73f7223 */ /* 0x000fe200000000c0 */
[----:B------:R-:W-:Y:S01]  /*1a30*/  FFMA R60, R178, R48, R179 ;  /* 0x00000030b23c7223 */ /* 0x000fe200000000b3 */
[----:B-1----:R-:W-:Y:S01]  /*1a40*/  FFMA R54, R103, R54, R94 ;  /* 0x0000003667367223 */ /* 0x002fe2000000005e */
[----:B------:R-:W-:Y:S01]  /*1a50*/  FFMA R55, R196, R55, R107 ;  /* 0x00000037c4377223 */ /* 0x000fe2000000006b */
[----:B------:R-:W-:Y:S01]  /*1a60*/  FFMA R53, R198, R53, R193 ;  /* 0x00000035c6357223 */ /* 0x000fe200000000c1 */
[----:B------:R-:W-:Y:S01]  /*1a70*/  FFMA R52, R87, R52, R106 ;  /* 0x0000003457347223 */ /* 0x000fe2000000006a */
[----:B---3--:R-:W-:Y:S01]  /*1a80*/  IMAD.U32 R67, R181, 0x10000, RZ ;  /* 0x00010000b5437824 */ /* 0x008fe200078e00ff */
[----:B------:R-:W1:Y:S01]  /*1a90*/  LDS.128 R48, [R194] ;  /* 0x00000000c2307984 */ /* 0x000e620000000c00 */
[----:B------:R-:W-:Y:S01]  /*1aa0*/  FFMA R65, R187, R55, R180 ;  /* 0x00000037bb417223 */ /* 0x000fe200000000b4 */
[----:B------:R-:W-:Y:S01]  /*1ab0*/  FFMA R62, R184, R54, R171 ;  /* 0x00000036b83e7223 */ /* 0x000fe200000000ab */
[----:B------:R-:W-:Y:S01]  /*1ac0*/  FFMA R67, R186, R53, R67 ;  /* 0x00000035ba437223 */ /* 0x000fe20000000043 */
[----:B------:R-:W-:-:S02]  /*1ad0*/  FFMA R174, R185, R52, R174 ;  /* 0x00000034b9ae7223 */ /* 0x000fc400000000ae */
[----:B------:R-:W2:Y:S01]  /*1ae0*/  LDS.128 R52, [R194+0x2010] ;  /* 0x00201000c2347984 */ /* 0x000ea20000000c00 */
[----:B------:R-:W-:Y:S01]  /*1af0*/  IMAD.U32 R175, R175, 0x10000, RZ ;  /* 0x00010000afaf7824 */ /* 0x000fe200078e00ff */
[----:B------:R-:W-:Y:S01]  /*1b00*/  FFMA R66, R190, R71, R191 ;  /* 0x00000047be427223 */ /* 0x000fe200000000bf */
[----:B------:R-:W-:Y:S01]  /*1b10*/  FFMA R71, R188, R69, R197 ;  /* 0x00000045bc477223 */ /* 0x000fe200000000c5 */
[----:B------:R-:W-:Y:S02]  /*1b20*/  IMAD.U32 R102, R102, 0x10000, RZ ;  /* 0x0001000066667824 */ /* 0x000fe400078e00ff */
[----:B------:R-:W-:Y:S01]  /*1b30*/  FFMA R69, R182, R66, R175 ;  /* 0x00000042b6457223 */ /* 0x000fe200000000af */
[----:B----4-:R-:W-:Y:S01]  /*1b40*/  IMAD.U32 R75, R105, 0x10000, RZ ;  /* 0x00010000694b7824 */ /* 0x010fe200078e00ff */
[----:B------:R-:W-:Y:S01]  /*1b50*/  FFMA R70, R101, R70, R84 ;  /* 0x0000004665467223 */ /* 0x000fe20000000054 */
[----:B------:R-:W-:Y:S01]  /*1b60*/  FFMA R64, R85, R68, R104 ;  /* 0x0000004455407223 */ /* 0x000fe20000000068 */
[C-C-:B0-----:R-:W-:Y:S01]  /*1b70*/  FFMA R66, R103.reuse, R78, R94.reuse ;  /* 0x0000004e67427223 */ /* 0x141fe2000000005e */
[C-C-:B------:R-:W-:Y:S01]  /*1b80*/  FFMA R73, R196.reuse, R79, R107.reuse ;  /* 0x0000004fc4497223 */ /* 0x140fe2000000006b */
[----:B-----5:R-:W-:Y:S01]  /*1b90*/  FFMA R94, R103, R58, R94 ;  /* 0x0000003a675e7223 */ /* 0x020fe2000000005e */
[----:B------:R-:W-:Y:S01]  /*1ba0*/  IMAD.U32 R58, R99, 0x10000, RZ ;  /* 0x00010000633a7824 */ /* 0x000fe200078e00ff */
[----:B------:R-:W-:Y:S01]  /*1bb0*/  FFMA R107, R196, R59, R107 ;  /* 0x0000003bc46b7223 */ /* 0x000fe2000000006b */
[----:B------:R-:W-:Y:S01]  /*1bc0*/  FFMA R73, R187, R73, R102 ;  /* 0x00000049bb497223 */ /* 0x000fe20000000066 */
[----:B------:R-:W-:-:S02]  /*1bd0*/  FFMA R77, R198, R77, R193 ;  /* 0x0000004dc64d7223 */ /* 0x000fc400000000c1 */
[----:B------:R-:W-:Y:S01]  /*1be0*/  FFMA R187, R187, R107, R58 ;  /* 0x0000006bbbbb7223 */ /* 0x000fe2000000003a */
[----:B------:R-:W-:Y:S01]  /*1bf0*/  IMAD.U32 R58, R93, 0x10000, RZ ;  /* 0x000100005d3a7824 */ /* 0x000fe200078e00ff */
[----:B-1----:R-:W-:Y:S01]  /*1c00*/  FFMA R49, R188, R49, R197 ;  /* 0x00000031bc317223 */ /* 0x002fe200000000c5 */
[----:B------:R-:W-:Y:S01]  /*1c10*/  FFMA R75, R186, R77, R75 ;  /* 0x0000004dba4b7223 */ /* 0x000fe2000000004b */
[----:B------:R-:W-:Y:S01]  /*1c20*/  IMAD.U32 R172, R172, 0x10000, RZ ;  /* 0x00010000acac7824 */ /* 0x000fe200078e00ff */
[----:B------:R-:W-:Y:S01]  /*1c30*/  FFMA R68, R87, R76, R106 ;  /* 0x0000004c57447223 */ /* 0x000fe2000000006a */
[----:B------:R-:W-:Y:S01]  /*1c40*/  FFMA R79, R183, R49, R58 ;  /* 0x00000031b74f7223 */ /* 0x000fe2000000003a */
[----:B------:R-:W-:Y:S01]  /*1c50*/  IMAD.U32 R59, R100, 0x10000, RZ ;  /* 0x00010000643b7824 */ /* 0x000fe200078e00ff */
[----:B------:R-:W-:Y:S01]  /*1c60*/  FFMA R57, R198, R57, R193 ;  /* 0x00000039c6397223 */ /* 0x000fe200000000c1 */
[----:B------:R-:W-:Y:S01]  /*1c70*/  FFMA R56, R87, R56, R106 ;  /* 0x0000003857387223 */ /* 0x000fe2000000006a */
[----:B------:R-:W-:Y:S01]  /*1c80*/  IMAD.U32 R77, R92, 0x10000, RZ ;  /* 0x000100005c4d7824 */ /* 0x000fe200078e00ff */
[--C-:B------:R-:W-:Y:S01]  /*1c90*/  FFMA R51, R190, R51, R191.reuse ;  /* 0x00000033be337223 */ /* 0x100fe200000000bf */
[----:B------:R-:W-:Y:S01]  /*1ca0*/  FFMA R50, R101, R50, R84 ;  /* 0x0000003265327223 */ /* 0x000fe20000000054 */
[----:B------:R-:W-:Y:S01]  /*1cb0*/  FFMA R48, R85, R48, R104 ;  /* 0x0000003055307223 */ /* 0x000fe20000000068 */
[----:B--2---:R-:W-:Y:S01]  /*1cc0*/  FFMA R54, R101, R54, R84 ;  /* 0x0000003665367223 */ /* 0x004fe20000000054 */
[----:B------:R-:W-:Y:S01]  /*1cd0*/  IMAD.U32 R49, R90, 0x10000, RZ ;  /* 0x000100005a317824 */ /* 0x000fe200078e00ff */
[----:B------:R-:W-:Y:S01]  /*1ce0*/  FFMA R55, R190, R55, R191 ;  /* 0x00000037be377223 */ /* 0x000fe200000000bf */
[----:B------:R-:W-:Y:S01]  /*1cf0*/  IMAD.U32 R246, R91, 0x10000, RZ ;  /* 0x000100005bf67824 */ /* 0x000fe200078e00ff */
[----:B------:R-:W-:Y:S01]  /*1d00*/  FFMA R53, R188, R53, R197 ;  /* 0x00000035bc357223 */ /* 0x000fe200000000c5 */
[----:B------:R-:W-:Y:S01]  /*1d10*/  FFMA R52, R85, R52, R104 ;  /* 0x0000003455347223 */ /* 0x000fe20000000068 */
[----:B------:R-:W-:Y:S01]  /*1d20*/  FFMA R170, R177, R70, R170 ;  /* 0x00000046b1aa7223 */ /* 0x000fe200000000aa */
[----:B------:R-:W-:Y:S01]  /*1d30*/  FFMA R66, R184, R66, R97 ;  /* 0x00000042b8427223 */ /* 0x000fe20000000061 */
[----:B------:R-:W-:Y:S01]  /*1d40*/  FFMA R71, R183, R71, R172 ;  /* 0x00000047b7477223 */ /* 0x000fe200000000ac */
[----:B------:R-:W-:Y:S01]  /*1d50*/  FFMA R64, R178, R64, R173 ;  /* 0x00000040b2407223 */ /* 0x000fe200000000ad */
[C---:B------:R-:W-:Y:S01]  /*1d60*/  FFMA R68, R185.reuse, R68, R98 ;  /* 0x00000044b9447223 */ /* 0x040fe20000000062 */
        /* <DEDUP_REMOVED lines=9> */
[----:B------:R-:W-:Y:S01]  /*1e00*/  FFMA R247, R178, R52, R247 ;  /* 0x00000034b2f77223 */ /* 0x000fe200000000f7 */
[----:B------:R-:W-:Y:S01]  /*1e10*/  IMAD.MOV.U32 R76, RZ, RZ, 0x3f800000 ;  /* 0x3f800000ff4c7424 */ /* 0x000fe200078e00ff */
[----:B------:R-:W-:Y:S01]  /*1e20*/  CS2R R86, SRZ ;  /* 0x0000000000567805 */ /* 0x000fe2000001ff00 */
[----:B------:R-:W-:Y:S01]  /*1e30*/  IMAD.MOV.U32 R78, RZ, RZ, RZ ;  /* 0x000000ffff4e7224 */ /* 0x000fe200078e00ff */
[----:B------:R-:W-:Y:S01]  /*1e40*/  CS2R R88, SRZ ;  /* 0x0000000000587805 */ /* 0x000fe2000001ff00 */
[----:B------:R-:W-:Y:S01]  /*1e50*/  IMAD.MOV.U32 R84, RZ, RZ, RZ ;  /* 0x000000ffff547224 */ /* 0x000fe200078e00ff */
        /* <DEDUP_REMOVED lines=9> */
[----:B------:R-:W-:Y:S01]  /*1ef0*/  IMAD.MOV.U32 R171, RZ, RZ, RZ ;  /* 0x000000ffffab7224 */ /* 0x000fe200078e00ff */
[----:B------:R-:W-:Y:S01]  /*1f00*/  CS2R R172, SRZ ;  /* 0x0000000000ac7805 */ /* 0x000fe2000001ff00 */
[----:B------:R-:W-:Y:S01]  /*1f10*/  IMAD.MOV.U32 R175, RZ, RZ, RZ ;  /* 0x000000ffffaf7224 */ /* 0x000fe200078e00ff */
[----:B------:R-:W-:Y:S01]  /*1f20*/  CS2R R178, SRZ ;  /* 0x0000000000b27805 */ /* 0x000fe2000001ff00 */
[----:B------:R-:W-:-:S02]  /*1f30*/  IMAD.MOV.U32 R177, RZ, RZ, RZ ;  /* 0x000000ffffb17224 */ /* 0x000fc400078e00ff */
[----:B------:R-:W-:Y:S02]  /*1f40*/  IMAD.MOV.U32 R180, RZ, RZ, RZ ;  /* 0x000000ffffb47224 */ /* 0x000fe400078e00ff */
[----:B------:R-:W-:Y:S02]  /*1f50*/  IMAD.MOV.U32 R181, RZ, RZ, 0x3f800000 ;  /* 0x3f800000ffb57424 */ /* 0x000fe400078e00ff */
[----:B------:R-:W-:Y:S02]  /*1f60*/  IMAD.MOV.U32 R182, RZ, RZ, 0x3f800000 ;  /* 0x3f800000ffb67424 */ /* 0x000fe400078e00ff */
[----:B------:R-:W-:Y:S02]  /*1f70*/  IMAD.MOV.U32 R183, RZ, RZ, 0x3f800000 ;  /* 0x3f800000ffb77424 */ /* 0x000fe400078e00ff */
[----:B------:R-:W-:Y:S02]  /*1f80*/  IMAD.MOV.U32 R186, RZ, RZ, 0x3f800000 ;  /* 0x3f800000ffba7424 */ /* 0x000fe400078e00ff */
[----:B------:R-:W-:-:S02]  /*1f90*/  IMAD.MOV.U32 R185, RZ, RZ, 0x3f800000 ;  /* 0x3f800000ffb97424 */ /* 0x000fc400078e00ff */
[----:B------:R-:W-:Y:S02]  /*1fa0*/  IMAD.MOV.U32 R188, RZ, RZ, 0x3f800000 ;  /* 0x3f800000ffbc7424 */ /* 0x000fe400078e00ff */
        /* <DEDUP_REMOVED lines=25> */
[----:B------:R-:W-:Y:S02]  /*2140*/  IMAD.MOV.U32 R214, RZ, RZ, R82 ;  /* 0x000000ffffd67224 */ /* 0x000fe400078e0052 */
[----:B------:R-:W-:Y:S02]  /*2150*/  IMAD.MOV.U32 R215, RZ, RZ, R83 ;  /* 0x000000ffffd77224 */ /* 0x000fe400078e0053 */
[----:B------:R-:W-:Y:S02]  /*2160*/  IMAD.MOV.U32 R216, RZ, RZ, R80 ;  /* 0x000000ffffd87224 */ /* 0x000fe400078e0050 */
[----:B------:R-:W-:-:S02]  /*2170*/  IMAD.MOV.U32 R217, RZ, RZ, R81 ;  /* 0x000000ffffd97224 */ /* 0x000fc400078e0051 */
[----:B------:R-:W-:Y:S02]  /*2180*/  IMAD.MOV.U32 R218, RZ, RZ, R60 ;  /* 0x000000ffffda7224 */ /* 0x000fe400078e003c */
[----:B------:R-:W-:Y:S02]  /*2190*/  IMAD.MOV.U32 R219, RZ, RZ, R63 ;  /* 0x000000ffffdb7224 */ /* 0x000fe400078e003f */
        /* <DEDUP_REMOVED lines=25> */
[----:B------:R-:W-:Y:S01]  /*2330*/  IMAD.MOV.U32 R245, RZ, RZ, R85 ;  /* 0x000000fffff57224 */ /* 0x000fe200078e0055 */
[----:B------:R-:W-:Y:S05]  /*2340*/  @P0 BRA `(.L_x_0) ;  /* 0x00001c0000000947 */ /* 0x000fea0003800000 */
[----:B------:R-:W-:Y:S01]  /*2350*/  FADD R76, R157, 1 ;  /* 0x3f8000009d4c7421 */ /* 0x000fe20000000000 */
[----:B------:R-:W-:Y:S01]  /*2360*/  FADD R78, R60, -R117 ;  /* 0x800000753c4e7221 */ /* 0x000fe20000000000 */
[----:B------:R-:W-:Y:S01]  /*2370*/  FADD R181, R156, 1 ;  /* 0x3f8000009cb57421 */ /* 0x000fe20000000000 */
[----:B------:R-:W-:Y:S01]  /*2380*/  FADD R183, R154, 1 ;  /* 0x3f8000009ab77421 */ /* 0x000fe20000000000 */
[C---:B------:R-:W-:Y:S01]  /*2390*/  FMUL R49, R76.reuse, 0.25 ;  /* 0x3e8000004c317820 */ /* 0x040fe20000400000 */
[----:B------:R-:W-:Y:S01]  /*23a0*/  FSETP.GEU.AND P3, PT, |R76|, 1.175494350822287508e-38, PT ;  /* 0x008000004c00780b */ /* 0x000fe20003f6e200 */
[----:B------:R-:W-:Y:S01]  /*23b0*/  FMUL R51, R78, 0.25 ;  /* 0x3e8000004e337820 */ /* 0x000fe20000400000 */
[----:B------:R-:W-:Y:S01]  /*23c0*/  FSETP.GT.AND P2, PT, |R76|, 8.50705917302346158658e+37, PT ;  /* 0x7e8000004c00780b */ /* 0x000fe20003f44200 */
[C---:B------:R-:W-:Y:S01]  /*23d0*/  FMUL R48, R181.reuse, 0.25 ;  /* 0x3e800000b5307820 */ /* 0x040fe20000400000 */
[----:B------:R-:W-:Y:S01]  /*23e0*/  FSETP.GEU.AND P5, PT, |R181|, 1.175494350822287508e-38, PT ;  /* 0x00800000b500780b */ /* 0x000fe20003fae200 */
[----:B------:R-:W-:Y:S01]  /*23f0*/  FADD R182, R155, 1 ;  /* 0x3f8000009bb67421 */ /* 0x000fe20000000000 */
[----:B------:R-:W-:Y:S01]  /*2400*/  FSEL R49, R49, R76, P2 ;  /* 0x0000004c31317208 */ /* 0x000fe20001000000 */
[----:B------:R-:W-:Y:S01]  /*2410*/  FADD R84, R176, -R119 ;  /* 0x80000077b0547221 */ /* 0x000fe20000000000 */
[----:B------:R-:W-:Y:S01]  /*2420*/  FSEL R51, R51, R78, P2 ;  /* 0x0000004e33337208 */ /* 0x000fe20001000000 */
[----:B------:R-:W-:Y:S01]  /*2430*/  FMUL R52, R183, 0.25 ;  /* 0x3e800000b7347820 */ /* 0x000fe20000400000 */
[----:B------:R-:W-:Y:S01]  /*2440*/  FSETP.GT.AND P4, PT, |R181|, 8.50705917302346158658e+37, PT ;  /* 0x7e800000b500780b */ /* 0x000fe20003f84200 */
[----:B------:R-:W-:Y:S01]  /*2450*/  FADD R87, R63, -R118 ;  /* 0x800000763f577221 */ /* 0x000fe20000000000 */
[----:B------:R-:W-:Y:S01]  /*2460*/  FADD R89, R61, -R120 ;  /* 0x800000783d597221 */ /* 0x000fe20000000000 */
[----:B------:R-:W-:Y:S01]  /*2470*/  @!P3 FMUL R49, R49, 16777216 ;  /* 0x4b8000003131b820 */ /* 0x000fe20000400000 */
[----:B------:R-:W-:Y:S01]  /*2480*/  @!P3 FMUL R51, R51, 16777216 ;  /* 0x4b8000003333b820 */ /* 0x000fe20000400000 */
[----:B------:R-:W-:Y:S01]  /*2490*/  FSEL R48, R48, R181, P4 ;  /* 0x000000b530307208 */ /* 0x000fe20002000000 */
[----:B------:R-:W-:Y:S01]  /*24a0*/  FMUL R53, R182, 0.25 ;  /* 0x3e800000b6357820 */ /* 0x000fe20000400000 */
[C---:B------:R-:W-:Y:S01]  /*24b0*/  FSETP.GEU.AND P3, PT, |R183|.reuse, 1.175494350822287508e-38, PT ;  /* 0x00800000b700780b */ /* 0x040fe20003f6e200 */
[----:B------:R-:W-:Y:S01]  /*24c0*/  FMUL R55, R84, 0.25 ;  /* 0x3e80000054377820 */ /* 0x000fe20000400000 */
[----:B------:R-:W-:Y:S01]  /*24d0*/  FSETP.GEU.AND P1, PT, |R182|, 1.175494350822287508e-38, PT ;  /* 0x00800000b600780b */ /* 0x000fe20003f2e200 */
[----:B------:R-:W-:Y:S01]  /*24e0*/  @!P5 FMUL R48, R48, 16777216 ;  /* 0x4b8000003030d820 */ /* 0x000fe20000400000 */
[----:B------:R-:W-:Y:S01]  /*24f0*/  FSETP.GT.AND P2, PT, |R183|, 8.50705917302346158658e+37, PT ;  /* 0x7e800000b700780b */ /* 0x000fe20003f44200 */
[----:B------:R-:W-:Y:S01]  /*2500*/  FADD R185, R152, 1 ;  /* 0x3f80000098b97421 */ /* 0x000fe20000000000 */
[----:B------:R-:W-:Y:S01]  /*2510*/  FADD R91, R83, -R122 ;  /* 0x8000007a535b7221 */ /* 0x000fe20000000000 */
[----:B------:R-:W-:Y:S01]  /*2520*/  FSETP.GT.AND P6, PT, |R182|, 8.50705917302346158658e+37, PT ;  /* 0x7e800000b600780b */ /* 0x000fe20003fc4200 */
[----:B------:R-:W-:Y:S01]  /*2530*/  FMUL R50, R87, 0.25 ;  /* 0x3e80000057327820 */ /* 0x000fe20000400000 */
[----:B------:R0:W-:Y:S01]  /*2540*/  MUFU.RCP R219, R48 ;  /* 0x0000003000db7308 */ /* 0x0001e20000001000 */
[----:B------:R-:W-:Y:S01]  /*2550*/  FMUL R54, R89, 0.25 ;  /* 0x3e80000059367820 */ /* 0x000fe20000400000 */
[----:B------:R-:W-:Y:S01]  /*2560*/  FSEL R52, R52, R183, P2 ;  /* 0x000000b734347208 */ /* 0x000fe20001000000 */
[----:B------:R-:W-:Y:S01]  /*2570*/  FADD R186, R153, 1 ;  /* 0x3f80000099ba7421 */ /* 0x000fe20000000000 */
[----:B------:R-:W-:Y:S01]  /*2580*/  FADD R86, R82, -R121 ;  /* 0x8000007952567221 */ /* 0x000fe20000000000 */
[----:B------:R-:W-:Y:S01]  /*2590*/  FSEL R53, R53, R182, P6 ;  /* 0x000000b635357208 */ /* 0x000fe20003000000 */
[----:B------:R-:W-:Y:S01]  /*25a0*/  FMUL R58, R91, 0.25 ;  /* 0x3e8000005b3a7820 */ /* 0x000fe20000400000 */
[----:B------:R-:W-:Y:S01]  /*25b0*/  FSEL R55, R55, R84, P6 ;  /* 0x0000005437377208 */ /* 0x000fe20003000000 */
[----:B------:R-:W-:Y:S01]  /*25c0*/  FADD R189, R150, 1 ;  /* 0x3f80000096bd7421 */ /* 0x000fe20000000000 */
[C---:B0-----:R-:W-:Y:S01]  /*25d0*/  FMUL R48, R185.reuse, 0.25 ;  /* 0x3e800000b9307820 */ /* 0x041fe20000400000 */
[----:B------:R-:W-:Y:S01]  /*25e0*/  FSETP.GT.AND P6, PT, |R185|, 8.50705917302346158658e+37, PT ;  /* 0x7e800000b900780b */ /* 0x000fe20003fc4200 */
[----:B------:R0:W1:Y:S01]  /*25f0*/  MUFU.RCP R218, R49 ;  /* 0x0000003100da7308 */ /* 0x0000620000001000 */
[----:B------:R-:W-:Y:S01]  /*2600*/  FSEL R50, R50, R87, P4 ;  /* 0x0000005732327208 */ /* 0x000fe20002000000 */
[----:B------:R-:W-:Y:S01]  /*2610*/  @!P3 FMUL R52, R52, 16777216 ;  /* 0x4b8000003434b820 */ /* 0x000fe20000400000 */
[----:B------:R-:W-:Y:S01]  /*2620*/  FSEL R54, R54, R89, P2 ;  /* 0x0000005936367208 */ /* 0x000fe20001000000 */
[----:B------:R-:W-:Y:S01]  /*2630*/  FMUL R59, R86, 0.25 ;  /* 0x3e800000563b7820 */ /* 0x000fe20000400000 */
[----:B------:R-:W-:Y:S01]  /*2640*/  FADD R188, R151, 1 ;  /* 0x3f80000097bc7421 */ /* 0x000fe20000000000 */
[----:B------:R-:W-:Y:S01]  /*2650*/  FSETP.GT.AND P4, PT, |R186|, 8.50705917302346158658e+37, PT ;  /* 0x7e800000ba00780b */ /* 0x000fe20003f84200 */
[----:B------:R-:W-:Y:S01]  /*2660*/  @!P1 FMUL R53, R53, 16777216 ;  /* 0x4b80000035359820 */ /* 0x000fe20000400000 */
[----:B------:R-:W-:Y:S01]  /*2670*/  FSEL R48, R48, R185, P6 ;  /* 0x000000b930307208 */ /* 0x000fe20003000000 */
[----:B0-----:R-:W-:Y:S01]  /*2680*/  FMUL R49, R186, 0.25 ;  /* 0x3e800000ba317820 */ /* 0x001fe20000400000 */
[----:B------:R-:W-:Y:S01]  /*2690*/  FSEL R58, R58, R91, P6 ;  /* 0x0000005b3a3a7208 */ /* 0x000fe20003000000 */
[----:B------:R0:W-:Y:S01]  /*26a0*/  MUFU.RCP R221, R52 ;  /* 0x0000003400dd7308 */ /* 0x0001e20000001000 */
[----:B------:R-:W-:Y:S01]  /*26b0*/  FSETP.GEU.AND P6, PT, |R189|, 1.175494350822287508e-38, PT ;  /* 0x00800000bd00780b */ /* 0x000fe20003fce200 */
[----:B------:R-:W-:Y:S01]  /*26c0*/  @!P3 FMUL R54, R54, 16777216 ;  /* 0x4b8000003636b820 */ /* 0x000fe20000400000 */
[----:B------:R-:W-:Y:S01]  /*26d0*/  FSEL R49, R49, R186, P4 ;  /* 0x000000ba31317208 */ /* 0x000fe20002000000 */
[----:B------:R-:W-:Y:S01]  /*26e0*/  @!P5 FMUL R50, R50, 16777216 ;  /* 0x4b8000003232d820 */ /* 0x000fe20000400000 */
[----:B------:R-:W-:Y:S01]  /*26f0*/  FSEL R59, R59, R86, P4 ;  /* 0x000000563b3b7208 */ /* 0x000fe20002000000 */
[----:B------:R-:W-:Y:S01]  /*2700*/  FADD R93, R81, -R124 ;  /* 0x8000007c515d7221 */ /* 0x000fe20000000000 */
[----:B------:R-:W-:Y:S01]  /*2710*/  FSETP.GEU.AND P3, PT, |R188|, 1.175494350822287508e-38, PT ;  /* 0x00800000bc00780b */ /* 0x000fe20003f6e200 */
[----:B------:R2:W-:Y:S01]  /*2720*/  MUFU.RCP R220, R53 ;  /* 0x0000003500dc7308 */ /* 0x0005e20000001000 */
[C---:B0-----:R-:W-:Y:S01]  /*2730*/  FMUL R52, R189.reuse, 0.25 ;  /* 0x3e800000bd347820 */ /* 0x041fe20000400000 */
[----:B------:R-:W-:Y:S01]  /*2740*/  FSETP.GT.AND P4, PT, |R189|, 8.50705917302346158658e+37, PT ;  /* 0x7e800000bd00780b */ /* 0x000fe20003f84200 */
[----:B------:R-:W-:Y:S01]  /*2750*/  FADD R88, R80, -R123 ;  /* 0x8000007b50587221 */ /* 0x000fe20000000000 */
[----:B------:R-:W-:Y:S01]  /*2760*/  FSETP.GEU.AND P5, PT, |R186|, 1.175494350822287508e-38, PT ;  /* 0x00800000ba00780b */ /* 0x000fe20003fae200 */
[----:B------:R-:W-:Y:S01]  /*2770*/  FMUL R90, R93, 0.25 ;  /* 0x3e8000005d5a7820 */ /* 0x000fe20000400000 */
[----:B------:R-:W-:Y:S01]  /*2780*/  FSETP.GT.AND P2, PT, |R188|, 8.50705917302346158658e+37, PT ;  /* 0x7e800000bc00780b */ /* 0x000fe20003f44200 */
[----:B------:R-:W-:Y:S01]  /*2790*/  @!P1 FMUL R55, R55, 16777216 ;  /* 0x4b80000037379820 */ /* 0x000fe20000400000 */
[----:B------:R-:W-:Y:S01]  /*27a0*/  FSEL R52, R52, R189, P4 ;  /* 0x000000bd34347208 */ /* 0x000fe20002000000 */
[----:B--2---:R-:W-:Y:S01]  /*27b0*/  FMUL R53, R188, 0.25 ;  /* 0x3e800000bc357820 */ /* 0x004fe20000400000 */
[----:B------:R-:W-:Y:S01]  /*27c0*/  FSETP.GEU.AND P1, PT, |R185|, 1.175494350822287508e-38, PT ;  /* 0x00800000b900780b */ /* 0x000fe20003f2e200 */
[----:B------:R-:W-:Y:S01]  /*27d0*/  FADD R190, R149, 1 ;  /* 0x3f80000095be7421 */ /* 0x000fe20000000000 */
[----:B------:R-:W-:Y:S01]  /*27e0*/  FSEL R90, R90, R93, P4 ;  /* 0x0000005d5a5a7208 */ /* 0x000fe20002000000 */
[----:B------:R-:W-:Y:S01]  /*27f0*/  @!P6 FMUL R52, R52, 16777216 ;  /* 0x4b8000003434e820 */ /* 0x000fe20000400000 */
[----:B------:R-:W-:Y:S01]  /*2800*/  FSEL R53, R53, R188, P2 ;  /* 0x000000bc35357208 */ /* 0x000fe20001000000 */
[----:B------:R-:W-:Y:S01]  /*2810*/  FADD R191, R2, 1 ;  /* 0x3f80000002bf7421 */ /* 0x000fe20000000000 */
[----:B------:R-:W-:Y:S01]  /*2820*/  FADD R95, R71, -R126 ;  /* 0x8000007e475f7221 */ /* 0x000fe20000000000 */
[----:B------:R-:W0:Y:S01]  /*2830*/  MUFU.RCP R217, R52 ;  /* 0x0000003400d97308 */ /* 0x000e220000001000 */
[----:B------:R-:W-:Y:S01]  /*2840*/  @!P5 FMUL R49, R49, 16777216 ;  /* 0x4b8000003131d820 */ /* 0x000fe20000400000 */
[----:B------:R-:W-:Y:S01]  /*2850*/  @!P3 FMUL R53, R53, 16777216 ;  /* 0x4b8000003535b820 */ /* 0x000fe20000400000 */
[----:B------:R-:W-:Y:S01]  /*2860*/  @!P6 FMUL R90, R90, 16777216 ;  /* 0x4b8000005a5ae820 */ /* 0x000fe20000400000 */
[----:B------:R-:W-:Y:S01]  /*2870*/  @!P5 FMUL R59, R59, 16777216 ;  /* 0x4b8000003b3bd820 */ /* 0x000fe20000400000 */
[----:B------:R-:W-:Y:S01]  /*2880*/  FSETP.GEU.AND P5, PT, |R191|, 1.175494350822287508e-38, PT ;  /* 0x00800000bf00780b */ /* 0x000fe20003fae200 */
[----:B------:R-:W-:Y:S01]  /*2890*/  @!P1 FMUL R48, R48, 16777216 ;  /* 0x4b80000030309820 */ /* 0x000fe20000400000 */
[----:B-1----:R-:W-:Y:S01]  /*28a0*/  FFMA R218, R218, R51, R117 ;  /* 0x00000033dada7223 */ /* 0x002fe20000000075 */
[----:B------:R-:W-:Y:S01]  /*28b0*/  MUFU.RCP R216, R53 ;  /* 0x0000003500d87308 */ /* 0x000fe20000001000 */
[----:B------:R-:W-:Y:S01]  /*28c0*/  FFMA R219, R219, R50, R118 ;  /* 0x00000032dbdb7223 */ /* 0x000fe20000000076 */
[----:B------:R-:W-:Y:S01]  /*28d0*/  FMUL R50, R95, 0.25 ;  /* 0x3e8000005f327820 */ /* 0x000fe20000400000 */
[----:B------:R-:W-:Y:S01]  /*28e0*/  FSETP.GT.AND P4, PT, |R191|, 8.50705917302346158658e+37, PT ;  /* 0x7e800000bf00780b */ /* 0x000fe20003f84200 */
[----:B------:R-:W-:Y:S01]  /*28f0*/  FADD R192, R3, 1 ;  /* 0x3f80000003c07421 */ /* 0x000fe20000000000 */
[----:B------:R-:W-:Y:S01]  /*2900*/  FADD R193, R4, 1 ;  /* 0x3f80000004c17421 */ /* 0x000fe20000000000 */
[----:B------:R-:W-:Y:S01]  /*2910*/  FADD R194, R5, 1 ;  /* 0x3f80000005c27421 */ /* 0x000fe20000000000 */
[----:B------:R-:W-:Y:S01]  /*2920*/  FSEL R50, R50, R95, P4 ;  /* 0x0000005f32327208 */ /* 0x000fe20002000000 */
[----:B------:R1:W2:Y:S01]  /*2930*/  MUFU.RCP R214, R49 ;  /* 0x0000003100d67308 */ /* 0x0002a20000001000 */
[----:B0-----:R-:W-:Y:S01]  /*2940*/  FFMA R217, R217, R90, R124 ;  /* 0x0000005ad9d97223 */ /* 0x001fe2000000007c */
[----:B------:R-:W-:Y:S01]  /*2950*/  FADD R90, R64, -R125 ;  /* 0x8000007d405a7221 */ /* 0x000fe20000000000 */
[----:B------:R-:W-:Y:S01]  /*2960*/  @!P1 FMUL R58, R58, 16777216 ;  /* 0x4b8000003a3a9820 */ /* 0x000fe20000400000 */
[----:B------:R-:W-:Y:S01]  /*2970*/  FADD R92, R170, -R127 ;  /* 0x8000007faa5c7221 */ /* 0x000fe20000000000 */
[----:B------:R-:W-:Y:S01]  /*2980*/  FSETP.GEU.AND P1, PT, |R192|, 1.175494350822287508e-38, PT ;  /* 0x00800000c000780b */ /* 0x000fe20003f2e200 */
[----:B------:R-:W-:Y:S01]  /*2990*/  FMUL R51, R90, 0.25 ;  /* 0x3e8000005a337820 */ /* 0x000fe20000400000 */
[----:B------:R-:W-:Y:S01]  /*29a0*/  FFMA R220, R220, R55, R119 ;  /* 0x00000037dcdc7223 */ /* 0x000fe20000000077 */
[----:B------:R0:W3:Y:S01]  /*29b0*/  MUFU.RCP R215, R48 ;  /* 0x0000003000d77308 */ /* 0x0000e20000001000 */
[----:B-1----:R-:W-:Y:S01]  /*29c0*/  FMUL R49, R88, 0.25 ;  /* 0x3e80000058317820 */ /* 0x002fe20000400000 */
[----:B------:R-:W-:Y:S01]  /*29d0*/  FADD R94, R174, -R129 ;  /* 0x80000081ae5e7221 */ /* 0x000fe20000000000 */
[----:B------:R-:W-:Y:S01]  /*29e0*/  @!P5 FMUL R50, R50, 16777216 ;  /* 0x4b8000003232d820 */ /* 0x000fe20000400000 */
[----:B------:R-:W-:Y:S01]  /*29f0*/  FADD R97, R69, -R128 ;  /* 0x8000008045617221 */ /* 0x000fe20000000000 */
[----:B------:R-:W-:Y:S01]  /*2a00*/  FMUL R53, R192, 0.25 ;  /* 0x3e800000c0357820 */ /* 0x000fe20000400000 */
[----:B------:R-:W-:Y:S01]  /*2a10*/  FSEL R49, R49, R88, P2 ;  /* 0x0000005831317208 */ /* 0x000fe20001000000 */
[----:B------:R-:W-:Y:S01]  /*2a20*/  FMUL R55, R92, 0.25 ;  /* 0x3e8000005c377820 */ /* 0x000fe20000400000 */
[----:B------:R-:W-:Y:S01]  /*2a30*/  FSETP.GT.AND P2, PT, |R190|, 8.50705917302346158658e+37, PT ;  /* 0x7e800000be00780b */ /* 0x000fe20003f44200 */
[----:B0-----:R-:W-:Y:S01]  /*2a40*/  FMUL R48, R191, 0.25 ;  /* 0x3e800000bf307820 */ /* 0x001fe20000400000 */
[----:B------:R-:W-:Y:S01]  /*2a50*/  FSETP.GT.AND P6, PT, |R192|, 8.50705917302346158658e+37, PT ;  /* 0x7e800000c000780b */ /* 0x000fe20003fc4200 */
[----:B------:R-:W-:Y:S01]  /*2a60*/  @!P3 FMUL R49, R49, 16777216 ;  /* 0x4b8000003131b820 */ /* 0x000fe20000400000 */
[----:B------:R-:W-:Y:S01]  /*2a70*/  FSETP.GEU.AND P3, PT, |R190|, 1.175494350822287508e-38, PT ;  /* 0x00800000be00780b */ /* 0x000fe20003f6e200 */
[----:B--2---:R-:W-:Y:S01]  /*2a80*/  FFMA R214, R214, R59, R121 ;  /* 0x0000003bd6d67223 */ /* 0x004fe20000000079 */
[----:B------:R-:W-:Y:S01]  /*2a90*/  FSEL R51, R51, R90, P2 ;  /* 0x0000005a33337208 */ /* 0x000fe20001000000 */
[----:B------:R-:W-:Y:S01]  /*2aa0*/  FFMA R216, R216, R49, R123 ;  /* 0x00000031d8d87223 */ /* 0x000fe2000000007b */
[----:B------:R-:W-:Y:S01]  /*2ab0*/  FMUL R49, R190, 0.25 ;  /* 0x3e800000be317820 */ /* 0x000fe20000400000 */
[----:B------:R-:W-:Y:S01]  /*2ac0*/  FSEL R48, R48, R191, P4 ;  /* 0x000000bf30307208 */ /* 0x000fe20002000000 */
[----:B------:R-:W-:Y:S01]  /*2ad0*/  FMUL R52, R193, 0.25 ;  /* 0x3e800000c1347820 */ /* 0x000fe20000400000 */
[----:B------:R-:W-:Y:S01]  /*2ae0*/  FFMA R221, R221, R54, R120 ;  /* 0x00000036dddd7223 */ /* 0x000fe20000000078 */
[----:B------:R-:W-:Y:S01]  /*2af0*/  FMUL R59, R94, 0.25 ;  /* 0x3e8000005e3b7820 */ /* 0x000fe20000400000 */
[----:B------:R-:W-:Y:S01]  /*2b00*/  FSEL R49, R49, R190, P2 ;  /* 0x000000be31317208 */ /* 0x000fe20001000000 */
[----:B------:R-:W-:Y:S01]  /*2b10*/  @!P5 FMUL R48, R48, 16777216 ;  /* 0x4b8000003030d820 */ /* 0x000fe20000400000 */
[----:B------:R-:W-:Y:S01]  /*2b20*/  FSETP.GEU.AND P5, PT, |R194|, 1.175494350822287508e-38, PT ;  /* 0x00800000c200780b */ /* 0x000fe20003fae200 */
[----:B------:R-:W-:Y:S01]  /*2b30*/  FMUL R54, R97, 0.25 ;  /* 0x3e80000061367820 */ /* 0x000fe20000400000 */
[----:B------:R-:W-:Y:S01]  /*2b40*/  @!P3 FMUL R51, R51, 16777216 ;  /* 0x4b8000003333b820 */ /* 0x000fe20000400000 */
[----:B------:R-:W-:Y:S01]  /*2b50*/  @!P3 FMUL R49, R49, 16777216 ;  /* 0x4b8000003131b820 */ /* 0x000fe20000400000 */
[C---:B------:R-:W-:Y:S01]  /*2b60*/  FSETP.GEU.AND P3, PT, |R193|.reuse, 1.175494350822287508e-38, PT ;  /* 0x00800000c100780b */ /* 0x040fe20003f6e200 */
[----:B------:R-:W-:Y:S01]  /*2b70*/  FADD R195, R6, 1 ;  /* 0x3f80000006c37421 */ /* 0x000fe20000000000 */
[----:B------:R-:W-:Y:S01]  /*2b80*/  FSETP.GT.AND P2, PT, |R193|, 8.50705917302346158658e+37, PT ;  /* 0x7e800000c100780b */ /* 0x000fe20003f44200 */
[----:B------:R0:W1:Y:S01]  /*2b90*/  MUFU.RCP R226, R49 ;  /* 0x0000003100e27308 */ /* 0x0000620000001000 */
[----:B------:R-:W-:Y:S01]  /*2ba0*/  FSETP.GT.AND P4, PT, |R194|, 8.50705917302346158658e+37, PT ;  /* 0x7e800000c200780b */ /* 0x000fe20003f84200 */
[----:B------:R-:W-:Y:S01]  /*2bb0*/  FADD R197, R8, 1 ;  /* 0x3f80000008c57421 */ /* 0x000fe20000000000 */
[----:B------:R-:W-:Y:S01]  /*2bc0*/  FSEL R53, R53, R192, P6 ;  /* 0x000000c035357208 */ /* 0x000fe20003000000 */
[----:B------:R-:W-:Y:S01]  /*2bd0*/  FADD R196, R7, 1 ;  /* 0x3f80000007c47421 */ /* 0x000fe20000000000 */
[----:B------:R-:W-:Y:S01]  /*2be0*/  FSEL R55, R55, R92, P6 ;  /* 0x0000005c37377208 */ /* 0x000fe20003000000 */
[----:B------:R-:W-:Y:S01]  /*2bf0*/  FADD R96, R62, -R131 ;  /* 0x800000833e607221 */ /* 0x000fe20000000000 */
[----:B------:R-:W-:Y:S01]  /*2c00*/  FSEL R52, R52, R193, P2 ;  /* 0x000000c134347208 */ /* 0x000fe20001000000 */
[----:B------:R-:W-:Y:S01]  /*2c10*/  @!P1 FMUL R53, R53, 16777216 ;  /* 0x4b80000035359820 */ /* 0x000fe20000400000 */
[----:B0-----:R-:W-:Y:S01]  /*2c20*/  FMUL R49, R194, 0.25 ;  /* 0x3e800000c2317820 */ /* 0x001fe20000400000 */
[----:B------:R-:W-:Y:S01]  /*2c30*/  FSEL R59, R59, R94, P4 ;  /* 0x0000005e3b3b7208 */ /* 0x000fe20002000000 */
[----:B------:R-:W-:Y:S01]  /*2c40*/  @!P1 FMUL R55, R55, 16777216 ;  /* 0x4b80000037379820 */ /* 0x000fe20000400000 */
[----:B------:R-:W-:Y:S01]  /*2c50*/  FSEL R54, R54, R97, P2 ;  /* 0x0000006136367208 */ /* 0x000fe20001000000 */
[----:B------:R-:W-:Y:S01]  /*2c60*/  @!P3 FMUL R52, R52, 16777216 ;  /* 0x4b8000003434b820 */ /* 0x000fe20000400000 */
[----:B------:R-:W-:Y:S01]  /*2c70*/  FSEL R49, R49, R194, P4 ;  /* 0x000000c231317208 */ /* 0x000fe20002000000 */
[----:B------:R0:W2:Y:S01]  /*2c80*/  MUFU.RCP R227, R48 ;  /* 0x0000003000e37308 */ /* 0x0000a20000001000 */
[----:B------:R-:W-:Y:S01]  /*2c90*/  FSETP.GEU.AND P1, PT, |R195|, 1.175494350822287508e-38, PT ;  /* 0x00800000c300780b */ /* 0x000fe20003f2e200 */
[----:B------:R-:W-:Y:S01]  /*2ca0*/  @!P5 FMUL R59, R59, 16777216 ;  /* 0x4b8000003b3bd820 */ /* 0x000fe20000400000 */
[----:B------:R-:W-:Y:S01]  /*2cb0*/  @!P3 FMUL R54, R54, 16777216 ;  /* 0x4b8000003636b820 */ /* 0x000fe20000400000 */
[----:B------:R-:W-:Y:S01]  /*2cc0*/  @!P5 FMUL R49, R49, 16777216 ;  /* 0x4b8000003131d820 */ /* 0x000fe20000400000 */
[----:B------:R-:W-:Y:S01]  /*2cd0*/  FSETP.GEU.AND P5, PT, |R197|, 1.175494350822287508e-38, PT ;  /* 0x00800000c500780b */ /* 0x000fe20003fae200 */
[----:B------:R-:W-:Y:S01]  /*2ce0*/  FADD R99, R67, -R130 ;  /* 0x8000008243637221 */ /* 0x000fe20000000000 */
[C---:B------:R-:W-:Y:S01]  /*2cf0*/  FSETP.GT.AND P6, PT, |R195|.reuse, 8.50705917302346158658e+37, PT ;  /* 0x7e800000c300780b */ /* 0x040fe20003fc4200 */
[----:B------:R4:W-:Y:S01]  /*2d00*/  MUFU.RCP R229, R52 ;  /* 0x0000003400e57308 */ /* 0x0009e20000001000 */
[----:B0-----:R-:W-:Y:S01]  /*2d10*/  FMUL R48, R195, 0.25 ;  /* 0x3e800000c3307820 */ /* 0x001fe20000400000 */
[----:B------:R-:W-:Y:S01]  /*2d20*/  FSETP.GEU.AND P3, PT, |R196|, 1.175494350822287508e-38, PT ;  /* 0x00800000c400780b */ /* 0x000fe20003f6e200 */
[----:B------:R-:W-:Y:S01]  /*2d30*/  FMUL R107, R96, 0.25 ;  /* 0x3e800000606b7820 */ /* 0x000fe20000400000 */
[----:B------:R-:W-:Y:S01]  /*2d40*/  FSETP.GT.AND P4, PT, |R197|, 8.50705917302346158658e+37, PT ;  /* 0x7e800000c500780b */ /* 0x000fe20003f84200 */
[----:B---3--:R-:W-:Y:S01]  /*2d50*/  FFMA R215, R215, R58, R122 ;  /* 0x0000003ad7d77223 */ /* 0x008fe2000000007a */
[----:B------:R-:W-:Y:S01]  /*2d60*/  FSETP.GT.AND P2, PT, |R196|, 8.50705917302346158658e+37, PT ;  /* 0x7e800000c400780b */ /* 0x000fe20003f44200 */
[----:B------:R-:W-:Y:S01]  /*2d70*/  FADD R101, R65, -R132 ;  /* 0x8000008441657221 */ /* 0x000fe20000000000 */
[----:B------:R0:W-:Y:S01]  /*2d80*/  MUFU.RCP R228, R53 ;  /* 0x0000003500e47308 */ /* 0x0001e20000001000 */
[----:B----4-:R-:W-:Y:S01]  /*2d90*/  FMUL R52, R197, 0.25 ;  /* 0x3e800000c5347820 */ /* 0x010fe20000400000 */
[----:B------:R-:W-:Y:S01]  /*2da0*/  FSEL R48, R48, R195, P6 ;  /* 0x000000c330307208 */ /* 0x000fe20003000000 */
[----:B------:R-:W-:Y:S01]  /*2db0*/  FMUL R58, R99, 0.25 ;  /* 0x3e800000633a7820 */ /* 0x000fe20000400000 */
[----:B------:R-:W-:Y:S01]  /*2dc0*/  FADD R199, R10, 1 ;  /* 0x3f8000000ac77421 */ /* 0x000fe20000000000 */
[----:B------:R-:W-:Y:S01]  /*2dd0*/  FMUL R102, R101, 0.25 ;  /* 0x3e80000065667820 */ /* 0x000fe20000400000 */
[----:B------:R-:W-:Y:S01]  /*2de0*/  FSEL R52, R52, R197, P4 ;  /* 0x000000c534347208 */ /* 0x000fe20002000000 */
[----:B------:R-:W-:Y:S01]  /*2df0*/  @!P1 FMUL R48, R48, 16777216 ;  /* 0x4b80000030309820 */ /* 0x000fe20000400000 */
[----:B------:R3:W-:Y:S01]  /*2e00*/  MUFU.RCP R222, R49 ;  /* 0x0000003100de7308 */ /* 0x0007e20000001000 */
[----:B0-----:R-:W-:Y:S01]  /*2e10*/  FMUL R53, R196, 0.25 ;  /* 0x3e800000c4357820 */ /* 0x001fe20000400000 */
[----:B------:R-:W-:Y:S01]  /*2e20*/  FSEL R58, R58, R99, P6 ;  /* 0x000000633a3a7208 */ /* 0x000fe20003000000 */
[----:B------:R-:W-:Y:S01]  /*2e30*/  FADD R198, R9, 1 ;  /* 0x3f80000009c67421 */ /* 0x000fe20000000000 */
[----:B------:R-:W-:Y:S01]  /*2e40*/  @!P5 FMUL R52, R52, 16777216 ;  /* 0x4b8000003434d820 */ /* 0x000fe20000400000 */
[----:B------:R-:W-:Y:S01]  /*2e50*/  FADD R103, R79, -R134 ;  /* 0x800000864f677221 */ /* 0x000fe20000000000 */
[----:B------:R-:W-:Y:S01]  /*2e60*/  FSEL R53, R53, R196, P2 ;  /* 0x000000c435357208 */ /* 0x000fe20001000000 */
[----:B------:R-:W-:Y:S01]  /*2e70*/  FADD R200, R11, 1 ;  /* 0x3f8000000bc87421 */ /* 0x000fe20000000000 */
[----:B------:R0:W-:Y:S01]  /*2e80*/  MUFU.RCP R223, R48 ;  /* 0x0000003000df7308 */ /* 0x0001e20000001000 */
[----:B---3--:R-:W-:Y:S01]  /*2e90*/  FSEL R49, R107, R96, P2 ;  /* 0x000000606b317208 */ /* 0x008fe20001000000 */
[----:B------:R-:W-:Y:S01]  /*2ea0*/  @!P1 FMUL R58, R58, 16777216 ;  /* 0x4b8000003a3a9820 */ /* 0x000fe20000400000 */
[----:B------:R-:W-:Y:S01]  /*2eb0*/  @!P3 FMUL R53, R53, 16777216 ;  /* 0x4b8000003535b820 */ /* 0x000fe20000400000 */
[----:B------:R-:W-:Y:S01]  /*2ec0*/  FSETP.GEU.AND P1, PT, |R198|, 1.175494350822287508e-38, PT ;  /* 0x00800000c600780b */ /* 0x000fe20003f2e200 */
[----:B------:R-:W-:Y:S01]  /*2ed0*/  FADD R202, R13, 1 ;  /* 0x3f8000000dca7421 */ /* 0x000fe20000000000 */
[----:B------:R-:W-:Y:S01]  /*2ee0*/  @!P3 FMUL R49, R49, 16777216 ;  /* 0x4b8000003131b820 */ /* 0x000fe20000400000 */
[C---:B------:R-:W-:Y:S01]  /*2ef0*/  FSETP.GEU.AND P3, PT, |R199|.reuse, 1.175494350822287508e-38, PT ;  /* 0x00800000c700780b */ /* 0x040fe20003f6e200 */
[----:B------:R3:W-:Y:S01]  /*2f00*/  MUFU.RCP R225, R52 ;  /* 0x0000003400e17308 */ /* 0x0007e20000001000 */
[----:B0-----:R-:W-:Y:S01]  /*2f10*/  FSEL R48, R102, R101, P4 ;  /* 0x0000006566307208 */ /* 0x001fe20002000000 */
[C---:B------:R-:W-:Y:S01]  /*2f20*/  FMUL R102, R199.reuse, 0.25 ;  /* 0x3e800000c7667820 */ /* 0x040fe20000400000 */
[----:B------:R-:W-:Y:S01]  /*2f30*/  FSETP.GT.AND P2, PT, |R199|, 8.50705917302346158658e+37, PT ;  /* 0x7e800000c700780b */ /* 0x000fe20003f44200 */
[C---:B------:R-:W-:Y:S01]  /*2f40*/  FMUL R107, R198.reuse, 0.25 ;  /* 0x3e800000c66b7820 */ /* 0x040fe20000400000 */
[----:B------:R-:W-:Y:S01]  /*2f50*/  FSETP.GT.AND P6, PT, |R198|, 8.50705917302346158658e+37, PT ;  /* 0x7e800000c600780b */ /* 0x000fe20003fc4200 */
[----:B------:R-:W-:Y:S01]  /*2f60*/  @!P5 FMUL R48, R48, 16777216 ;  /* 0x4b8000003030d820 */ /* 0x000fe20000400000 */
[----:B------:R-:W-:Y:S01]  /*2f70*/  FSETP.GEU.AND P5, PT, |R200|, 1.175494350822287508e-38, PT ;  /* 0x00800000c800780b */ /* 0x000fe20003fae200 */
[----:B------:R0:W-:Y:S01]  /*2f80*/  MUFU.RCP R224, R53 ;  /* 0x0000003500e07308 */ /* 0x0001e20000001000 */
[----:B---3--:R-:W-:Y:S01]  /*2f90*/  FMUL R52, R103, 0.25 ;  /* 0x3e80000067347820 */ /* 0x008fe20000400000 */
[----:B------:R-:W-:Y:S01]  /*2fa0*/  FSEL R102, R102, R199, P2 ;  /* 0x000000c766667208 */ /* 0x000fe20001000000 */
[----:B------:R-:W-:Y:S01]  /*2fb0*/  FADD R98, R72, -R133 ;  /* 0x8000008548627221 */ /* 0x000fe20000000000 */
[----:B------:R-:W-:Y:S01]  /*2fc0*/  FSETP.GT.AND P4, PT, |R200|, 8.50705917302346158658e+37, PT ;  /* 0x7e800000c800780b */ /* 0x000fe20003f84200 */
[----:B------:R-:W-:Y:S01]  /*2fd0*/  FMUL R173, R202, 0.25 ;  /* 0x3e800000caad7820 */ /* 0x000fe20000400000 */
[----:B------:R-:W-:Y:S01]  /*2fe0*/  FSEL R52, R52, R103, P2 ;  /* 0x0000006734347208 */ /* 0x000fe20001000000 */
[----:B------:R-:W-:Y:S01]  /*2ff0*/  @!P3 FMUL R102, R102, 16777216 ;  /* 0x4b8000006666b820 */ /* 0x000fe20000400000 */
[----:B------:R-:W-:Y:S01]  /*3000*/  FSEL R107, R107, R198, P6 ;  /* 0x000000c66b6b7208 */ /* 0x000fe20003000000 */
[----:B0-----:R-:W-:Y:S01]  /*3010*/  FMUL R53, R200, 0.25 ;  /* 0x3e800000c8357820 */ /* 0x001fe20000400000 */
[----:B------:R-:W-:Y:S01]  /*3020*/  FSETP.GEU.AND P2, PT, |R202|, 1.175494350822287508e-38, PT ;  /* 0x00800000ca00780b */ /* 0x000fe20003f4e200 */
[----:B------:R-:W-:Y:S01]  /*3030*/  @!P3 FMUL R52, R52, 16777216 ;  /* 0x4b8000003434b820 */ /* 0x000fe20000400000 */
[----:B------:R-:W-:Y:S01]  /*3040*/  FMUL R171, R98, 0.25 ;  /* 0x3e80000062ab7820 */ /* 0x000fe20000400000 */
[----:B------:R-:W-:Y:S01]  /*3050*/  FSETP.GT.AND P3, PT, |R202|, 8.50705917302346158658e+37, PT ;  /* 0x7e800000ca00780b */ /* 0x000fe20003f64200 */
[----:B------:R-:W-:Y:S01]  /*3060*/  FADD R201, R12, 1 ;  /* 0x3f8000000cc97421 */ /* 0x000fe20000000000 */
[----:B------:R-:W-:Y:S01]  /*3070*/  FSEL R53, R53, R200, P4 ;  /* 0x000000c835357208 */ /* 0x000fe20002000000 */
[----:B------:R-:W-:Y:S01]  /*3080*/  FADD R105, R77, -R136 ;  /* 0x800000884d697221 */ /* 0x000fe20000000000 */
[----:B------:R-:W-:Y:S01]  /*3090*/  @!P1 FMUL R107, R107, 16777216 ;  /* 0x4b8000006b6b9820 */ /* 0x000fe20000400000 */
[----:B------:R-:W-:Y:S01]  /*30a0*/  FADD R100, R70, -R135 ;  /* 0x8000008746647221 */ /* 0x000fe20000000000 */
[----:B------:R0:W-:Y:S01]  /*30b0*/  MUFU.RCP R239, R102 ;  /* 0x0000006600ef7308 */ /* 0x0001e20000001000 */
[----:B------:R-:W-:Y:S01]  /*30c0*/  FSEL R173, R173, R202, P3 ;  /* 0x000000caadad7208 */ /* 0x000fe20001800000 */
[----:B------:R-:W-:Y:S01]  /*30d0*/  FMUL R104, R201, 0.25 ;  /* 0x3e800000c9687820 */ /* 0x000fe20000400000 */
[----:B------:R-:W-:Y:S01]  /*30e0*/  FSEL R171, R171, R98, P6 ;  /* 0x00000062abab7208 */ /* 0x000fe20003000000 */
[----:B------:R-:W-:Y:S01]  /*30f0*/  @!P5 FMUL R53, R53, 16777216 ;  /* 0x4b8000003535d820 */ /* 0x000fe20000400000 */
[----:B------:R-:W-:Y:S01]  /*3100*/  FSETP.GT.AND P6, PT, |R201|, 8.50705917302346158658e+37, PT ;  /* 0x7e800000c900780b */ /* 0x000fe20003fc4200 */
[----:B------:R-:W-:Y:S01]  /*3110*/  FADD R203, R14, 1 ;  /* 0x3f8000000ecb7421 */ /* 0x000fe20000000000 */
[----:B------:R-:W-:Y:S01]  /*3120*/  @!P2 FMUL R173, R173, 16777216 ;  /* 0x4b800000adada820 */ /* 0x000fe20000400000 */
[----:B------:R3:W-:Y:S01]  /*3130*/  MUFU.RCP R238, R107 ;  /* 0x0000006b00ee7308 */ /* 0x0007e20000001000 */
[----:B0-----:R-:W-:Y:S01]  /*3140*/  FMUL R102, R105, 0.25 ;  /* 0x3e80000069667820 */ /* 0x001fe20000400000 */
[----:B------:R-:W-:Y:S01]  /*3150*/  FSEL R106, R104, R201, P6 ;  /* 0x000000c9686a7208 */ /* 0x000fe20003000000 */
[----:B-1----:R-:W-:Y:S01]  /*3160*/  FFMA R226, R226, R51, R125 ;  /* 0x00000033e2e27223 */ /* 0x002fe2000000007d */
[----:B--2---:R-:W-:Y:S01]  /*3170*/  FFMA R227, R227, R50, R126 ;  /* 0x00000032e3e37223 */ /* 0x004fe2000000007e */
[C---:B------:R-:W-:Y:S01]  /*3180*/  FMUL R178, R203.reuse, 0.25 ;  /* 0x3e800000cbb27820 */ /* 0x040fe20000400000 */
[----:B------:R-:W-:Y:S01]  /*3190*/  FSEL R172, R102, R105, P6 ;  /* 0x0000006966ac7208 */ /* 0x000fe20003000000 */
[----:B------:R-:W-:Y:S01]  /*31a0*/  FADD R102, R68, -R137 ;  /* 0x8000008944667221 */ /* 0x000fe20000000000 */
[----:B------:R-:W0:Y:S01]  /*31b0*/  MUFU.RCP R240, R53 ;  /* 0x0000003500f07308 */ /* 0x000e220000001000 */
[----:B---3--:R-:W-:Y:S01]  /*31c0*/  FMUL R107, R100, 0.25 ;  /* 0x3e800000646b7820 */ /* 0x008fe20000400000 */
[----:B------:R-:W-:Y:S01]  /*31d0*/  FSETP.GT.AND P6, PT, |R203|, 8.50705917302346158658e+37, PT ;  /* 0x7e800000cb00780b */ /* 0x000fe20003fc4200 */
[----:B------:R-:W-:Y:S01]  /*31e0*/  FMUL R51, R102, 0.25 ;  /* 0x3e80000066337820 */ /* 0x000fe20000400000 */
[----:B------:R-:W-:Y:S01]  /*31f0*/  @!P1 FMUL R171, R171, 16777216 ;  /* 0x4b800000abab9820 */ /* 0x000fe20000400000 */
[----:B------:R-:W-:Y:S01]  /*3200*/  FSETP.GEU.AND P1, PT, |R201|, 1.175494350822287508e-38, PT ;  /* 0x00800000c900780b */ /* 0x000fe20003f2e200 */
[----:B------:R-:W-:Y:S01]  /*3210*/  FADD R204, R15, 1 ;  /* 0x3f8000000fcc7421 */ /* 0x000fe20000000000 */
[----:B------:R-:W-:Y:S01]  /*3220*/  FSEL R104, R107, R100, P4 ;  /* 0x000000646b687208 */ /* 0x000fe20002000000 */
[----:B------:R-:W-:Y:S01]  /*3230*/  FADD R107, R75, -R138 ;  /* 0x8000008a4b6b7221 */ /* 0x000fe20000000000 */
[----:B------:R-:W-:Y:S01]  /*3240*/  FSETP.GEU.AND P4, PT, |R203|, 1.175494350822287508e-38, PT ;  /* 0x00800000cb00780b */ /* 0x000fe20003f8e200 */
[----:B------:R-:W1:Y:S01]  /*3250*/  MUFU.RCP R230, R173 ;  /* 0x000000ad00e67308 */ /* 0x000e620000001000 */
[----:B------:R-:W-:Y:S01]  /*3260*/  FSEL R51, R51, R102, P3 ;  /* 0x0000006633337208 */ /* 0x000fe20001800000 */
[----:B------:R-:W-:Y:S01]  /*3270*/  FMUL R50, R107, 0.25 ;  /* 0x3e8000006b327820 */ /* 0x000fe20000400000 */
[----:B------:R-:W-:Y:S01]  /*3280*/  FSEL R178, R178, R203, P6 ;  /* 0x000000cbb2b27208 */ /* 0x000fe20003000000 */
[----:B------:R-:W-:Y:S01]  /*3290*/  @!P5 FMUL R104, R104, 16777216 ;  /* 0x4b8000006868d820 */ /* 0x000fe20000400000 */
[----:B------:R-:W-:Y:S01]  /*32a0*/  FADD R206, R17, 1 ;  /* 0x3f80000011ce7421 */ /* 0x000fe20000000000 */
[----:B------:R-:W-:Y:S01]  /*32b0*/  @!P2 FMUL R51, R51, 16777216 ;  /* 0x4b8000003333a820 */ /* 0x000fe20000400000 */
[----:B------:R-:W-:Y:S01]  /*32c0*/  FSEL R50, R50, R107, P6 ;  /* 0x0000006b32327208 */ /* 0x000fe20003000000 */
[----:B0-----:R-:W-:Y:S01]  /*32d0*/  FFMA R240, R240, R104, R135 ;  /* 0x00000068f0f07223 */ /* 0x001fe20000000087 */
[----:B------:R-:W-:Y:S01]  /*32e0*/  FADD R104, R66, -R139 ;  /* 0x8000008b42687221 */ /* 0x000fe20000000000 */
[----:B------:R-:W-:Y:S01]  /*32f0*/  FFMA R224, R224, R49, R131 ;  /* 0x00000031e0e07223 */ /* 0x000fe20000000083 */
[----:B------:R-:W-:Y:S01]  /*3300*/  FMUL R49, R204, 0.25 ;  /* 0x3e800000cc317820 */ /* 0x000fe20000400000 */
[----:B------:R-:W-:Y:S01]  /*3310*/  @!P4 FMUL R178, R178, 16777216 ;  /* 0x4b800000b2b2c820 */ /* 0x000fe20000400000 */
[----:B------:R-:W-:Y:S01]  /*3320*/  @!P4 FMUL R50, R50, 16777216 ;  /* 0x4b8000003232c820 */ /* 0x000fe20000400000 */
[----:B------:R-:W-:Y:S01]  /*3330*/  FSETP.GEU.AND P4, PT, |R204|, 1.175494350822287508e-38, PT ;  /* 0x00800000cc00780b */ /* 0x000fe20003f8e200 */
[----:B------:R-:W-:Y:S01]  /*3340*/  FADD R205, R16, 1 ;  /* 0x3f80000010cd7421 */ /* 0x000fe20000000000 */
[----:B-1----:R-:W-:Y:S01]  /*3350*/  FFMA R230, R230, R51, R137 ;  /* 0x00000033e6e67223 */ /* 0x002fe20000000089 */
[----:B------:R-:W-:Y:S01]  /*3360*/  FMUL R51, R104, 0.25 ;  /* 0x3e80000068337820 */ /* 0x000fe20000400000 */
[----:B------:R-:W-:Y:S01]  /*3370*/  FSETP.GT.AND P2, PT, |R204|, 8.50705917302346158658e+37, PT ;  /* 0x7e800000cc00780b */ /* 0x000fe20003f44200 */
[C---:B------:R-:W-:Y:S01]  /*3380*/  FMUL R53, R206.reuse, 0.25 ;  /* 0x3e800000ce357820 */ /* 0x040fe20000400000 */
[----:B------:R-:W-:Y:S01]  /*3390*/  FSETP.GEU.AND P5, PT, |R206|, 1.175494350822287508e-38, PT ;  /* 0x00800000ce00780b */ /* 0x000fe20003fae200 */
[----:B------:R-:W-:Y:S01]  /*33a0*/  @!P1 FMUL R106, R106, 16777216 ;  /* 0x4b8000006a6a9820 */ /* 0x000fe20000400000 */
[----:B------:R-:W-:Y:S01]  /*33b0*/  FSEL R49, R49, R204, P2 ;  /* 0x000000cc31317208 */ /* 0x000fe20001000000 */
[----:B------:R-:W-:Y:S01]  /*33c0*/  FADD R207, R18, 1 ;  /* 0x3f80000012cf7421 */ /* 0x000fe20000000000 */
[----:B------:R-:W-:Y:S01]  /*33d0*/  FSETP.GT.AND P6, PT, |R206|, 8.50705917302346158658e+37, PT ;  /* 0x7e800000ce00780b */ /* 0x000fe20003fc4200 */
[----:B------:R-:W0:Y:S01]  /*33e0*/  MUFU.RCP R231, R178 ;  /* 0x000000b200e77308 */ /* 0x000e220000001000 */
[----:B------:R-:W-:Y:S01]  /*33f0*/  FSEL R51, R51, R104, P2 ;  /* 0x0000006833337208 */ /* 0x000fe20001000000 */
[----:B------:R-:W-:Y:S01]  /*3400*/  FFMA R225, R225, R48, R132 ;  /* 0x00000030e1e17223 */ /* 0x000fe20000000084 */
[----:B------:R-:W-:Y:S01]  /*3410*/  FSETP.GEU.AND P3, PT, |R205|, 1.175494350822287508e-38, PT ;  /* 0x00800000cd00780b */ /* 0x000fe20003f6e200 */
[----:B------:R-:W-:Y:S01]  /*3420*/  @!P4 FMUL R49, R49, 16777216 ;  /* 0x4b8000003131c820 */ /* 0x000fe20000400000 */
[----:B------:R-:W-:Y:S01]  /*3430*/  FSEL R53, R53, R206, P6 ;  /* 0x000000ce35357208 */ /* 0x000fe20003000000 */
[----:B------:R-:W-:Y:S01]  /*3440*/  @!P4 FMUL R51, R51, 16777216 ;  /* 0x4b8000003333c820 */ /* 0x000fe20000400000 */
[----:B------:R-:W-:Y:S01]  /*3450*/  @!P1 FMUL R172, R172, 16777216 ;  /* 0x4b800000acac9820 */ /* 0x000fe20000400000 */
[----:B------:R1:W2:Y:S01]  /*3460*/  MUFU.RCP R241, R106 ;  /* 0x0000006a00f17308 */ /* 0x0002a20000001000 */
[----:B------:R-:W-:Y:S01]  /*3470*/  FMUL R48, R205, 0.25 ;  /* 0x3e800000cd307820 */ /* 0x000fe20000400000 */
[----:B------:R-:W-:Y:S01]  /*3480*/  FSETP.GEU.AND P4, PT, |R207|, 1.175494350822287508e-38, PT ;  /* 0x00800000cf00780b */ /* 0x000fe20003f8e200 */
[----:B------:R-:W-:Y:S01]  /*3490*/  FFMA R239, R239, R52, R134 ;  /* 0x00000034efef7223 */ /* 0x000fe20000000086 */
[----:B------:R-:W-:Y:S01]  /*34a0*/  FSETP.GT.AND P1, PT, |R205|, 8.50705917302346158658e+37, PT ;  /* 0x7e800000cd00780b */ /* 0x000fe20003f24200 */
[----:B------:R-:W-:Y:S01]  /*34b0*/  FMUL R52, R207, 0.25 ;  /* 0x3e800000cf347820 */ /* 0x000fe20000400000 */
[----:B------:R-:W-:Y:S01]  /*34c0*/  @!P5 FMUL R53, R53, 16777216 ;  /* 0x4b8000003535d820 */ /* 0x000fe20000400000 */
[----:B------:R-:W-:Y:S01]  /*34d0*/  FSETP.GT.AND P2, PT, |R207|, 8.50705917302346158658e+37, PT ;  /* 0x7e800000cf00780b */ /* 0x000fe20003f44200 */
[----:B------:R3:W-:Y:S01]  /*34e0*/  MUFU.RCP R232, R49 ;  /* 0x0000003100e87308 */ /* 0x0007e20000001000 */
[----:B-1----:R-:W-:Y:S01]  /*34f0*/  FADD R106, R247, -R141 ;  /* 0x8000008df76a7221 */ /* 0x002fe20000000000 */
[----:B------:R-:W-:Y:S01]  /*3500*/  FSEL R48, R48, R205, P1 ;  /* 0x000000cd30307208 */ /* 0x000fe20000800000 */
[----:B------:R-:W-:Y:S01]  /*3510*/  FFMA R238, R238, R171, R133 ;  /* 0x000000abeeee7223 */ /* 0x000fe20000000085 */
[----:B------:R-:W-:Y:S01]  /*3520*/  FSEL R52, R52, R207, P2 ;  /* 0x000000cf34347208 */ /* 0x000fe20001000000 */
[----:B------:R-:W-:Y:S01]  /*3530*/  FADD R171, R73, -R140 ;  /* 0x8000008c49ab7221 */ /* 0x000fe20000000000 */
[----:B------:R-:W-:Y:S01]  /*3540*/  FADD R173, R246, -R142 ;  /* 0x8000008ef6ad7221 */ /* 0x000fe20000000000 */
[----:B------:R-:W-:Y:S01]  /*3550*/  @!P3 FMUL R48, R48, 16777216 ;  /* 0x4b8000003030b820 */ /* 0x000fe20000400000 */
[----:B------:R1:W4:Y:S01]  /*3560*/  MUFU.RCP R242, R53 ;  /* 0x0000003500f27308 */ /* 0x0003220000001000 */
[----:B---3--:R-:W-:Y:S01]  /*3570*/  FMUL R49, R106, 0.25 ;  /* 0x3e8000006a317820 */ /* 0x008fe20000400000 */
[----:B0-----:R-:W-:Y:S01]  /*3580*/  FFMA R231, R231, R50, R138 ;  /* 0x00000032e7e77223 */ /* 0x001fe2000000008a */
[----:B------:R-:W-:Y:S01]  /*3590*/  @!P4 FMUL R52, R52, 16777216 ;  /* 0x4b8000003434c820 */ /* 0x000fe20000400000 */
[----:B--2---:R-:W-:Y:S01]  /*35a0*/  FFMA R241, R241, R172, R136 ;  /* 0x000000acf1f17223 */ /* 0x004fe20000000088 */
[----:B------:R-:W-:Y:S01]  /*35b0*/  FMUL R50, R171, 0.25 ;  /* 0x3e800000ab327820 */ /* 0x000fe20000400000 */
[----:B------:R-:W-:Y:S01]  /*35c0*/  FSEL R49, R49, R106, P6 ;  /* 0x0000006a31317208 */ /* 0x000fe20003000000 */
[----:B------:R-:W-:Y:S01]  /*35d0*/  FADD R208, R19, 1 ;  /* 0x3f80000013d07421 */ /* 0x000fe20000000000 */
[----:B------:R0:W-:Y:S01]  /*35e0*/  MUFU.RCP R233, R48 ;  /* 0x0000003000e97308 */ /* 0x0001e20000001000 */
[----:B------:R-:W-:Y:S01]  /*35f0*/  FADD R172, R74, -R143 ;  /* 0x8000008f4aac7221 */ /* 0x000fe20000000000 */
[----:B------:R-:W-:Y:S01]  /*3600*/  FADD R210, R21, 1 ;  /* 0x3f80000015d27421 */ /* 0x000fe20000000000 */
[----:B------:R-:W-:Y:S01]  /*3610*/  FFMA R228, R228, R55, R127 ;  /* 0x00000037e4e47223 */ /* 0x000fe2000000007f */
[----:B------:R-:W-:Y:S01]  /*3620*/  FSEL R50, R50, R171, P1 ;  /* 0x000000ab32327208 */ /* 0x000fe20000800000 */
[----:B------:R-:W-:Y:S01]  /*3630*/  FMUL R55, R208, 0.25 ;  /* 0x3e800000d0377820 */ /* 0x000fe20000400000 */
[----:B------:R-:W-:Y:S01]  /*3640*/  @!P5 FMUL R49, R49, 16777216 ;  /* 0x4b8000003131d820 */ /* 0x000fe20000400000 */
[----:B-1----:R-:W-:Y:S01]  /*3650*/  FMUL R53, R172, 0.25 ;  /* 0x3e800000ac357820 */ /* 0x002fe20000400000 */
[----:B------:R-:W1:Y:S01]  /*3660*/  MUFU.RCP R243, R52 ;  /* 0x0000003400f37308 */ /* 0x000e620000001000 */
[----:B0-----:R-:W-:Y:S01]  /*3670*/  FMUL R48, R173, 0.25 ;  /* 0x3e800000ad307820 */ /* 0x001fe20000400000 */
[----:B------:R-:W-:Y:S01]  /*3680*/  FSETP.GT.AND P1, PT, |R208|, 8.50705917302346158658e+37, PT ;  /* 0x7e800000d000780b */ /* 0x000fe20003f24200 */
[----:B------:R-:W-:Y:S01]  /*3690*/  FADD R178, R56, -R145 ;  /* 0x8000009138b27221 */ /* 0x000fe20000000000 */
[----:B------:R-:W-:Y:S01]  /*36a0*/  FFMA R222, R222, R59, R129 ;  /* 0x0000003bdede7223 */ /* 0x000fe20000000081 */
[----:B----4-:R-:W-:Y:S01]  /*36b0*/  FFMA R242, R242, R49, R141 ;  /* 0x00000031f2f27223 */ /* 0x010fe2000000008d */
[----:B------:R-:W-:Y:S01]  /*36c0*/  FSEL R48, R48, R173, P2 ;  /* 0x000000ad30307208 */ /* 0x000fe20001000000 */
[C---:B------:R-:W-:Y:S01]  /*36d0*/  FMUL R59, R210.reuse, 0.25 ;  /* 0x3e800000d23b7820 */ /* 0x040fe20000400000 */
[----:B------:R-:W-:Y:S01]  /*36e0*/  FSETP.GEU.AND P2, PT, |R210|, 1.175494350822287508e-38, PT ;  /* 0x00800000d200780b */ /* 0x000fe20003f4e200 */
[----:B------:R-:W-:Y:S01]  /*36f0*/  FMUL R49, R178, 0.25 ;  /* 0x3e800000b2317820 */ /* 0x000fe20000400000 */
[----:B------:R-:W-:Y:S01]  /*3700*/  FSEL R55, R55, R208, P1 ;  /* 0x000000d037377208 */ /* 0x000fe20000800000 */
[----:B------:R-:W-:Y:S01]  /*3710*/  FADD R211, R22, 1 ;  /* 0x3f80000016d37421 */ /* 0x000fe20000000000 */
[----:B------:R-:W-:Y:S01]  /*3720*/  FSEL R53, R53, R172, P1 ;  /* 0x000000ac35357208 */ /* 0x000fe20000800000 */
[----:B------:R-:W-:Y:S01]  /*3730*/  @!P3 FMUL R50, R50, 16777216 ;  /* 0x4b8000003232b820 */ /* 0x000fe20000400000 */
[----:B------:R-:W-:Y:S01]  /*3740*/  FSETP.GT.AND P1, PT, |R210|, 8.50705917302346158658e+37, PT ;  /* 0x7e800000d200780b */ /* 0x000fe20003f24200 */
[----:B------:R-:W-:Y:S01]  /*3750*/  FADD R209, R20, 1 ;  /* 0x3f80000014d17421 */ /* 0x000fe20000000000 */
[----:B------:R-:W-:Y:S01]  /*3760*/  FSETP.GEU.AND P3, PT, |R208|, 1.175494350822287508e-38, PT ;  /* 0x00800000d000780b */ /* 0x000fe20003f6e200 */
[----:B------:R-:W-:Y:S01]  /*3770*/  @!P4 FMUL R48, R48, 16777216 ;  /* 0x4b8000003030c820 */ /* 0x000fe20000400000 */
[----:B------:R-:W-:Y:S01]  /*3780*/  FSEL R59, R59, R210, P1 ;  /* 0x000000d23b3b7208 */ /* 0x000fe20000800000 */
[----:B------:R-:W-:Y:S01]  /*3790*/  FFMA R229, R229, R54, R128 ;  /* 0x00000036e5e57223 */ /* 0x000fe20000000080 */
[----:B------:R-:W-:Y:S01]  /*37a0*/  FSEL R49, R49, R178, P1 ;  /* 0x000000b231317208 */ /* 0x000fe20000800000 */
[----:B-1----:R-:W-:Y:S01]  /*37b0*/  FFMA R243, R243, R48, R142 ;  /* 0x00000030f3f37223 */ /* 0x002fe2000000008e */
[----:B------:R-:W-:Y:S01]  /*37c0*/  FSETP.GEU.AND P1, PT, |R211|, 1.175494350822287508e-38, PT ;  /* 0x00800000d300780b */ /* 0x000fe20003f2e200 */
[----:B------:R-:W-:Y:S01]  /*37d0*/  @!P2 FMUL R59, R59, 16777216 ;  /* 0x4b8000003b3ba820 */ /* 0x000fe20000400000 */
[----:B------:R-:W-:Y:S01]  /*37e0*/  FSETP.GEU.AND P6, PT, |R209|, 1.175494350822287508e-38, PT ;  /* 0x00800000d100780b */ /* 0x000fe20003fce200 */
[----:B------:R-:W-:Y:S01]  /*37f0*/  @!P2 FMUL R49, R49, 16777216 ;  /* 0x4b8000003131a820 */ /* 0x000fe20000400000 */
[C---:B------:R-:W-:Y:S01]  /*3800*/  FMUL R48, R211.reuse, 0.25 ;  /* 0x3e800000d3307820 */ /* 0x040fe20000400000 */
[----:B------:R-:W-:Y:S01]  /*3810*/  FSETP.GT.AND P2, PT, |R211|, 8.50705917302346158658e+37, PT ;  /* 0x7e800000d300780b */ /* 0x000fe20003f44200 */
[C---:B------:R-:W-:Y:S01]  /*3820*/  FMUL R54, R209.reuse, 0.25 ;  /* 0x3e800000d1367820 */ /* 0x040fe20000400000 */
[----:B------:R-:W-:Y:S01]  /*3830*/  FSETP.GT.AND P5, PT, |R209|, 8.50705917302346158658e+37, PT ;  /* 0x7e800000d100780b */ /* 0x000fe20003fa4200 */
[----:B------:R-:W-:Y:S01]  /*3840*/  @!P3 FMUL R55, R55, 16777216 ;  /* 0x4b8000003737b820 */ /* 0x000fe20000400000 */
[----:B------:R-:W-:Y:S01]  /*3850*/  FSEL R48, R48, R211, P2 ;  /* 0x000000d330307208 */ /* 0x000fe20001000000 */
[----:B------:R-:W0:Y:S01]  /*3860*/  MUFU.RCP R234, R59 ;  /* 0x0000003b00ea7308 */ /* 0x000e220000001000 */
[----:B------:R-:W-:Y:S01]  /*3870*/  FSEL R54, R54, R209, P5 ;  /* 0x000000d136367208 */ /* 0x000fe20002800000 */
[----:B------:R-:W-:Y:S01]  /*3880*/  FADD R175, R85, -R144 ;  /* 0x8000009055af7221 */ /* 0x000fe20000000000 */
[----:B------:R-:W-:Y:S01]  /*3890*/  @!P3 FMUL R53, R53, 16777216 ;  /* 0x4b8000003535b820 */ /* 0x000fe20000400000 */
[----:B------:R-:W-:Y:S01]  /*38a0*/  @!P1 FMUL R48, R48, 16777216 ;  /* 0x4b80000030309820 */ /* 0x000fe20000400000 */
[----:B------:R-:W-:Y:S01]  /*38b0*/  FFMA R233, R233, R50, R140 ;  /* 0x00000032e9e97223 */ /* 0x000fe2000000008c */
[----:B------:R-:W-:Y:S01]  /*38c0*/  @!P6 FMUL R54, R54, 16777216 ;  /* 0x4b8000003636e820 */ /* 0x000fe20000400000 */
[----:B------:R-:W-:Y:S01]  /*38d0*/  FMUL R52, R175, 0.25 ;  /* 0x3e800000af347820 */ /* 0x000fe20000400000 */
[----:B------:R1:W2:Y:S01]  /*38e0*/  MUFU.RCP R244, R55 ;  /* 0x0000003700f47308 */ /* 0x0002a20000001000 */
[----:B------:R-:W-:Y:S01]  /*38f0*/  FFMA R232, R232, R51, R139 ;  /* 0x00000033e8e87223 */ /* 0x000fe2000000008b */
[----:B------:R-:W-:Y:S01]  /*3900*/  FFMA R223, R223, R58, R130 ;  /* 0x0000003adfdf7223 */ /* 0x000fe20000000082 */
[----:B------:R-:W-:Y:S01]  /*3910*/  FADD R213, R24, 1 ;  /* 0x3f80000018d57421 */ /* 0x000fe20000000000 */
[----:B------:R-:W-:Y:S01]  /*3920*/  FSEL R52, R52, R175, P5 ;  /* 0x000000af34347208 */ /* 0x000fe20002800000 */
[----:B------:R-:W-:-:S02]  /*3930*/  FADD R212, R23, 1 ;  /* 0x3f80000017d47421 */ /* 0x000fc40000000000 */
[----:B------:R-:W-:Y:S01]  /*3940*/  FMUL R50, R213, 0.25 ;  /* 0x3e800000d5327820 */ /* 0x000fe20000400000 */
[----:B------:R3:W4:Y:S01]  /*3950*/  MUFU.RCP R235, R48 ;  /* 0x0000003000eb7308 */ /* 0x0007220000001000 */
[----:B-1----:R-:W-:Y:S01]  /*3960*/  FADD R55, R57, -R146 ;  /* 0x8000009239377221 */ /* 0x002fe20000000000 */
[----:B0-----:R-:W-:Y:S01]  /*3970*/  FFMA R234, R234, R49, R145 ;  /* 0x00000031eaea7223 */ /* 0x001fe20000000091 */
[----:B------:R-:W-:Y:S01]  /*3980*/  @!P6 FMUL R52, R52, 16777216 ;  /* 0x4b8000003434e820 */ /* 0x000fe20000400000 */
[----:B------:R-:W-:Y:S01]  /*3990*/  FSETP.GEU.AND P6, PT, |R213|, 1.175494350822287508e-38, PT ;  /* 0x00800000d500780b */ /* 0x000fe20003fce200 */
[C---:B------:R-:W-:Y:S01]  /*39a0*/  FMUL R49, R212.reuse, 0.25 ;  /* 0x3e800000d4317820 */ /* 0x040fe20000400000 */
[----:B------:R-:W-:Y:S02]  /*39b0*/  FSETP.GEU.AND P5, PT, |R212|, 1.175494350822287508e-38, PT ;  /* 0x00800000d400780b */ /* 0x000fe40003fae200 */
[----:B------:R-:W0:Y:S01]  /*39c0*/  MUFU.RCP R245, R54 ;  /* 0x0000003600f57308 */ /* 0x000e220000001000 */
[----:B---3--:R-:W-:Y:S01]  /*39d0*/  FMUL R48, R55, 0.25 ;  /* 0x3e80000037307820 */ /* 0x008fe20000400000 */
[----:B--2---:R-:W-:Y:S01]  /*39e0*/  FFMA R244, R244, R53, R143 ;  /* 0x00000035f4f47223 */ /* 0x004fe2000000008f */
[----:B------:R-:W-:Y:S01]  /*39f0*/  FSETP.GT.AND P4, PT, |R213|, 8.50705917302346158658e+37, PT ;  /* 0x7e800000d500780b */ /* 0x000fe20003f84200 */
[----:B------:R-:W-:Y:S01]  /*3a00*/  FADD R53, R187, -R148 ;  /* 0x80000094bb357221 */ /* 0x000fe20000000000 */
[----:B------:R-:W-:-:S02]  /*3a10*/  FSETP.GT.AND P3, PT, |R212|, 8.50705917302346158658e+37, PT ;  /* 0x7e800000d400780b */ /* 0x000fc40003f64200 */
[----:B------:R-:W-:Y:S02]  /*3a20*/  FSEL R48, R48, R55, P2 ;  /* 0x0000003730307208 */ /* 0x000fe40001000000 */
[----:B------:R-:W-:Y:S01]  /*3a30*/  FSEL R51, R50, R213, P4 ;  /* 0x000000d532337208 */ /* 0x000fe20002000000 */
[----:B------:R-:W-:Y:S01]  /*3a40*/  FMUL R50, R53, 0.25 ;  /* 0x3e80000035327820 */ /* 0x000fe20000400000 */
[----:B------:R-:W-:Y:S01]  /*3a50*/  FSEL R49, R49, R212, P3 ;  /* 0x000000d431317208 */ /* 0x000fe20001800000 */
[----:B------:R-:W-:Y:S02]  /*3a60*/  @!P1 FMUL R48, R48, 16777216 ;  /* 0x4b80000030309820 */ /* 0x000fe40000400000 */
[----:B------:R-:W-:Y:S01]  /*3a70*/  @!P6 FMUL R51, R51, 16777216 ;  /* 0x4b8000003333e820 */ /* 0x000fe20000400000 */
[----:B------:R-:W-:Y:S01]  /*3a80*/  FSEL R237, R50, R53, P4 ;  /* 0x0000003532ed7208 */ /* 0x000fe20002000000 */
[----:B----4-:R-:W-:Y:S01]  /*3a90*/  FFMA R235, R235, R48, R146 ;  /* 0x00000030ebeb7223 */ /* 0x010fe20000000092 */
[----:B------:R-:W-:Y:S01]  /*3aa0*/  FADD R48, R56, -R234 ;  /* 0x800000ea38307221 */ /* 0x000fe20000000000 */
[----:B0-----:R-:W-:Y:S01]  /*3ab0*/  FFMA R245, R245, R52, R144 ;  /* 0x00000034f5f57223 */ /* 0x001fe20000000090 */
[----:B------:R-:W-:Y:S01]  /*3ac0*/  @!P5 FMUL R49, R49, 16777216 ;  /* 0x4b8000003131d820 */ /* 0x000fe20000400000 */
[----:B------:R-:W-:Y:S01]  /*3ad0*/  FADD R52, R184, -R147 ;  /* 0x80000093b8347221 */ /* 0x000fe20000000000 */
[----:B------:R-:W-:Y:S01]  /*3ae0*/  FFMA R178, R178, R48, R113 ;  /* 0x00000030b2b27223 */ /* 0x000fe20000000071 */
[----:B------:R-:W-:Y:S01]  /*3af0*/  FADD R48, R85, -R245 ;  /* 0x800000f555307221 */ /* 0x000fe20000000000 */
[----:B------:R-:W0:Y:S01]  /*3b00*/  MUFU.RCP R51, R51 ;  /* 0x0000003300337308 */ /* 0x000e220000001000 */
[----:B------:R-:W-:Y:S01]  /*3b10*/  FMUL R50, R52, 0.25 ;  /* 0x3e80000034327820 */ /* 0x000fe20000400000 */
[----:B------:R-:W-:Y:S01]  /*3b20*/  @!P6 FMUL R237, R237, 16777216 ;  /* 0x4b800000edede820 */ /* 0x000fe20000400000 */
[----:B------:R-:W-:Y:S01]  /*3b30*/  FFMA R175, R175, R48, R112 ;  /* 0x00000030afaf7223 */ /* 0x000fe20000000070 */
[----:B------:R-:W-:Y:S01]  /*3b40*/  FADD R48, R74, -R244 ;  /* 0x800000f44a307221 */ /* 0x000fe20000000000 */
[----:B------:R-:W-:Y:S01]  /*3b50*/  FADD R177, R57, -R235 ;  /* 0x800000eb39b17221 */ /* 0x000fe20000000000 */
[----:B------:R-:W-:-:S02]  /*3b60*/  FSEL R50, R50, R52, P3 ;  /* 0x0000003432327208 */ /* 0x000fc40001800000 */
[----:B------:R-:W-:Y:S01]  /*3b70*/  FFMA R172, R172, R48, R111 ;  /* 0x00000030acac7223 */ /* 0x000fe2000000006f */
[----:B------:R-:W-:Y:S01]  /*3b80*/  FADD R48, R246, -R243 ;  /* 0x800000f3f6307221 */ /* 0x000fe20000000000 */
[----:B------:R-:W1:Y:S01]  /*3b90*/  MUFU.RCP R236, R49 ;  /* 0x0000003100ec7308 */ /* 0x000e620000001000 */
[----:B------:R-:W-:Y:S01]  /*3ba0*/  @!P5 FMUL R50, R50, 16777216 ;  /* 0x4b8000003232d820 */ /* 0x000fe20000400000 */
[----:B------:R-:W-:Y:S01]  /*3bb0*/  FFMA R177, R55, R177, R114 ;  /* 0x000000b137b17223 */ /* 0x000fe20000000072 */
[----:B------:R-:W-:Y:S01]  /*3bc0*/  FFMA R173, R173, R48, R110 ;  /* 0x00000030adad7223 */ /* 0x000fe2000000006e */
[----:B------:R-:W-:Y:S01]  /*3bd0*/  FADD R48, R247, -R242 ;  /* 0x800000f2f7307221 */ /* 0x000fe20000000000 */
[----:B0-----:R-:W-:-:S03]  /*3be0*/  FFMA R237, R51, R237, R148 ;  /* 0x000000ed33ed7223 */ /* 0x001fc60000000094 */
[----:B------:R-:W-:Y:S01]  /*3bf0*/  FFMA R106, R106, R48, R109 ;  /* 0x000000306a6a7223 */ /* 0x000fe2000000006d */
[----:B------:R-:W-:Y:S01]  /*3c00*/  FADD R48, R73, -R233 ;  /* 0x800000e949307221 */ /* 0x000fe20000000000 */
[----:B------:R-:W-:-:S03]  /*3c10*/  FADD R179, R187, -R237 ;  /* 0x800000edbbb37221 */ /* 0x000fc60000000000 */
[----:B------:R-:W-:Y:S01]  /*3c20*/  FFMA R171, R171, R48, R108 ;  /* 0x00000030abab7223 */ /* 0x000fe2000000006c */
[----:B------:R-:W-:Y:S01]  /*3c30*/  FADD R48, R66, -R232 ;  /* 0x800000e842307221 */ /* 0x000fe20000000000 */
[----:B------:R-:W-:Y:S01]  /*3c40*/  FFMA R179, R53, R179, R116 ;  /* 0x000000b335b37223 */ /* 0x000fe20000000074 */
[----:B-1----:R-:W-:Y:S02]  /*3c50*/  FFMA R236, R236, R50, R147 ;  /* 0x00000032ecec7223 */ /* 0x002fe40000000093 */
[----:B------:R-:W-:Y:S01]  /*3c60*/  FFMA R104, R104, R48, R47 ;  /* 0x0000003068687223 */ /* 0x000fe2000000002f */
[----:B------:R-:W-:Y:S01]  /*3c70*/  FADD R48, R75, -R231 ;  /* 0x800000e74b307221 */ /* 0x000fe20000000000 */
[----:B------:R-:W-:-:S03]  /*3c80*/  FADD R180, R184, -R236 ;  /* 0x800000ecb8b47221 */ /* 0x000fc60000000000 */
[----:B------:R-:W-:Y:S01]  /*3c90*/  FFMA R107, R107, R48, R46 ;  /* 0x000000306b6b7223 */ /* 0x000fe2000000002e */
[----:B------:R-:W-:Y:S01]  /*3ca0*/  FADD R48, R68, -R230 ;  /* 0x800000e644307221 */ /* 0x000fe20000000000 */
[----:B------:R-:W-:-:S03]  /*3cb0*/  FFMA R180, R52, R180, R115 ;  /* 0x000000b434b47223 */ /* 0x000fc60000000073 */
[----:B------:R-:W-:Y:S01]  /*3cc0*/  FFMA R102, R102, R48, R45 ;  /* 0x0000003066667223 */ /* 0x000fe2000000002d */
[----:B------:R-:W-:-:S04]  /*3cd0*/  FADD R48, R77, -R241 ;  /* 0x800000f14d307221 */ /* 0x000fc80000000000 */
        /* <DEDUP_REMOVED lines=39> */
.L_x_0:
[----:B------:R-:W-:Y:S01]  /*3f50*/  UISETP.GE.AND UP1, UPT, UR8, 0xe10, UPT ;  /* 0x00000e100800788c */ /* 0x000fe2000bf26270 */
[----:B------:R-:W-:Y:S01]  /*3f60*/  IMAD.U32 R58, RZ, RZ, UR4 ;  /* 0x00000004ff3a7e24 */ /* 0x000fe2000f8e00ff */
[----:B------:R-:W-:Y:S01]  /*3f70*/  ULOP3.LUT UR15, UR4, UR14, URZ, 0xfc, !UPT ;  /* 0x0000000e040f7292 */ /* 0x000fe2000f8efc3f */
[C---:B------:R-:W-:Y:S02]  /*3f80*/  LOP3.LUT R52, R169.reuse, UR5, RZ, 0xfc, !PT ;  /* 0x00000005a9347c12 */ /* 0x040fe4000f8efcff */
[----:B------:R-:W-:Y:S02]  /*3f90*/  ISETP.LT.U32.AND P1, PT, R169, 0xc00, PT ;  /* 0x00000c00a900780c */ /* 0x000fe40003f21070 */
[----:B------:R-:W-:Y:S01]  /*3fa0*/  PLOP3.LUT P2, PT, PT, PT, UP1, 0x40, 0x0 ;  /* 0x000000000000781c */ /* 0x000fe20003f4e818 */
[----:B------:R-:W-:Y:S01]  /*3fb0*/  IMAD.U32 R53, RZ, RZ, UR15 ;  /* 0x0000000fff357e24 */ /* 0x000fe2000f8e00ff */
[----:B------:R-:W-:Y:S02]  /*3fc0*/  F2FP.BF16.PACK_AB R51, R81, R80 ;  /* 0x000000505133723e */ /* 0x000fe400000010ff */
[----:B------:R-:W-:-:S02]  /*3fd0*/  LEA R80, P3, R52, c[0x0][0x1a0], 0x1 ;  /* 0x0000680034507a11 */ /* 0x000fc400078608ff */
[----:B------:R-:W-:Y:S02]  /*3fe0*/  ISETP.LT.U32.AND.EX P2, PT, R58, RZ, P2, P1 ;  /* 0x000000ff3a00720c */ /* 0x000fe40001741110 */
[----:B------:R-:W-:Y:S02]  /*3ff0*/  F2FP.BF16.PACK_AB R58, R75, R68 ;  /* 0x000000444b3a723e */ /* 0x000fe400000010ff */
[----:B------:R-:W-:Y:S01]  /*4000*/  F2FP.BF16.PACK_AB R55, R65, R62 ;  /* 0x0000003e4137723e */ /* 0x000fe200000010ff */
[----:B------:R-:W-:Y:S01]  /*4010*/  IMAD.MOV.U32 R65, RZ, RZ, 0x2 ;  /* 0x00000002ff417424 */ /* 0x000fe200078e00ff */
[----:B------:R-:W-:Y:S02]  /*4020*/  LEA.HI.X R81, R52, c[0x0][0x1a4], R53, 0x1, P3 ;  /* 0x0000690034517a11 */ /* 0x000fe400018f0c35 */
[----:B------:R-:W-:Y:S02]  /*4030*/  F2FP.BF16.PACK_AB R59, R73, R66 ;  /* 0x00000042493b723e */ /* 0x000fe400000010ff */
[----:B------:R-:W-:-:S02]  /*4040*/  IADD3 R68, R169, UR9, RZ ;  /* 0x00000009a9447c10 */ /* 0x000fc4000fffe0ff */
[----:B------:R-:W-:Y:S02]  /*4050*/  PLOP3.LUT P1, PT, P0, PT, PT, 0x80, 0x0 ;  /* 0x000000000000781c */ /* 0x000fe4000072f070 */
[----:B------:R-:W-:Y:S02]  /*4060*/  F2FP.BF16.PACK_AB R52, R71, R64 ;  /* 0x000000404734723e */ /* 0x000fe400000010ff */
[C---:B------:R-:W-:Y:S02]  /*4070*/  IADD3 R66, R169.reuse, UR10, RZ ;  /* 0x0000000aa9427c10 */ /* 0x040fe4000fffe0ff */
[----:B------:R-:W-:Y:S02]  /*4080*/  IADD3 R64, R169, UR11, RZ ;  /* 0x0000000ba9407c10 */ /* 0x000fe4000fffe0ff */
[----:B------:R-:W-:Y:S02]  /*4090*/  F2FP.BF16.PACK_AB R50, R83, R82 ;  /* 0x000000525332723e */ /* 0x000fe400000010ff */
[----:B------:R-:W-:-:S02]  /*40a0*/  F2FP.BF16.PACK_AB R48, R63, R60 ;  /* 0x0000003c3f30723e */ /* 0x000fc400000010ff */
[----:B------:R-:W-:Y:S02]  /*40b0*/  F2FP.BF16.PACK_AB R49, R61, R176 ;  /* 0x000000b03d31723e */ /* 0x000fe400000010ff */
[----:B------:R-:W-:Y:S01]  /*40c0*/  F2FP.BF16.PACK_AB R53, R69, R170 ;  /* 0x000000aa4535723e */ /* 0x000fe200000010ff */
[-C--:B------:R-:W-:Y:S01]  /*40d0*/  IMAD.WIDE R68, R68, R65.reuse, c[0x0][0x1a0] ;  /* 0x0000680044447625 */ /* 0x080fe200078e0241 */
[----:B------:R-:W-:Y:S01]  /*40e0*/  F2FP.BF16.PACK_AB R54, R67, R174 ;  /* 0x000000ae4336723e */ /* 0x000fe200000010ff */
[----:B------:R-:W-:Y:S01]  /*40f0*/  @P2 STG.E.128 [R80.64], R48 ;  /* 0x0000003050002986 */ /* 0x000fe2000c101d0c */
[----:B------:R-:W-:Y:S01]  /*4100*/  F2FP.BF16.PACK_AB R62, R57, R56 ;  /* 0x00000038393e723e */ /* 0x000fe200000010ff */
[-C--:B------:R-:W-:Y:S01]  /*4110*/  IMAD.WIDE R66, R66, R65.reuse, c[0x0][0x1a0] ;  /* 0x0000680042427625 */ /* 0x080fe200078e0241 */
[----:B------:R-:W-:Y:S01]  /*4120*/  F2FP.BF16.PACK_AB R56, R79, R72 ;  /* 0x000000484f38723e */ /* 0x000fe200000010ff */
[----:B------:R0:W-:Y:S01]  /*4130*/  @P2 STG.E.128 [R68.64], R52 ;  /* 0x0000003444002986 */ /* 0x0001e2000c101d0c */
[----:B------:R-:W-:Y:S01]  /*4140*/  F2FP.BF16.PACK_AB R57, R77, R70 ;  /* 0x000000464d39723e */ /* 0x000fe200000010ff */
[----:B------:R-:W-:Y:S01]  /*4150*/  IMAD.WIDE R64, R64, R65, c[0x0][0x1a0] ;  /* 0x0000680040407625 */ /* 0x000fe200078e0241 */
[----:B------:R-:W-:-:S02]  /*4160*/  F2FP.BF16.PACK_AB R63, R187, R184 ;  /* 0x000000b8bb3f723e */ /* 0x000fc400000010ff */
[----:B------:R-:W-:Y:S01]  /*4170*/  F2FP.BF16.PACK_AB R60, R246, R247 ;  /* 0x000000f7f63c723e */ /* 0x000fe200000010ff */
[----:B------:R1:W-:Y:S01]  /*4180*/  @P2 STG.E.128 [R66.64], R56 ;  /* 0x0000003842002986 */ /* 0x0003e2000c101d0c */
[----:B------:R-:W-:Y:S02]  /*4190*/  F2FP.BF16.PACK_AB R61, R85, R74 ;  /* 0x0000004a553d723e */ /* 0x000fe400000010ff */
[----:B------:R-:W-:Y:S02]  /*41a0*/  FSEL R117, R218, R117, P2 ;  /* 0x00000075da757208 */ /* 0x000fe40001000000 */
[----:B------:R-:W-:Y:S01]  /*41b0*/  FSEL R118, R219, R118, P2 ;  /* 0x00000076db767208 */ /* 0x000fe20001000000 */
[----:B------:R1:W-:Y:S01]  /*41c0*/  @P2 STG.E.128 [R64.64], R60 ;  /* 0x0000003c40002986 */ /* 0x0003e2000c101d0c */
[----:B------:R-:W-:Y:S02]  /*41d0*/  FSEL R119, R220, R119, P2 ;  /* 0x00000077dc777208 */ /* 0x000fe40001000000 */
[----:B------:R-:W-:-:S02]  /*41e0*/  FSEL R120, R221, R120, P2 ;  /* 0x00000078dd787208 */ /* 0x000fc40001000000 */
[----:B------:R-:W-:Y:S01]  /*41f0*/  FSEL R121, R214, R121, P2 ;  /* 0x00000079d6797208 */ /* 0x000fe20001000000 */
[----:B0-----:R-:W-:Y:S01]  /*4200*/  IMAD.MOV.U32 R53, RZ, RZ, 0x800 ;  /* 0x00000800ff357424 */ /* 0x001fe200078e00ff */
[----:B------:R-:W-:Y:S02]  /*4210*/  FSEL R122, R215, R122, P2 ;  /* 0x0000007ad77a7208 */ /* 0x000fe40001000000 */
[----:B------:R-:W-:Y:S02]  /*4220*/  FSEL R123, R216, R123, P2 ;  /* 0x0000007bd87b7208 */ /* 0x000fe40001000000 */
[----:B------:R-:W-:Y:S02]  /*4230*/  FSEL R124, R217, R124, P2 ;  /* 0x0000007cd97c7208 */ /* 0x000fe40001000000 */
[----:B------:R-:W-:Y:S02]  /*4240*/  FSEL R125, R226, R125, P2 ;  /* 0x0000007de27d7208 */ /* 0x000fe40001000000 */
[----:B------:R-:W-:-:S02]  /*4250*/  FSEL R126, R227, R126, P2 ;  /* 0x0000007ee37e7208 */ /* 0x000fc40001000000 */
[----:B------:R-:W-:Y:S02]  /*4260*/  FSEL R127, R228, R127, P2 ;  /* 0x0000007fe47f7208 */ /* 0x000fe40001000000 */
        /* <DEDUP_REMOVED lines=80> */
[----:B------:R-:W-:Y:S02]  /*4770*/  PLOP3.LUT P0, PT, PT, PT, PT, 0x8, 0x0 ;  /* 0x000000000000781c */ /* 0x000fe40003f0e170 */
[----:B------:R-:W-:Y:S02]  /*4780*/  FSEL R20, R209, R20, P2 ;  /* 0x00000014d1147208 */ /* 0x000fe40001000000 */
[----:B------:R-:W-:-:S02]  /*4790*/  FSEL R21, R210, R21, P2 ;  /* 0x00000015d2157208 */ /* 0x000fc40001000000 */
[----:B------:R-:W-:Y:S02]  /*47a0*/  FSEL R22, R211, R22, P2 ;  /* 0x00000016d3167208 */ /* 0x000fe40001000000 */
[----:B------:R-:W-:Y:S02]  /*47b0*/  FSEL R23, R212, R23, P2 ;  /* 0x00000017d4177208 */ /* 0x000fe40001000000 */
[----:B------:R-:W-:Y:S01]  /*47c0*/  FSEL R24, R213, R24, P2 ;  /* 0x00000018d5187208 */ /* 0x000fe20001000000 */
[----:B-1----:R-:W-:Y:S01]  /*47d0*/  @!P1 CALL.REL.NOINC `(.L_x_1) ;  /* 0x0000001000009944 */ /* 0x002fe20003c00000 */
[----:B------:R-:W-:Y:S05]  /*47e0*/  BRA `(.L_x_2) ;  /* 0xffffbfe000007947 */ /* 0x000fea000383ffff */
.L_x_1:
[----:B------:R-:W-:Y:S01]  /*47f0*/  FADD R50, R157, R156 ;  /* 0x0000009c9d327221 */ /* 0x000fe20000000000 */
[----:B------:R-:W-:Y:S01]  /*4800*/  FADD R51, R25, R26 ;  /* 0x0000001a19337221 */ /* 0x000fe20000000000 */
[----:B------:R-:W-:Y:S01]  /*4810*/  FMUL R25, R156, 0.25 ;  /* 0x3e8000009c197820 */ /* 0x000fe20000400000 */
[----:B------:R-:W-:Y:S01]  /*4820*/  FADD R48, R149, R2 ;  /* 0x0000000295307221 */ /* 0x000fe20000000000 */
[----:B------:R-:W-:Y:S01]  /*4830*/  FADD R52, R9, R10 ;  /* 0x0000000a09347221 */ /* 0x000fe20000000000 */
[----:B------:R-:W-:Y:S01]  /*4840*/  FSETP.GT.AND P0, PT, |R50|, 8.50705917302346158658e+37, PT ;  /* 0x7e8000003200780b */ /* 0x000fe20003f04200 */
[----:B------:R-:W-:Y:S01]  /*4850*/  FADD R54, R17, R18 ;  /* 0x0000001211367221 */ /* 0x000fe20000000000 */
[----:B------:R-:W-:Y:S01]  /*4860*/  FADD R126, -R125, R126 ;  /* 0x0000007e7d7e7221 */ /* 0x000fe20000000100 */
[----:B------:R-:W-:Y:S01]  /*4870*/  FSETP.GT.AND P5, PT, |R48|, 8.50705917302346158658e+37, PT ;  /* 0x7e8000003000780b */ /* 0x000fe20003fa4200 */
[----:B------:R-:W-:Y:S01]  /*4880*/  FADD R134, -R133, R134 ;  /* 0x0000008685867221 */ /* 0x000fe20000000100 */
[----:B------:R-:W-:Y:S01]  /*4890*/  FSEL R156, R25, R156, P0 ;  /* 0x0000009c199c7208 */ /* 0x000fe20000000000 */
[----:B------:R-:W-:Y:S01]  /*48a0*/  FMUL R25, R2, 0.25 ;  /* 0x3e80000002197820 */ /* 0x000fe20000400000 */
[----:B------:R-:W-:Y:S01]  /*48b0*/  FSETP.GT.AND P1, PT, |R52|, 8.50705917302346158658e+37, PT ;  /* 0x7e8000003400780b */ /* 0x000fe20003f24200 */
[----:B------:R-:W-:Y:S01]  /*48c0*/  FADD R142, -R141, R142 ;  /* 0x0000008e8d8e7221 */ /* 0x000fe20000000100 */
[----:B------:R-:W-:Y:S01]  /*48d0*/  FSETP.GT.AND P4, PT, |R54|, 8.50705917302346158658e+37, PT ;  /* 0x7e8000003600780b */ /* 0x000fe20003f84200 */
[----:B------:R-:W-:Y:S01]  /*48e0*/  FADD R118, -R117, R118 ;  /* 0x0000007675767221 */ /* 0x000fe20000000100 */
[----:B------:R-:W-:Y:S01]  /*48f0*/  FSEL R53, R25, R2, P5 ;  /* 0x0000000219357208 */ /* 0x000fe20002800000 */
[----:B------:R-:W-:Y:S01]  /*4900*/  FMUL R25, R10, 0.25 ;  /* 0x3e8000000a197820 */ /* 0x000fe20000400000 */
[----:B------:R-:W-:Y:S01]  /*4910*/  FMUL R2, R126, R126 ;  /* 0x0000007e7e027220 */ /* 0x000fe20000400000 */
[----:B------:R-:W-:Y:S01]  /*4920*/  FADD R70, R41, R42 ;  /* 0x0000002a29467221 */ /* 0x000fe20000000000 */
[----:B------:R-:W-:Y:S01]  /*4930*/  FMUL R55, R52, 0.25 ;  /* 0x3e80000034377820 */ /* 0x000fe20000400000 */
[----:B------:R-:W-:Y:S01]  /*4940*/  FMUL R26, R118, R118 ;  /* 0x00000076761a7220 */ /* 0x000fe20000400000 */
[----:B------:R-:W-:Y:S01]  /*4950*/  FSEL R59, R25, R10, P1 ;  /* 0x0000000a193b7208 */ /* 0x000fe20000800000 */
[----:B------:R-:W-:Y:S01]  /*4960*/  FMUL R25, R18, 0.25 ;  /* 0x3e80000012197820 */ /* 0x000fe20000400000 */
[----:B------:R-:W-:Y:S01]  /*4970*/  FMUL R149, R149, R2 ;  /* 0x0000000295957220 */ /* 0x000fe20000400000 */
[----:B------:R-:W-:Y:S01]  /*4980*/  FMUL R2, R134, R134 ;  /* 0x0000008686027220 */ /* 0x000fe20000400000 */
[----:B------:R-:W-:Y:S01]  /*4990*/  FMUL R10, R3, 0.25 ;  /* 0x3e800000030a7820 */ /* 0x000fe20000400000 */
[----:B------:R-:W-:Y:S01]  /*49a0*/  FADD R41, R11, R52 ;  /* 0x000000340b297221 */ /* 0x000fe20000000000 */
[----:B------:R-:W-:Y:S01]  /*49b0*/  FSEL R72, R25, R18, P4 ;  /* 0x0000001219487208 */ /* 0x000fe20002000000 */
[----:B------:R-:W-:Y:S01]  /*49c0*/  FADD R25, R3, R48 ;  /* 0x0000003003197221 */ /* 0x000fe20000000000 */
[----:B------:R-:W-:Y:S01]  /*49d0*/  FMUL R18, R142, R142 ;  /* 0x0000008e8e127220 */ /* 0x000fe20000400000 */
[----:B------:R-:W-:Y:S01]  /*49e0*/  FMUL R63, R9, R2 ;  /* 0x00000002093f7220 */ /* 0x000fe20000400000 */
[----:B------:R-:W-:Y:S01]  /*49f0*/  FMUL R9, R50, 0.25 ;  /* 0x3e80000032097820 */ /* 0x000fe20000400000 */
[----:B------:R-:W-:Y:S01]  /*4a00*/  FADD R49, R19, R54 ;  /* 0x0000003613317221 */ /* 0x000fe20000000000 */
[----:B------:R-:W-:Y:S01]  /*4a10*/  FMUL R76, R17, R18 ;  /* 0x00000012114c7220 */ /* 0x000fe20000400000 */
[----:B------:R-:W-:Y:S01]  /*4a20*/  FSETP.GT.AND P2, PT, |R25|, 8.50705917302346158658e+37, PT ;  /* 0x7e8000001900780b */ /* 0x000fe20003f44200 */
[----:B------:R-:W-:Y:S01]  /*4a30*/  FMUL R17, R48, 0.25 ;  /* 0x3e80000030117820 */ /* 0x000fe20000400000 */
[----:B------:R-:W-:Y:S01]  /*4a40*/  FSEL R9, R9, R50, P0 ;  /* 0x0000003209097208 */ /* 0x000fe20000000000 */
[----:B------:R-:W-:Y:S01]  /*4a50*/  FMUL R157, R157, R26 ;  /* 0x0000001a9d9d7220 */ /* 0x000fe20000400000 */
[----:B------:R-:W-:Y:S01]  /*4a60*/  FSEL R60, R10, R3, P2 ;  /* 0x000000030a3c7208 */ /* 0x000fe20001000000 */
[----:B------:R-:W-:Y:S01]  /*4a70*/  FMUL R18, R11, 0.25 ;  /* 0x3e8000000b127820 */ /* 0x000fe20000400000 */
[----:B------:R-:W-:Y:S01]  /*4a80*/  FSEL R10, R17, R48, P5 ;  /* 0x00000030110a7208 */ /* 0x000fe20002800000 */
[----:B------:R-:W-:Y:S01]  /*4a90*/  FMUL R17, R54, 0.25 ;  /* 0x3e80000036117820 */ /* 0x000fe20000400000 */
[----:B------:R-:W-:Y:S01]  /*4aa0*/  FSETP.GEU.AND P0, PT, |R50|, 1.175494350822287508e-38, PT ;  /* 0x008000003200780b */ /* 0x000fe20003f0e200 */
[----:B------:R-:W-:Y:S01]  /*4ab0*/  FMUL R26, R19, 0.25 ;  /* 0x3e800000131a7820 */ /* 0x000fe20000400000 */
[----:B------:R-:W-:Y:S01]  /*4ac0*/  FSEL R57, R55, R52, P1 ;  /* 0x0000003437397208 */ /* 0x000fe20000800000 */
[----:B------:R-:W-:Y:S01]  /*4ad0*/  FADD R58, R33, R34 ;  /* 0x00000022213a7221 */ /* 0x000fe20000000000 */
[----:B------:R-:W-:Y:S01]  /*4ae0*/  FSETP.GT.AND P1, PT, |R41|, 8.50705917302346158658e+37, PT ;  /* 0x7e8000002900780b */ /* 0x000fe20003f24200 */
[----:B------:R-:W-:Y:S01]  /*4af0*/  FADD R33, R155, R50 ;  /* 0x000000329b217221 */ /* 0x000fe20000000000 */
[----:B------:R-:W-:Y:S01]  /*4b00*/  FSEL R61, R17, R54, P4 ;  /* 0x00000036113d7208 */ /* 0x000fe20002000000 */
[----:B------:R-:W-:Y:S01]  /*4b10*/  FMUL R56, R41, 0.25 ;  /* 0x3e80000029387820 */ /* 0x000fe20000400000 */
[----:B------:R-:W-:Y:S01]  /*4b20*/  FSETP.GT.AND P4, PT, |R49|, 8.50705917302346158658e+37, PT ;  /* 0x7e8000003100780b */ /* 0x000fe20003f84200 */
[----:B------:R-:W-:Y:S01]  /*4b30*/  FMUL R2, R155, 0.25 ;  /* 0x3e8000009b027820 */ /* 0x000fe20000400000 */
[----:B------:R-:W-:Y:S01]  /*4b40*/  FSETP.GEU.AND P5, PT, |R48|, 1.175494350822287508e-38, PT ;  /* 0x008000003000780b */ /* 0x000fe20003fae200 */
[----:B------:R-:W-:Y:S01]  /*4b50*/  FADD R34, R154, R33 ;  /* 0x000000219a227221 */ /* 0x000fe20000000000 */
[----:B------:R-:W-:Y:S01]  /*4b60*/  FSEL R65, R18, R11, P1 ;  /* 0x0000000b12417208 */ /* 0x000fe20000800000 */
[----:B------:R-:W-:Y:S01]  /*4b70*/  FMUL R18, R25, 0.25 ;  /* 0x3e80000019127820 */ /* 0x000fe20000400000 */
[----:B------:R-:W-:Y:S01]  /*4b80*/  FSEL R80, R26, R19, P4 ;  /* 0x000000131a507208 */ /* 0x000fe20002000000 */
[C---:B------:R-:W-:Y:S01]  /*4b90*/  FADD R26, R12.reuse, R41 ;  /* 0x000000290c1a7221 */ /* 0x040fe20000000000 */
[----:B------:R-:W-:Y:S01]  /*4ba0*/  @!P0 FMUL R9, R9, 16777216 ;  /* 0x4b80000009098820 */ /* 0x000fe20000400000 */
[C---:B------:R-:W-:Y:S01]  /*4bb0*/  FSETP.GT.AND P3, PT, |R33|.reuse, 8.50705917302346158658e+37, PT ;  /* 0x7e8000002100780b */ /* 0x040fe20003f64200 */
[----:B------:R-:W-:Y:S01]  /*4bc0*/  FMUL R11, R12, 0.25 ;  /* 0x3e8000000c0b7820 */ /* 0x000fe20000400000 */
[----:B------:R-:W-:Y:S01]  /*4bd0*/  FSEL R55, R18, R25, P2 ;  /* 0x0000001912377208 */ /* 0x000fe20001000000 */
[----:B------:R-:W-:Y:S01]  /*4be0*/  FADD R18, R20, R49 ;  /* 0x0000003114127221 */ /* 0x000fe20000000000 */
[----:B------:R-:W-:Y:S01]  /*4bf0*/  FSEL R62, R56, R41, P1 ;  /* 0x00000029383e7208 */ /* 0x000fe20000800000 */
[----:B------:R-:W0:Y:S01]  /*4c00*/  MUFU.RCP R9, R9 ;  /* 0x0000000900097308 */ /* 0x000e220000001000 */
[----:B------:R-:W-:Y:S01]  /*4c10*/  FSETP.GT.AND P1, PT, |R26|, 8.50705917302346158658e+37, PT ;  /* 0x7e8000001a00780b */ /* 0x000fe20003f24200 */
[----:B------:R-:W-:Y:S01]  /*4c20*/  FMUL R17, R20, 0.25 ;  /* 0x3e80000014117820 */ /* 0x000fe20000400000 */
[----:B------:R-:W-:Y:S01]  /*4c30*/  FSEL R155, R2, R155, P3 ;  /* 0x0000009b029b7208 */ /* 0x000fe20001800000 */
[----:B------:R-:W-:Y:S01]  /*4c40*/  FMUL R2, R33, 0.25 ;  /* 0x3e80000021027820 */ /* 0x000fe20000400000 */
[----:B------:R-:W-:Y:S01]  /*4c50*/  @!P5 FMUL R10, R10, 16777216 ;  /* 0x4b8000000a0ad820 */ /* 0x000fe20000400000 */
[----:B------:R-:W-:Y:S01]  /*4c60*/  @!P5 FMUL R53, R53, 16777216 ;  /* 0x4b8000003535d820 */ /* 0x000fe20000400000 */
[----:B------:R-:W-:Y:S01]  /*4c70*/  FSEL R74, R11, R12, P1 ;  /* 0x0000000c0b4a7208 */ /* 0x000fe20000800000 */
[----:B------:R-:W-:Y:S01]  /*4c80*/  FMUL R3, R154, 0.25 ;  /* 0x3e8000009a037820 */ /* 0x000fe20000400000 */
[----:B------:R-:W-:Y:S01]  /*4c90*/  @!P0 FMUL R156, R156, 16777216 ;  /* 0x4b8000009c9c8820 */ /* 0x000fe20000400000 */
[----:B------:R-:W-:Y:S01]  /*4ca0*/  FSETP.GT.AND P5, PT, |R18|, 8.50705917302346158658e+37, PT ;  /* 0x7e8000001200780b */ /* 0x000fe20003fa4200 */
[C---:B------:R-:W-:Y:S01]  /*4cb0*/  FMUL R11, R34.reuse, 0.25 ;  /* 0x3e800000220b7820 */ /* 0x040fe20000400000 */
[----:B------:R-:W-:Y:S01]  /*4cc0*/  FSETP.GT.AND P0, PT, |R34|, 8.50705917302346158658e+37, PT ;  /* 0x7e8000002200780b */ /* 0x000fe20003f04200 */
[----:B------:R-:W-:Y:S01]  /*4cd0*/  FADD R42, R4, R25 ;  /* 0x00000019042a7221 */ /* 0x000fe20000000000 */
[----:B------:R-:W-:Y:S01]  /*4ce0*/  FSEL R2, R2, R33, P3 ;  /* 0x0000002102027208 */ /* 0x000fe20001800000 */
[----:B------:R-:W-:Y:S01]  /*4cf0*/  FMUL R68, R13, 0.25 ;  /* 0x3e8000000d447820 */ /* 0x000fe20000400000 */
[----:B------:R-:W-:Y:S01]  /*4d00*/  FSEL R82, R17, R20, P5 ;  /* 0x0000001411527208 */ /* 0x000fe20002800000 */
[----:B------:R-:W-:Y:S01]  /*4d10*/  FMUL R20, R49, 0.25 ;  /* 0x3e80000031147820 */ /* 0x000fe20000400000 */
[----:B------:R-:W-:Y:S01]  /*4d20*/  FSEL R154, R3, R154, P0 ;  /* 0x0000009a039a7208 */ /* 0x000fe20000000000 */
[----:B0-----:R-:W-:Y:S01]  /*4d30*/  FMUL R156, R9, R156 ;  /* 0x0000009c099c7220 */ /* 0x001fe20000400000 */
[----:B------:R-:W-:Y:S01]  /*4d40*/  FSETP.GEU.AND P3, PT, |R52|, 1.175494350822287508e-38, PT ;  /* 0x008000003400780b */ /* 0x000fe20003f6e200 */
[----:B------:R-:W-:Y:S01]  /*4d50*/  FADD R9, R13, R26 ;  /* 0x0000001a0d097221 */ /* 0x000fe20000000000 */
[----:B------:R-:W-:Y:S01]  /*4d60*/  FSEL R17, R11, R34, P0 ;  /* 0x000000220b117208 */ /* 0x000fe20000000000 */
[----:B------:R-:W-:Y:S01]  /*4d70*/  FMUL R3, R4, 0.25 ;  /* 0x3e80000004037820 */ /* 0x000fe20000400000 */
[----:B------:R-:W-:Y:S01]  /*4d80*/  FSETP.GEU.AND P0, PT, |R41|, 1.175494350822287508e-38, PT ;  /* 0x008000002900780b */ /* 0x000fe20003f0e200 */
[----:B------:R-:W0:Y:S01]  /*4d90*/  MUFU.RCP R10, R10 ;  /* 0x0000000a000a7308 */ /* 0x000e220000001000 */
[----:B------:R-:W-:Y:S01]  /*4da0*/  FSETP.GEU.AND P2, PT, |R33|, 1.175494350822287508e-38, PT ;  /* 0x008000002100780b */ /* 0x000fe20003f4e200 */
[----:B------:R-:W-:Y:S01]  /*4db0*/  FMUL R19, R42, 0.25 ;  /* 0x3e8000002a137820 */ /* 0x000fe20000400000 */
[----:B------:R-:W-:Y:S01]  /*4dc0*/  FSEL R77, R20, R49, P4 ;  /* 0x00000031144d7208 */ /* 0x000fe20002000000 */
[----:B------:R-:W-:Y:S01]  /*4dd0*/  FADD R11, R5, R42 ;  /* 0x0000002a050b7221 */ /* 0x000fe20000000000 */
[----:B------:R-:W-:Y:S01]  /*4de0*/  FSETP.GEU.AND P4, PT, |R25|, 1.175494350822287508e-38, PT ;  /* 0x008000001900780b */ /* 0x000fe20003f8e200 */
[----:B------:R-:W-:Y:S01]  /*4df0*/  FADD R110, R109, R110 ;  /* 0x0000006e6d6e7221 */ /* 0x000fe20000000000 */
[----:B------:R-:W-:Y:S01]  /*4e00*/  FSETP.GEU.AND P6, PT, |R54|, 1.175494350822287508e-38, PT ;  /* 0x008000003600780b */ /* 0x000fe20003fce200 */
[----:B------:R-:W-:Y:S01]  /*4e10*/  @!P3 FMUL R57, R57, 16777216 ;  /* 0x4b8000003939b820 */ /* 0x000fe20000400000 */
[----:B------:R-:W-:Y:S01]  /*4e20*/  @!P3 FMUL R59, R59, 16777216 ;  /* 0x4b8000003b3bb820 */ /* 0x000fe20000400000 */
[----:B------:R-:W-:Y:S01]  /*4e30*/  FSETP.GT.AND P3, PT, |R42|, 8.50705917302346158658e+37, PT ;  /* 0x7e8000002a00780b */ /* 0x000fe20003f64200 */
[----:B------:R-:W-:Y:S01]  /*4e40*/  BAR.SYNC.DEFER_BLOCKING 0x0 ;  /* 0x0000000000007b1d */ /* 0x000fe20000010000 */
[----:B------:R-:W-:Y:S01]  /*4e50*/  @!P0 FMUL R62, R62, 16777216 ;  /* 0x4b8000003e3e8820 */ /* 0x000fe20000400000 */
[----:B------:R-:W-:Y:S01]  /*4e60*/  @!P0 FMUL R65, R65, 16777216 ;  /* 0x4b80000041418820 */ /* 0x000fe20000400000 */
[----:B------:R-:W-:Y:S01]  /*4e70*/  FSETP.GT.AND P0, PT, |R9|, 8.50705917302346158658e+37, PT ;  /* 0x7e8000000900780b */ /* 0x000fe20003f04200 */
[----:B------:R-:W-:Y:S01]  /*4e80*/  @!P2 FMUL R2, R2, 16777216 ;  /* 0x4b8000000202a820 */ /* 0x000fe20000400000 */
[----:B------:R-:W-:Y:S01]  /*4e90*/  FSEL R64, R3, R4, P3 ;  /* 0x0000000403407208 */ /* 0x000fe20001800000 */
[C---:B------:R-:W-:Y:S01]  /*4ea0*/  FADD R3, R153.reuse, R34 ;  /* 0x0000002299037221 */ /* 0x040fe20000000000 */
[----:B------:R-:W-:Y:S01]  /*4eb0*/  FSEL R75, R68, R13, P0 ;  /* 0x0000000d444b7208 */ /* 0x000fe20000000000 */
[----:B------:R1:W2:Y:S01]  /*4ec0*/  MUFU.RCP R20, R57 ;  /* 0x0000003900147308 */ /* 0x0002a20000001000 */
[----:B------:R-:W-:Y:S01]  /*4ed0*/  FMUL R13, R26, 0.25 ;  /* 0x3e8000001a0d7820 */ /* 0x000fe20000400000 */
[----:B------:R-:W-:Y:S01]  /*4ee0*/  FMUL R4, R153, 0.25 ;  /* 0x3e80000099047820 */ /* 0x000fe20000400000 */
[----:B------:R-:W-:Y:S01]  /*4ef0*/  @!P2 FMUL R155, R155, 16777216 ;  /* 0x4b8000009b9ba820 */ /* 0x000fe20000400000 */
[----:B------:R-:W-:Y:S01]  /*4f00*/  FSETP.GT.AND P2, PT, |R3|, 8.50705917302346158658e+37, PT ;  /* 0x7e8000000300780b */ /* 0x000fe20003f44200 */
[----:B------:R-:W-:Y:S01]  /*4f10*/  @!P4 FMUL R55, R55, 16777216 ;  /* 0x4b8000003737c820 */ /* 0x000fe20000400000 */
[----:B------:R-:W-:Y:S01]  /*4f20*/  FSEL R71, R13, R26, P1 ;  /* 0x0000001a0d477208 */ /* 0x000fe20000800000 */
[----:B------:R-:W-:Y:S01]  /*4f30*/  FMUL R13, R18, 0.25 ;  /* 0x3e800000120d7820 */ /* 0x000fe20000400000 */
[----:B------:R-:W-:Y:S01]  /*4f40*/  FSEL R56, R4, R153, P2 ;  /* 0x0000009904387208 */ /* 0x000fe20001000000 */
[----:B------:R-:W-:Y:S01]  /*4f50*/  FMUL R4, R5, 0.25 ;  /* 0x3e80000005047820 */ /* 0x000fe20000400000 */
[----:B-1----:R-:W-:Y:S01]  /*4f60*/  FSEL R57, R19, R42, P3 ;  /* 0x0000002a13397208 */ /* 0x002fe20001800000 */
[----:B------:R-:W-:Y:S01]  /*4f70*/  @!P4 FMUL R60, R60, 16777216 ;  /* 0x4b8000003c3cc820 */ /* 0x000fe20000400000 */
[----:B------:R-:W-:Y:S01]  /*4f80*/  FSETP.GEU.AND P3, PT, |R34|, 1.175494350822287508e-38, PT ;  /* 0x008000002200780b */ /* 0x000fe20003f6e200 */
[----:B0-----:R-:W-:Y:S01]  /*4f90*/  FMUL R19, R10, R53 ;  /* 0x000000350a137220 */ /* 0x001fe20000400000 */
[----:B------:R-:W-:Y:S01]  /*4fa0*/  FSETP.GT.AND P4, PT, |R11|, 8.50705917302346158658e+37, PT ;  /* 0x7e8000000b00780b */ /* 0x000fe20003f84200 */
[----:B------:R0:W1:Y:S01]  /*4fb0*/  MUFU.RCP R10, R2 ;  /* 0x00000002000a7308 */ /* 0x0000620000001000 */
[----:B------:R-:W-:Y:S01]  /*4fc0*/  FSEL R81, R13, R18, P5 ;  /* 0x000000120d517208 */ /* 0x000fe20002800000 */
[----:B------:R-:W-:Y:S01]  /*4fd0*/  @!P6 FMUL R61, R61, 16777216 ;  /* 0x4b8000003d3de820 */ /* 0x000fe20000400000 */
[----:B------:R-:W-:Y:S01]  /*4fe0*/  FSETP.GEU.AND P5, PT, |R42|, 1.175494350822287508e-38, PT ;  /* 0x008000002a00780b */ /* 0x000fe20003fae200 */
[----:B------:R-:W-:Y:S01]  /*4ff0*/  @!P6 FMUL R72, R72, 16777216 ;  /* 0x4b8000004848e820 */ /* 0x000fe20000400000 */
[----:B------:R-:W-:Y:S01]  /*5000*/  FSEL R66, R4, R5, P4 ;  /* 0x0000000504427208 */ /* 0x000fe20002000000 */
[----:B------:R-:W-:Y:S01]  /*5010*/  FADD R5, R21, R18 ;  /* 0x0000001215057221 */ /* 0x000fe20000000000 */
[----:B------:R-:W-:Y:S01]  /*5020*/  FSETP.GEU.AND P6, PT, |R49|, 1.175494350822287508e-38, PT ;  /* 0x008000003100780b */ /* 0x000fe20003fce200 */
[----:B------:R-:W3:Y:S01]  /*5030*/  MUFU.RCP R55, R55 ;  /* 0x0000003700377308 */ /* 0x000ee20000001000 */
[----:B------:R-:W-:Y:S01]  /*5040*/  FMUL R4, R21, 0.25 ;  /* 0x3e80000015047820 */ /* 0x000fe20000400000 */
[----:B------:R-:W-:Y:S01]  /*5050*/  @!P3 FMUL R17, R17, 16777216 ;  /* 0x4b8000001111b820 */ /* 0x000fe20000400000 */
[----:B------:R-:W-:Y:S01]  /*5060*/  @!P3 FMUL R154, R154, 16777216 ;  /* 0x4b8000009a9ab820 */ /* 0x000fe20000400000 */
[----:B------:R-:W-:Y:S01]  /*5070*/  FSETP.GEU.AND P3, PT, |R26|, 1.175494350822287508e-38, PT ;  /* 0x008000001a00780b */ /* 0x000fe20003f6e200 */
[----:B0-----:R-:W-:Y:S01]  /*5080*/  FADD R2, R6, R11 ;  /* 0x0000000b06027221 */ /* 0x001fe20000000000 */
[----:B------:R-:W-:Y:S01]  /*5090*/  FSETP.GT.AND P1, PT, |R5|, 8.50705917302346158658e+37, PT ;  /* 0x7e8000000500780b */ /* 0x000fe20003f24200 */
[----:B------:R-:W-:Y:S01]  /*50a0*/  FMUL R13, R152, 0.25 ;  /* 0x3e800000980d7820 */ /* 0x000fe20000400000 */
[----:B------:R2:W0:Y:S01]  /*50b0*/  MUFU.RCP R67, R61 ;  /* 0x0000003d00437308 */ /* 0x0004220000001000 */
[----:B------:R-:W-:Y:S01]  /*50c0*/  @!P5 FMUL R57, R57, 16777216 ;  /* 0x4b8000003939d820 */ /* 0x000fe20000400000 */
[----:B------:R-:W-:Y:S01]  /*50d0*/  FSEL R84, R4, R21, P1 ;  /* 0x0000001504547208 */ /* 0x000fe20000800000 */
[----:B------:R-:W-:Y:S01]  /*50e0*/  FMUL R21, R6, 0.25 ;  /* 0x3e80000006157820 */ /* 0x000fe20000400000 */
[----:B------:R-:W-:Y:S01]  /*50f0*/  FADD R4, R152, R3 ;  /* 0x0000000398047221 */ /* 0x000fe20000000000 */
[----:B------:R-:W-:Y:S01]  /*5100*/  @!P5 FMUL R64, R64, 16777216 ;  /* 0x4b8000004040d820 */ /* 0x000fe20000400000 */
[----:B------:R-:W-:Y:S01]  /*5110*/  FSETP.GT.AND P5, PT, |R2|, 8.50705917302346158658e+37, PT ;  /* 0x7e8000000200780b */ /* 0x000fe20003fa4200 */
[----:B------:R-:W-:Y:S01]  /*5120*/  @!P6 FMUL R77, R77, 16777216 ;  /* 0x4b8000004d4de820 */ /* 0x000fe20000400000 */
[----:B------:R-:W4:Y:S01]  /*5130*/  MUFU.RCP R62, R62 ;  /* 0x0000003e003e7308 */ /* 0x000f220000001000 */
[----:B--2---:R-:W-:Y:S01]  /*5140*/  FMUL R61, R20, R59 ;  /* 0x0000003b143d7220 */ /* 0x004fe20000400000 */
[----:B------:R-:W-:Y:S01]  /*5150*/  FMUL R20, R3, 0.25 ;  /* 0x3e80000003147820 */ /* 0x000fe20000400000 */
[----:B-1----:R-:W-:Y:S01]  /*5160*/  FMUL R155, R10, R155 ;  /* 0x0000009b0a9b7220 */ /* 0x002fe20000400000 */
[----:B---3--:R-:W-:Y:S01]  /*5170*/  FMUL R55, R55, R60 ;  /* 0x0000003c37377220 */ /* 0x008fe20000400000 */
[----:B------:R-:W-:Y:S01]  /*5180*/  @!P3 FMUL R71, R71, 16777216 ;  /* 0x4b8000004747b820 */ /* 0x000fe20000400000 */
[----:B------:R-:W-:Y:S01]  /*5190*/  @!P3 FMUL R74, R74, 16777216 ;  /* 0x4b8000004a4ab820 */ /* 0x000fe20000400000 */
[----:B------:R-:W-:Y:S01]  /*51a0*/  FSEL R20, R20, R3, P2 ;  /* 0x0000000314147208 */ /* 0x000fe20001000000 */
[----:B------:R-:W-:Y:S01]  /*51b0*/  FMUL R10, R11, 0.25 ;  /* 0x3e8000000b0a7820 */ /* 0x000fe20000400000 */
[----:B------:R-:W-:Y:S01]  /*51c0*/  FSETP.GT.AND P2, PT, |R4|, 8.50705917302346158658e+37, PT ;  /* 0x7e8000000400780b */ /* 0x000fe20003f44200 */
[----:B------:R-:W-:Y:S01]  /*51d0*/  FMUL R60, R9, 0.25 ;  /* 0x3e800000093c7820 */ /* 0x000fe20000400000 */
[----:B------:R-:W-:Y:S01]  /*51e0*/  FSEL R68, R21, R6, P5 ;  /* 0x0000000615447208 */ /* 0x000fe20002800000 */
[----:B------:R-:W-:Y:S01]  /*51f0*/  FADD R6, R14, R9 ;  /* 0x000000090e067221 */ /* 0x000fe20000000000 */
[----:B------:R-:W-:Y:S01]  /*5200*/  FSETP.NEU.AND P3, PT, R50, RZ, PT ;  /* 0x000000ff3200720b */ /* 0x000fe20003f6d000 */
[----:B------:R-:W1:Y:S01]  /*5210*/  MUFU.RCP R77, R77 ;  /* 0x0000004d004d7308 */ /* 0x000e620000001000 */
[----:B------:R-:W-:Y:S01]  /*5220*/  FSEL R53, R13, R152, P2 ;  /* 0x000000980d357208 */ /* 0x000fe20001000000 */
[----:B------:R-:W-:Y:S01]  /*5230*/  FMUL R13, R14, 0.25 ;  /* 0x3e8000000e0d7820 */ /* 0x000fe20000400000 */
[----:B------:R-:W-:Y:S01]  /*5240*/  FSEL R156, R156, RZ, P3 ;  /* 0x000000ff9c9c7208 */ /* 0x000fe20001800000 */
[----:B0-----:R-:W-:Y:S01]  /*5250*/  FMUL R67, R67, R72 ;  /* 0x0000004843437220 */ /* 0x001fe20000400000 */
[----:B------:R-:W-:Y:S01]  /*5260*/  FSEL R59, R10, R11, P4 ;  /* 0x0000000b0a3b7208 */ /* 0x000fe20002000000 */
[----:B------:R-:W-:Y:S01]  /*5270*/  @!P6 FMUL R80, R80, 16777216 ;  /* 0x4b8000005050e820 */ /* 0x000fe20000400000 */
[----:B------:R-:W-:Y:S01]  /*5280*/  FSEL R73, R60, R9, P0 ;  /* 0x000000093c497208 */ /* 0x000fe20000000000 */
[----:B------:R-:W0:Y:S01]  /*5290*/  MUFU.RCP R17, R17 ;  /* 0x0000001100117308 */ /* 0x000e220000001000 */
[----:B------:R-:W-:Y:S01]  /*52a0*/  FSETP.NEU.AND P3, PT, R52, RZ, PT ;  /* 0x000000ff3400720b */ /* 0x000fe20003f6d000 */
[----:B------:R-:W-:Y:S01]  /*52b0*/  FADD R10, R22, R5 ;  /* 0x00000005160a7221 */ /* 0x000fe20000000000 */
[----:B------:R-:W-:Y:S01]  /*52c0*/  FSETP.GT.AND P4, PT, |R6|, 8.50705917302346158658e+37, PT ;  /* 0x7e8000000600780b */ /* 0x000fe20003f84200 */
[----:B----4-:R-:W-:Y:S01]  /*52d0*/  FMUL R69, R62, R65 ;  /* 0x000000413e457220 */ /* 0x010fe20000400000 */
[----:B------:R-:W-:Y:S01]  /*52e0*/  FSETP.NEU.AND P0, PT, R48, RZ, PT ;  /* 0x000000ff3000720b */ /* 0x000fe20003f0d000 */
[----:B------:R-:W-:Y:S01]  /*52f0*/  FFMA R118, R118, R156, R117 ;  /* 0x0000009c76767223 */ /* 0x000fe20000000075 */
[----:B------:R-:W-:Y:S01]  /*5300*/  FSETP.NEU.AND P6, PT, R54, RZ, PT ;  /* 0x000000ff3600720b */ /* 0x000fe20003fcd000 */
[----:B-1----:R-:W-:Y:S01]  /*5310*/  FMUL R79, R77, R80 ;  /* 0x000000504d4f7220 */ /* 0x002fe20000400000 */
[----:B------:R-:W-:Y:S01]  /*5320*/  FSEL R61, R61, RZ, P3 ;  /* 0x000000ff3d3d7208 */ /* 0x000fe20001800000 */
[----:B------:R-:W-:Y:S01]  /*5330*/  FFMA R156, R156, R157, R51 ;  /* 0x0000009d9c9c7223 */ /* 0x000fe20000000033 */
[----:B------:R-:W-:Y:S01]  /*5340*/  FSEL R78, R13, R14, P4 ;  /* 0x0000000e0d4e7208 */ /* 0x000fe20002000000 */
[----:B------:R-:W-:Y:S01]  /*5350*/  FMUL R13, R22, 0.25 ;  /* 0x3e800000160d7820 */ /* 0x000fe20000400000 */
[----:B------:R-:W-:Y:S01]  /*5360*/  FSEL R19, R19, RZ, P0 ;  /* 0x000000ff13137208 */ /* 0x000fe20000000000 */
[----:B------:R-:W-:Y:S01]  /*5370*/  MUFU.RCP R57, R57 ;  /* 0x0000003900397308 */ /* 0x000fe20000001000 */
[----:B------:R-:W-:Y:S01]  /*5380*/  FSETP.GEU.AND P3, PT, |R3|, 1.175494350822287508e-38, PT ;  /* 0x008000000300780b */ /* 0x000fe20003f6e200 */
[----:B0-----:R-:W-:Y:S01]  /*5390*/  FMUL R154, R17, R154 ;  /* 0x0000009a119a7220 */ /* 0x001fe20000400000 */
[----:B------:R-:W-:Y:S01]  /*53a0*/  FSEL R67, R67, RZ, P6 ;  /* 0x000000ff43437208 */ /* 0x000fe20003000000 */
[----:B------:R-:W-:Y:S01]  /*53b0*/  FFMA R62, R19, R149, R58 ;  /* 0x00000095133e7223 */ /* 0x000fe2000000003a */
[----:B------:R-:W-:Y:S01]  /*53c0*/  FSETP.GT.AND P0, PT, |R10|, 8.50705917302346158658e+37, PT ;  /* 0x7e8000000a00780b */ /* 0x000fe20003f04200 */
[----:B------:R-:W-:Y:S01]  /*53d0*/  FMUL R58, R5, 0.25 ;  /* 0x3e800000053a7820 */ /* 0x000fe20000400000 */
[----:B------:R-:W-:Y:S01]  /*53e0*/  FSETP.GEU.AND P6, PT, |R18|, 1.175494350822287508e-38, PT ;  /* 0x008000001200780b */ /* 0x000fe20003fce200 */
[----:B------:R-:W-:Y:S01]  /*53f0*/  FFMA R126, R126, R19, R125 ;  /* 0x000000137e7e7223 */ /* 0x000fe2000000007d */
[----:B------:R-:W-:Y:S01]  /*5400*/  FSEL R86, R13, R22, P0 ;  /* 0x000000160d567208 */ /* 0x000fe20000000000 */
[C---:B------:R-:W-:Y:S01]  /*5410*/  FADD R13, R151.reuse, R4 ;  /* 0x00000004970d7221 */ /* 0x040fe20000000000 */
[----:B------:R-:W-:Y:S01]  /*5420*/  FMUL R22, R151, 0.25 ;  /* 0x3e80000097167820 */ /* 0x000fe20000400000 */
[----:B------:R-:W-:Y:S01]  /*5430*/  FSEL R80, R58, R5, P1 ;  /* 0x000000053a507208 */ /* 0x000fe20000800000 */
[----:B------:R-:W-:Y:S01]  /*5440*/  FMUL R19, R4, 0.25 ;  /* 0x3e80000004137820 */ /* 0x000fe20000400000 */
[----:B------:R-:W-:Y:S01]  /*5450*/  @!P3 FMUL R20, R20, 16777216 ;  /* 0x4b8000001414b820 */ /* 0x000fe20000400000 */
[----:B------:R-:W-:Y:S01]  /*5460*/  FSETP.GT.AND P1, PT, |R13|, 8.50705917302346158658e+37, PT ;  /* 0x7e8000000d00780b */ /* 0x000fe20003f24200 */
[----:B------:R-:W-:Y:S01]  /*5470*/  @!P3 FMUL R56, R56, 16777216 ;  /* 0x4b8000003838b820 */ /* 0x000fe20000400000 */
[----:B------:R-:W-:Y:S01]  /*5480*/  FADD R17, R7, R2 ;  /* 0x0000000207117221 */ /* 0x000fe20000000000 */
[----:B------:R-:W-:Y:S01]  /*5490*/  FSETP.GEU.AND P3, PT, |R9|, 1.175494350822287508e-38, PT ;  /* 0x008000000900780b */ /* 0x000fe20003f6e200 */
[----:B------:R-:W-:Y:S01]  /*54a0*/  FMUL R58, R7, 0.25 ;  /* 0x3e800000073a7820 */ /* 0x000fe20000400000 */
[----:B------:R-:W-:Y:S01]  /*54b0*/  @!P6 FMUL R81, R81, 16777216 ;  /* 0x4b8000005151e820 */ /* 0x000fe20000400000 */
[----:B------:R-:W-:Y:S01]  /*54c0*/  FSEL R60, R22, R151, P1 ;  /* 0x00000097163c7208 */ /* 0x000fe20000800000 */
[----:B------:R-:W-:Y:S01]  /*54d0*/  FFMA R142, R142, R67, R141 ;  /* 0x000000438e8e7223 */ /* 0x000fe2000000008d */
[----:B------:R-:W-:Y:S01]  /*54e0*/  FSEL R22, R19, R4, P2 ;  /* 0x0000000413167208 */ /* 0x000fe20001000000 */
[----:B------:R-:W-:Y:S01]  /*54f0*/  FMUL R19, R2, 0.25 ;  /* 0x3e80000002137820 */ /* 0x000fe20000400000 */
[----:B------:R-:W-:Y:S01]  /*5500*/  FSETP.GT.AND P2, PT, |R17|, 8.50705917302346158658e+37, PT ;  /* 0x7e8000001100780b */ /* 0x000fe20003f44200 */
[----:B------:R-:W-:Y:S01]  /*5510*/  FFMA R110, R67, R76, R110 ;  /* 0x0000004c436e7223 */ /* 0x000fe2000000006e */
[----:B------:R-:W0:Y:S01]  /*5520*/  MUFU.RCP R81, R81 ;  /* 0x0000005100517308 */ /* 0x000e220000001000 */
[----:B------:R-:W-:Y:S01]  /*5530*/  @!P6 FMUL R82, R82, 16777216 ;  /* 0x4b8000005252e820 */ /* 0x000fe20000400000 */
[----:B------:R-:W-:Y:S01]  /*5540*/  FSEL R67, R58, R7, P2 ;  /* 0x000000073a437208 */ /* 0x000fe20001000000 */
[----:B------:R-:W-:Y:S01]  /*5550*/  FADD R7, R15, R6 ;  /* 0x000000060f077221 */ /* 0x000fe20000000000 */
[----:B------:R-:W-:Y:S01]  /*5560*/  FSEL R51, R19, R2, P5 ;  /* 0x0000000213337208 */ /* 0x000fe20002800000 */
[----:B------:R-:W-:Y:S01]  /*5570*/  FMUL R58, R15, 0.25 ;  /* 0x3e8000000f3a7820 */ /* 0x000fe20000400000 */
[----:B------:R-:W-:Y:S01]  /*5580*/  FSETP.GEU.AND P5, PT, |R5|, 1.175494350822287508e-38, PT ;  /* 0x008000000500780b */ /* 0x000fe20003fae200 */
[----:B------:R-:W-:Y:S01]  /*5590*/  @!P3 FMUL R73, R73, 16777216 ;  /* 0x4b8000004949b820 */ /* 0x000fe20000400000 */
[----:B------:R-:W-:Y:S01]  /*55a0*/  @!P3 FMUL R75, R75, 16777216 ;  /* 0x4b8000004b4bb820 */ /* 0x000fe20000400000 */
[----:B------:R-:W-:Y:S01]  /*55b0*/  FSETP.GT.AND P3, PT, |R7|, 8.50705917302346158658e+37, PT ;  /* 0x7e8000000700780b */ /* 0x000fe20003f64200 */
[----:B------:R-:W-:Y:S01]  /*55c0*/  FMUL R21, R6, 0.25 ;  /* 0x3e80000006157820 */ /* 0x000fe20000400000 */
[----:B------:R-:W-:Y:S01]  /*55d0*/  FSETP.GEU.AND P6, PT, |R11|, 1.175494350822287508e-38, PT ;  /* 0x008000000b00780b */ /* 0x000fe20003fce200 */
[----:B------:R-:W-:Y:S01]  /*55e0*/  FADD R19, R23, R10 ;  /* 0x0000000a17137221 */ /* 0x000fe20000000000 */
[----:B------:R-:W-:Y:S01]  /*55f0*/  FSEL R77, R58, R15, P3 ;  /* 0x0000000f3a4d7208 */ /* 0x000fe20001800000 */
[----:B------:R-:W-:Y:S01]  /*5600*/  FMUL R15, R10, 0.25 ;  /* 0x3e8000000a0f7820 */ /* 0x000fe20000400000 */
[----:B------:R-:W-:Y:S01]  /*5610*/  FADD R65, R35, R62 ;  /* 0x0000003e23417221 */ /* 0x000fe20000000000 */
[----:B0-----:R-:W-:Y:S01]  /*5620*/  FMUL R81, R81, R82 ;  /* 0x0000005251517220 */ /* 0x001fe20000400000 */
[----:B------:R-:W-:Y:S01]  /*5630*/  FFMA R72, R61, R63, R70 ;  /* 0x0000003f3d487223 */ /* 0x000fe20000000046 */
[----:B------:R-:W0:Y:S01]  /*5640*/  MUFU.RCP R71, R71 ;  /* 0x0000004700477308 */ /* 0x000e220000001000 */
[----:B------:R-:W-:Y:S01]  /*5650*/  @!P5 FMUL R80, R80, 16777216 ;  /* 0x4b8000005050d820 */ /* 0x000fe20000400000 */
[----:B------:R-:W-:Y:S01]  /*5660*/  @!P5 FMUL R84, R84, 16777216 ;  /* 0x4b8000005454d820 */ /* 0x000fe20000400000 */
[----:B------:R-:W-:Y:S01]  /*5670*/  FSEL R82, R15, R10, P0 ;  /* 0x0000000a0f527208 */ /* 0x000fe20000000000 */
[----:B------:R-:W-:Y:S01]  /*5680*/  FMUL R70, R23, 0.25 ;  /* 0x3e80000017467820 */ /* 0x000fe20000400000 */
[----:B------:R-:W-:Y:S01]  /*5690*/  FSETP.NEU.AND P0, PT, R33, RZ, PT ;  /* 0x000000ff2100720b */ /* 0x000fe20003f0d000 */
[----:B------:R-:W-:Y:S01]  /*56a0*/  @!P6 FMUL R59, R59, 16777216 ;  /* 0x4b8000003b3be820 */ /* 0x000fe20000400000 */
[----:B------:R-:W-:Y:S01]  /*56b0*/  FSETP.NEU.AND P5, PT, R25, RZ, PT ;  /* 0x000000ff1900720b */ /* 0x000fe20003fad000 */
[----:B------:R-:W-:Y:S01]  /*56c0*/  @!P6 FMUL R66, R66, 16777216 ;  /* 0x4b8000004242e820 */ /* 0x000fe20000400000 */
[----:B------:R-:W-:Y:S01]  /*56d0*/  FSEL R155, R155, RZ, P0 ;  /* 0x000000ff9b9b7208 */ /* 0x000fe20000000000 */
[----:B------:R-:W-:Y:S01]  /*56e0*/  FMUL R58, R13, 0.25 ;  /* 0x3e8000000d3a7820 */ /* 0x000fe20000400000 */
[----:B------:R-:W-:Y:S01]  /*56f0*/  FSEL R62, R55, RZ, P5 ;  /* 0x000000ff373e7208 */ /* 0x000fe20002800000 */
[----:B------:R-:W-:Y:S01]  /*5700*/  FMUL R64, R57, R64 ;  /* 0x0000004039407220 */ /* 0x000fe20000400000 */
[----:B------:R-:W-:Y:S01]  /*5710*/  FSETP.GEU.AND P0, PT, |R2|, 1.175494350822287508e-38, PT ;  /* 0x008000000200780b */ /* 0x000fe20003f0e200 */
[----:B------:R-:W-:Y:S01]  /*5720*/  FADD R15, R150, R13 ;  /* 0x0000000d960f7221 */ /* 0x000fe20000000000 */
[----:B------:R-:W-:Y:S01]  /*5730*/  FSETP.GEU.AND P5, PT, |R6|, 1.175494350822287508e-38, PT ;  /* 0x008000000600780b */ /* 0x000fe20003fae200 */
[----:B------:R1:W2:Y:S01]  /*5740*/  MUFU.RCP R57, R20 ;  /* 0x0000001400397308 */ /* 0x0002a20000001000 */
[----:B------:R-:W-:Y:S01]  /*5750*/  FSEL R76, R21, R6, P4 ;  /* 0x00000006154c7208 */ /* 0x000fe20002000000 */
[----:B------:R-:W-:Y:S01]  /*5760*/  FMUL R21, R150, 0.25 ;  /* 0x3e80000096157820 */ /* 0x000fe20000400000 */
[----:B------:R-:W-:Y:S01]  /*5770*/  FSETP.GT.AND P4, PT, |R19|, 8.50705917302346158658e+37, PT ;  /* 0x7e8000001300780b */ /* 0x000fe20003f84200 */
[----:B------:R-:W-:Y:S01]  /*5780*/  FFMA R134, R134, R61, R133 ;  /* 0x0000003d86867223 */ /* 0x000fe20000000085 */
[----:B------:R-:W-:Y:S01]  /*5790*/  FSETP.GEU.AND P6, PT, |R4|, 1.175494350822287508e-38, PT ;  /* 0x008000000400780b */ /* 0x000fe20003fce200 */
[----:B0-----:R-:W-:Y:S01]  /*57a0*/  FMUL R74, R71, R74 ;  /* 0x0000004a474a7220 */ /* 0x001fe20000400000 */
[----:B------:R-:W-:Y:S01]  /*57b0*/  FSEL R88, R70, R23, P4 ;  /* 0x0000001746587208 */ /* 0x000fe20002000000 */
[----:B------:R-:W0:Y:S01]  /*57c0*/  MUFU.RCP R59, R59 ;  /* 0x0000003b003b7308 */ /* 0x000e220000001000 */
[----:B------:R-:W-:Y:S01]  /*57d0*/  FSEL R23, R58, R13, P1 ;  /* 0x0000000d3a177208 */ /* 0x000fe20000800000 */
[----:B-1----:R-:W-:Y:S01]  /*57e0*/  FADD R20, R8, R17 ;  /* 0x0000001108147221 */ /* 0x002fe20000000000 */
[----:B------:R-:W-:Y:S01]  /*57f0*/  FSETP.GT.AND P1, PT, |R15|, 8.50705917302346158658e+37, PT ;  /* 0x7e8000000f00780b */ /* 0x000fe20003f24200 */
[----:B------:R-:W-:Y:S01]  /*5800*/  @!P0 FMUL R51, R51, 16777216 ;  /* 0x4b80000033338820 */ /* 0x000fe20000400000 */
[----:B------:R-:W-:Y:S01]  /*5810*/  @!P0 FMUL R68, R68, 16777216 ;  /* 0x4b80000044448820 */ /* 0x000fe20000400000 */
[----:B------:R-:W-:Y:S01]  /*5820*/  @!P5 FMUL R76, R76, 16777216 ;  /* 0x4b8000004c4cd820 */ /* 0x000fe20000400000 */
[----:B------:R-:W-:Y:S01]  /*5830*/  FSEL R61, R21, R150, P1 ;  /* 0x00000096153d7208 */ /* 0x000fe20000800000 */
[----:B------:R-:W-:Y:S01]  /*5840*/  FMUL R21, R8, 0.25 ;  /* 0x3e80000008157820 */ /* 0x000fe20000400000 */
[----:B------:R-:W-:Y:S01]  /*5850*/  @!P5 FMUL R78, R78, 16777216 ;  /* 0x4b8000004e4ed820 */ /* 0x000fe20000400000 */
[----:B------:R-:W-:Y:S01]  /*5860*/  FSETP.GT.AND P0, PT, |R20|, 8.50705917302346158658e+37, PT ;  /* 0x7e8000001400780b */ /* 0x000fe20003f04200 */
[----:B------:R-:W-:Y:S01]  /*5870*/  @!P6 FMUL R22, R22, 16777216 ;  /* 0x4b8000001616e820 */ /* 0x000fe20000400000 */
[----:B------:R-:W-:Y:S01]  /*5880*/  FSETP.NEU.AND P5, PT, R49, RZ, PT ;  /* 0x000000ff3100720b */ /* 0x000fe20003fad000 */
[----:B------:R-:W-:Y:S01]  /*5890*/  @!P6 FMUL R53, R53, 16777216 ;  /* 0x4b8000003535e820 */ /* 0x000fe20000400000 */
[----:B------:R1:W-:Y:S01]  /*58a0*/  MUFU.RCP R71, R80 ;  /* 0x0000005000477308 */ /* 0x0003e20000001000 */
[----:B------:R-:W-:Y:S01]  /*58b0*/  FSETP.GEU.AND P6, PT, |R13|, 1.175494350822287508e-38, PT ;  /* 0x008000000d00780b */ /* 0x000fe20003fce200 */
[----:B--2---:R-:W-:Y:S01]  /*58c0*/  FMUL R57, R57, R56 ;  /* 0x0000003839397220 */ /* 0x004fe20000400000 */
[----:B------:R-:W-:Y:S01]  /*58d0*/  FSEL R70, R21, R8, P0 ;  /* 0x0000000815467208 */ /* 0x000fe20000000000 */
[C---:B------:R-:W-:Y:S01]  /*58e0*/  FADD R21, R16.reuse, R7 ;  /* 0x0000000710157221 */ /* 0x040fe20000000000 */
[----:B------:R-:W-:Y:S01]  /*58f0*/  FSEL R79, R79, RZ, P5 ;  /* 0x000000ff4f4f7208 */ /* 0x000fe20002800000 */
[C---:B------:R-:W-:Y:S01]  /*5900*/  FMUL R56, R17.reuse, 0.25 ;  /* 0x3e80000011387820 */ /* 0x040fe20000400000 */
[----:B------:R-:W-:Y:S01]  /*5910*/  FSETP.GEU.AND P5, PT, |R17|, 1.175494350822287508e-38, PT ;  /* 0x008000001100780b */ /* 0x000fe20003fae200 */
[----:B------:R-:W2:Y:S01]  /*5920*/  MUFU.RCP R55, R51 ;  /* 0x0000003300377308 */ /* 0x000ea20000001000 */
[----:B-1----:R-:W-:Y:S01]  /*5930*/  FMUL R80, R7, 0.25 ;  /* 0x3e80000007507820 */ /* 0x002fe20000400000 */
[----:B------:R-:W-:Y:S01]  /*5940*/  FADD R156, R27, R156 ;  /* 0x0000009c1b9c7221 */ /* 0x000fe20000000000 */
[----:B------:R-:W-:Y:S01]  /*5950*/  FMUL R27, R16, 0.25 ;  /* 0x3e800000101b7820 */ /* 0x000fe20000400000 */
[----:B------:R-:W-:Y:S01]  /*5960*/  FSEL R63, R56, R17, P2 ;  /* 0x00000011383f7208 */ /* 0x000fe20001000000 */
[----:B0-----:R-:W-:Y:S01]  /*5970*/  FMUL R66, R59, R66 ;  /* 0x000000423b427220 */ /* 0x001fe20000400000 */
[----:B------:R-:W-:Y:S01]  /*5980*/  FSEL R80, R80, R7, P3 ;  /* 0x0000000750507208 */ /* 0x000fe20001800000 */
[----:B------:R-:W-:Y:S01]  /*5990*/  @!P6 FMUL R23, R23, 16777216 ;  /* 0x4b8000001717e820 */ /* 0x000fe20000400000 */
[----:B------:R-:W-:Y:S01]  /*59a0*/  FSETP.GT.AND P3, PT, |R21|, 8.50705917302346158658e+37, PT ;  /* 0x7e8000001500780b */ /* 0x000fe20003f64200 */
[----:B------:R0:W-:Y:S01]  /*59b0*/  MUFU.RCP R58, R73 ;  /* 0x00000049003a7308 */ /* 0x0001e20000001000 */
[----:B------:R-:W-:Y:S01]  /*59c0*/  FADD R72, R43, R72 ;  /* 0x000000482b487221 */ /* 0x000fe20000000000 */
[----:B------:R-:W-:Y:S01]  /*59d0*/  FSETP.NEU.AND P2, PT, R41, RZ, PT ;  /* 0x000000ff2900720b */ /* 0x000fe20003f4d000 */
[----:B------:R-:W-:Y:S01]  /*59e0*/  @!P5 FMUL R63, R63, 16777216 ;  /* 0x4b8000003f3fd820 */ /* 0x000fe20000400000 */
[----:B------:R-:W-:Y:S01]  /*59f0*/  @!P5 FMUL R67, R67, 16777216 ;  /* 0x4b8000004343d820 */ /* 0x000fe20000400000 */
[C---:B------:R-:W-:Y:S01]  /*5a00*/  FMUL R59, R24.reuse, 0.25 ;  /* 0x3e800000183b7820 */ /* 0x040fe20000400000 */
[----:B------:R-:W-:Y:S01]  /*5a10*/  FSETP.GEU.AND P5, PT, |R15|, 1.175494350822287508e-38, PT ;  /* 0x008000000f00780b */ /* 0x000fe20003fae200 */
[----:B--2---:R-:W-:Y:S01]  /*5a20*/  FMUL R55, R55, R68 ;  /* 0x0000004437377220 */ /* 0x004fe20000400000 */
[----:B------:R1:W2:Y:S01]  /*5a30*/  MUFU.RCP R56, R22 ;  /* 0x0000001600387308 */ /* 0x0002a20000001000 */
[----:B0-----:R-:W-:Y:S01]  /*5a40*/  FSEL R73, R27, R16, P3 ;  /* 0x000000101b497208 */ /* 0x001fe20001800000 */
[----:B------:R-:W-:Y:S01]  /*5a50*/  FADD R16, R24, R19 ;  /* 0x0000001318107221 */ /* 0x000fe20000000000 */
[----:B------:R-:W-:Y:S01]  /*5a60*/  FMUL R68, R21, 0.25 ;  /* 0x3e80000015447820 */ /* 0x000fe20000400000 */
[----:B------:R-:W-:Y:S01]  /*5a70*/  FSEL R69, R69, RZ, P2 ;  /* 0x000000ff45457208 */ /* 0x000fe20001000000 */
[--C-:B------:R-:W-:Y:S01]  /*5a80*/  FADD R135, R135, -R134.reuse ;  /* 0x8000008687877221 */ /* 0x100fe20000000000 */
[----:B------:R-:W-:Y:S01]  /*5a90*/  FMUL R84, R71, R84 ;  /* 0x0000005447547220 */ /* 0x000fe20000400000 */
[----:B------:R-:W-:Y:S01]  /*5aa0*/  @!P6 FMUL R60, R60, 16777216 ;  /* 0x4b8000003c3ce820 */ /* 0x000fe20000400000 */
[----:B------:R0:W3:Y:S01]  /*5ab0*/  MUFU.RCP R27, R23 ;  /* 0x00000017001b7308 */ /* 0x0000e20000001000 */
[----:B-1----:R-:W-:Y:S01]  /*5ac0*/  FMUL R22, R19, 0.25 ;  /* 0x3e80000013167820 */ /* 0x002fe20000400000 */
[----:B------:R-:W-:Y:S01]  /*5ad0*/  FSEL R68, R68, R21, P3 ;  /* 0x0000001544447208 */ /* 0x000fe20001800000 */
[----:B------:R-:W-:Y:S01]  /*5ae0*/  FFMA R71, R135, R69, R134 ;  /* 0x0000004587477223 */ /* 0x000fe20000000086 */
[----:B------:R-:W-:Y:S01]  /*5af0*/  FSETP.GEU.AND P3, PT, |R21|, 1.175494350822287508e-38, PT ;  /* 0x008000001500780b */ /* 0x000fe20003f6e200 */
[----:B------:R-:W-:Y:S01]  /*5b00*/  FMUL R135, R135, R135 ;  /* 0x0000008787877220 */ /* 0x000fe20000400000 */
[----:B------:R-:W-:Y:S01]  /*5b10*/  FSEL R43, R22, R19, P4 ;  /* 0x00000013162b7208 */ /* 0x000fe20002000000 */
[----:B------:R-:W-:Y:S01]  /*5b20*/  FMUL R22, R15, 0.25 ;  /* 0x3e8000000f167820 */ /* 0x000fe20000400000 */
[----:B------:R-:W-:Y:S01]  /*5b30*/  FSETP.GT.AND P4, PT, |R16|, 8.50705917302346158658e+37, PT ;  /* 0x7e8000001000780b */ /* 0x000fe20003f84200 */
[----:B--2---:R-:W-:Y:S01]  /*5b40*/  FMUL R56, R56, R53 ;  /* 0x0000003538387220 */ /* 0x004fe20000400000 */
[----:B------:R-:W-:Y:S01]  /*5b50*/  FMUL R53, R16, 0.25 ;  /* 0x3e80000010357820 */ /* 0x000fe20000400000 */
[----:B------:R-:W-:Y:S01]  /*5b60*/  FMUL R135, R52, R135 ;  /* 0x0000008734877220 */ /* 0x000fe20000400000 */
[----:B------:R-:W-:Y:S01]  /*5b70*/  FSEL R83, R59, R24, P4 ;  /* 0x000000183b537208 */ /* 0x000fe20002000000 */
[----:B0-----:R-:W-:Y:S01]  /*5b80*/  FMUL R23, R20, 0.25 ;  /* 0x3e80000014177820 */ /* 0x001fe20000400000 */
[----:B------:R-:W0:Y:S01]  /*5b90*/  MUFU.RCP R24, R63 ;  /* 0x0000003f00187308 */ /* 0x000e220000001000 */
[----:B------:R-:W-:Y:S01]  /*5ba0*/  FSEL R22, R22, R15, P1 ;  /* 0x0000000f16167208 */ /* 0x000fe20000800000 */
[----:B---3--:R-:W-:Y:S01]  /*5bb0*/  FMUL R27, R27, R60 ;  /* 0x0000003c1b1b7220 */ /* 0x008fe20000400000 */
[----:B------:R-:W-:Y:S01]  /*5bc0*/  FSETP.GEU.AND P2, PT, |R10|, 1.175494350822287508e-38, PT ;  /* 0x008000000a00780b */ /* 0x000fe20003f4e200 */
[----:B------:R-:W-:Y:S01]  /*5bd0*/  FFMA R135, R69, R135, R72 ;  /* 0x0000008745877223 */ /* 0x000fe20000000048 */
[----:B------:R-:W-:Y:S01]  /*5be0*/  FSEL R60, R53, R16, P4 ;  /* 0x00000010353c7208 */ /* 0x000fe20002000000 */
[----:B------:R-:W-:Y:S01]  /*5bf0*/  @!P5 FMUL R22, R22, 16777216 ;  /* 0x4b8000001616d820 */ /* 0x000fe20000400000 */
[----:B------:R-:W-:Y:S01]  /*5c00*/  FSETP.GEU.AND P4, PT, |R16|, 1.175494350822287508e-38, PT ;  /* 0x008000001000780b */ /* 0x000fe20003f8e200 */
[----:B------:R-:W-:Y:S01]  /*5c10*/  FADD R143, R143, -R142 ;  /* 0x8000008e8f8f7221 */ /* 0x000fe20000000000 */
[----:B------:R-:W1:Y:S01]  /*5c20*/  SHFL.BFLY PT, R72, R21, 0x10, 0x1f ;  /* 0x0e001f0015487f89 */ /* 0x000e6200000e0000 */
[----:B------:R-:W-:Y:S01]  /*5c30*/  @!P3 FMUL R68, R68, 16777216 ;  /* 0x4b8000004444b820 */ /* 0x000fe20000400000 */
[----:B------:R-:W-:Y:S01]  /*5c40*/  FSETP.GEU.AND P1, PT, |R19|, 1.175494350822287508e-38, PT ;  /* 0x008000001300780b */ /* 0x000fe20003f2e200 */
[----:B------:R-:W2:Y:S01]  /*5c50*/  MUFU.RCP R22, R22 ;  /* 0x0000001600167308 */ /* 0x000ea20000001000 */
[----:B------:R-:W-:Y:S01]  /*5c60*/  FSEL R23, R23, R20, P0 ;  /* 0x0000001417177208 */ /* 0x000fe20000000000 */
[----:B------:R-:W-:Y:S01]  /*5c70*/  FADD R119, R119, -R118 ;  /* 0x8000007677777221 */ /* 0x000fe20000000000 */
[----:B------:R-:W-:Y:S01]  /*5c80*/  FSETP.GEU.AND P0, PT, |R20|, 1.175494350822287508e-38, PT ;  /* 0x008000001400780b */ /* 0x000fe20003f0e200 */
[----:B0-----:R-:W-:Y:S01]  /*5c90*/  FMUL R53, R24, R67 ;  /* 0x0000004318357220 */ /* 0x001fe20000400000 */
[C---:B------:R-:W-:Y:S01]  /*5ca0*/  FFMA R67, R143.reuse, R79, R142 ;  /* 0x0000004f8f437223 */ /* 0x040fe2000000008e */
[----:B------:R-:W-:Y:S01]  /*5cb0*/  FMUL R143, R143, R143 ;  /* 0x0000008f8f8f7220 */ /* 0x000fe20000400000 */
[----:B------:R-:W-:Y:S01]  /*5cc0*/  FADD R127, R127, -R126 ;  /* 0x8000007e7f7f7221 */ /* 0x000fe20000000000 */
[----:B------:R-:W0:Y:S01]  /*5cd0*/  MUFU.RCP R68, R68 ;  /* 0x0000004400447308 */ /* 0x000e220000001000 */
[----:B------:R-:W-:Y:S01]  /*5ce0*/  @!P2 FMUL R82, R82, 16777216 ;  /* 0x4b8000005252a820 */ /* 0x000fe20000400000 */
[----:B------:R-:W-:Y:S01]  /*5cf0*/  @!P2 FMUL R86, R86, 16777216 ;  /* 0x4b8000005656a820 */ /* 0x000fe20000400000 */
[----:B------:R-:W-:Y:S01]  /*5d00*/  FMUL R143, R54, R143 ;  /* 0x0000008f368f7220 */ /* 0x000fe20000400000 */
[----:B------:R-:W-:Y:S01]  /*5d10*/  FSETP.GEU.AND P2, PT, |R7|, 1.175494350822287508e-38, PT ;  /* 0x008000000700780b */ /* 0x000fe20003f4e200 */
[----:B------:R-:W-:Y:S01]  /*5d20*/  FFMA R59, R119, R155, R118 ;  /* 0x0000009b773b7223 */ /* 0x000fe20000000076 */
[----:B------:R-:W-:Y:S01]  /*5d30*/  FFMA R63, R127, R62, R126 ;  /* 0x0000003e7f3f7223 */ /* 0x000fe2000000007e */
[----:B------:R-:W3:Y:S01]  /*5d40*/  SHFL.BFLY PT, R54, R15, 0x10, 0x1f ;  /* 0x0e001f000f367f89 */ /* 0x000ee200000e0000 */
[----:B------:R-:W-:Y:S01]  /*5d50*/  FMUL R119, R119, R119 ;  /* 0x0000007777777220 */ /* 0x000fe20000400000 */
[----:B------:R-:W-:Y:S01]  /*5d60*/  FMUL R127, R127, R127 ;  /* 0x0000007f7f7f7220 */ /* 0x000fe20000400000 */
[----:B------:R-:W-:Y:S01]  /*5d70*/  @!P5 FMUL R61, R61, 16777216 ;  /* 0x4b8000003d3dd820 */ /* 0x000fe20000400000 */
[----:B------:R-:W-:Y:S01]  /*5d80*/  @!P4 FMUL R60, R60, 16777216 ;  /* 0x4b8000003c3cc820 */ /* 0x000fe20000400000 */
[----:B------:R-:W-:Y:S01]  /*5d90*/  FMUL R119, R50, R119 ;  /* 0x0000007732777220 */ /* 0x000fe20000400000 */
[----:B------:R-:W-:Y:S01]  /*5da0*/  FMUL R127, R48, R127 ;  /* 0x0000007f307f7220 */ /* 0x000fe20000400000 */
[----:B------:R-:W-:Y:S01]  /*5db0*/  @!P1 FMUL R43, R43, 16777216 ;  /* 0x4b8000002b2b9820 */ /* 0x000fe20000400000 */
[----:B--2---:R-:W-:Y:S01]  /*5dc0*/  FMUL R48, R22, R61 ;  /* 0x0000003d16307220 */ /* 0x004fe20000400000 */
[----:B------:R-:W-:Y:S01]  /*5dd0*/  @!P0 FMUL R23, R23, 16777216 ;  /* 0x4b80000017178820 */ /* 0x000fe20000400000 */
[----:B------:R-:W2:Y:S01]  /*5de0*/  SHFL.BFLY PT, R61, R20, 0x10, 0x1f ;  /* 0x0e001f00143d7f89 */ /* 0x000ea200000e0000 */
[----:B------:R-:W-:Y:S01]  /*5df0*/  @!P3 FMUL R73, R73, 16777216 ;  /* 0x4b8000004949b820 */ /* 0x000fe20000400000 */
[----:B------:R-:W4:Y:S01]  /*5e00*/  MUFU.RCP R60, R60 ;  /* 0x0000003c003c7308 */ /* 0x000f220000001000 */
[----:B------:R-:W-:Y:S01]  /*5e10*/  FFMA R119, R155, R119, R156 ;  /* 0x000000779b777223 */ /* 0x000fe2000000009c */
[----:B------:R-:W-:Y:S01]  /*5e20*/  FMUL R58, R58, R75 ;  /* 0x0000004b3a3a7220 */ /* 0x000fe20000400000 */
[----:B------:R-:W-:Y:S01]  /*5e30*/  @!P1 FMUL R88, R88, 16777216 ;  /* 0x4b80000058589820 */ /* 0x000fe20000400000 */
[----:B------:R-:W-:Y:S01]  /*5e40*/  FSETP.NEU.AND P1, PT, R42, RZ, PT ;  /* 0x000000ff2a00720b */ /* 0x000fe20003f2d000 */
[----:B------:R-:W-:Y:S01]  /*5e50*/  @!P2 FMUL R80, R80, 16777216 ;  /* 0x4b8000005050a820 */ /* 0x000fe20000400000 */
[----:B------:R-:W-:Y:S01]  /*5e60*/  @!P2 FMUL R77, R77, 16777216 ;  /* 0x4b8000004d4da820 */ /* 0x000fe20000400000 */
[----:B------:R-:W-:Y:S01]  /*5e70*/  FADD R119, R28, R119 ;  /* 0x000000771c777221 */ /* 0x000fe20000000000 */
[----:B------:R-:W-:Y:S01]  /*5e80*/  MUFU.RCP R75, R43 ;  /* 0x0000002b004b7308 */ /* 0x000fe20000001000 */
[----:B------:R-:W-:Y:S01]  /*5e90*/  FSETP.NEU.AND P2, PT, R26, RZ, PT ;  /* 0x000000ff1a00720b */ /* 0x000fe20003f4d000 */
[----:B-1----:R-:W-:Y:S01]  /*5ea0*/  FADD R28, R21, R72 ;  /* 0x00000048151c7221 */ /* 0x002fe20000000000 */
[----:B------:R-:W-:Y:S01]  /*5eb0*/  @!P0 FMUL R70, R70, 16777216 ;  /* 0x4b80000046468820 */ /* 0x000fe20000400000 */
[----:B------:R-:W-:Y:S01]  /*5ec0*/  FSEL R64, R64, RZ, P1 ;  /* 0x000000ff40407208 */ /* 0x000fe20000800000 */
[----:B------:R-:W-:Y:S01]  /*5ed0*/  FADD R128, R128, -R63 ;  /* 0x8000003f80807221 */ /* 0x000fe20000000000 */
[----:B------:R-:W-:Y:S01]  /*5ee0*/  FSETP.NEU.AND P0, PT, R34, RZ, PT ;  /* 0x000000ff2200720b */ /* 0x000fe20003f0d000 */
[----:B------:R-:W-:Y:S01]  /*5ef0*/  FFMA R65, R62, R127, R65 ;  /* 0x0000007f3e417223 */ /* 0x000fe20000000041 */
[----:B------:R0:W-:Y:S01]  /*5f00*/  MUFU.RCP R43, R23 ;  /* 0x00000017002b7308 */ /* 0x0001e20000001000 */
[----:B------:R-:W-:Y:S01]  /*5f10*/  FSEL R74, R74, RZ, P2 ;  /* 0x000000ff4a4a7208 */ /* 0x000fe20001000000 */
[----:B------:R-:W-:Y:S01]  /*5f20*/  @!P4 FMUL R83, R83, 16777216 ;  /* 0x4b8000005353c820 */ /* 0x000fe20000400000 */
[----:B------:R-:W-:Y:S01]  /*5f30*/  FSETP.GEU.AND P2, PT, |R28|, 1.175494350822287508e-38, PT ;  /* 0x008000001c00780b */ /* 0x000fe20003f4e200 */
[----:B------:R-:W-:Y:S01]  /*5f40*/  FFMA R62, R128, R64, R63 ;  /* 0x00000040803e7223 */ /* 0x000fe2000000003f */
[----:B------:R-:W-:Y:S01]  /*5f50*/  FSEL R154, R154, RZ, P0 ;  /* 0x000000ff9a9a7208 */ /* 0x000fe20000000000 */
[--C-:B------:R-:W-:Y:S01]  /*5f60*/  FADD R120, R120, -R59.reuse ;  /* 0x8000003b78787221 */ /* 0x100fe20000000000 */
[C---:B------:R-:W-:Y:S01]  /*5f70*/  FMUL R63, R28.reuse, 0.25 ;  /* 0x3e8000001c3f7820 */ /* 0x040fe20000400000 */
[----:B------:R-:W-:Y:S01]  /*5f80*/  FSETP.GT.AND P5, PT, |R28|, 8.50705917302346158658e+37, PT ;  /* 0x7e8000001c00780b */ /* 0x000fe20003fa4200 */
[----:B0-----:R-:W-:Y:S01]  /*5f90*/  FMUL R23, R68, R73 ;  /* 0x0000004944177220 */ /* 0x001fe20000400000 */
[----:B---3--:R-:W-:Y:S01]  /*5fa0*/  FADD R24, R15, R54 ;  /* 0x000000360f187221 */ /* 0x008fe20000000000 */
[----:B------:R-:W0:Y:S01]  /*5fb0*/  SHFL.BFLY PT, R73, R16, 0x10, 0x1f ;  /* 0x0e001f0010497f89 */ /* 0x000e2200000e0000 */
[----:B----4-:R-:W-:Y:S01]  /*5fc0*/  FMUL R22, R60, R83 ;  /* 0x000000533c167220 */ /* 0x010fe20000400000 */
[----:B------:R-:W-:Y:S01]  /*5fd0*/  FFMA R60, R120, R154, R59 ;  /* 0x0000009a783c7223 */ /* 0x000fe2000000003b */
[----:B------:R-:W-:Y:S01]  /*5fe0*/  FMUL R128, R128, R128 ;  /* 0x0000008080807220 */ /* 0x000fe20000400000 */
[----:B------:R-:W-:Y:S01]  /*5ff0*/  FMUL R120, R120, R120 ;  /* 0x0000007878787220 */ /* 0x000fe20000400000 */
[----:B------:R-:W-:Y:S01]  /*6000*/  FSEL R63, R63, R28, P5 ;  /* 0x0000001c3f3f7208 */ /* 0x000fe20002800000 */
[----:B------:R-:W-:Y:S01]  /*6010*/  FADD R65, R36, R65 ;  /* 0x0000004124417221 */ /* 0x000fe20000000000 */
[C---:B------:R-:W-:Y:S01]  /*6020*/  FSETP.GEU.AND P0, PT, |R24|.reuse, 1.175494350822287508e-38, PT ;  /* 0x008000001800780b */ /* 0x040fe20003f0e200 */
[----:B------:R-:W-:Y:S01]  /*6030*/  FMUL R128, R25, R128 ;  /* 0x0000008019807220 */ /* 0x000fe20000400000 */
[----:B------:R-:W-:Y:S01]  /*6040*/  FSETP.GT.AND P1, PT, |R24|, 8.50705917302346158658e+37, PT ;  /* 0x7e8000001800780b */ /* 0x000fe20003f24200 */
[----:B------:R-:W-:Y:S01]  /*6050*/  FMUL R120, R33, R120 ;  /* 0x0000007821787220 */ /* 0x000fe20000400000 */
[----:B------:R-:W-:Y:S01]  /*6060*/  FSETP.NEU.AND P3, PT, R18, RZ, PT ;  /* 0x000000ff1200720b */ /* 0x000fe20003f6d000 */
[----:B--2---:R-:W-:Y:S01]  /*6070*/  FADD R25, R20, R61 ;  /* 0x0000003d14197221 */ /* 0x004fe20000000000 */
[----:B------:R-:W-:Y:S01]  /*6080*/  FMUL R33, R24, 0.25 ;  /* 0x3e80000018217820 */ /* 0x000fe20000400000 */
[----:B------:R-:W-:Y:S01]  /*6090*/  @!P2 FMUL R63, R63, 16777216 ;  /* 0x4b8000003f3fa820 */ /* 0x000fe20000400000 */
[----:B------:R-:W-:Y:S01]  /*60a0*/  FSEL R81, R81, RZ, P3 ;  /* 0x000000ff51517208 */ /* 0x000fe20001800000 */
[----:B------:R-:W-:Y:S01]  /*60b0*/  FADD R135, R44, R135 ;  /* 0x000000872c877221 */ /* 0x000fe20000000000 */
[C---:B------:R-:W-:Y:S01]  /*60c0*/  FSETP.GEU.AND P3, PT, |R25|.reuse, 1.175494350822287508e-38, PT ;  /* 0x008000001900780b */ /* 0x040fe20003f6e200 */
[----:B------:R-:W-:Y:S01]  /*60d0*/  FMUL R44, R25, 0.25 ;  /* 0x3e800000192c7820 */ /* 0x000fe20000400000 */
[----:B------:R-:W-:Y:S01]  /*60e0*/  FSEL R36, R33, R24, P1 ;  /* 0x0000001821247208 */ /* 0x000fe20000800000 */
[----:B------:R-:W1:Y:S01]  /*60f0*/  MUFU.RCP R63, R63 ;  /* 0x0000003f003f7308 */ /* 0x000e620000001000 */
[----:B------:R-:W-:Y:S01]  /*6100*/  FSETP.GT.AND P6, PT, |R25|, 8.50705917302346158658e+37, PT ;  /* 0x7e8000001900780b */ /* 0x000fe20003fc4200 */
[----:B------:R-:W2:Y:S01]  /*6110*/  SHFL.BFLY PT, R69, R24, 0x8, 0x1f ;  /* 0x0d001f0018457f89 */ /* 0x000ea200000e0000 */
[----:B------:R-:W-:Y:S01]  /*6120*/  @P1 FMUL R54, R54, 0.25 ;  /* 0x3e80000036361820 */ /* 0x000fe20000400000 */
[----:B0-----:R-:W-:Y:S01]  /*6130*/  FADD R33, R16, R73 ;  /* 0x0000004910217221 */ /* 0x001fe20000000000 */
[----:B------:R-:W-:Y:S01]  /*6140*/  @!P0 FMUL R36, R36, 16777216 ;  /* 0x4b80000024248820 */ /* 0x000fe20000400000 */
[----:B------:R-:W-:Y:S01]  /*6150*/  FSEL R44, R44, R25, P6 ;  /* 0x000000192c2c7208 */ /* 0x000fe20003000000 */
[----:B------:R-:W-:Y:S01]  /*6160*/  FADD R136, R136, -R71 ;  /* 0x8000004788887221 */ /* 0x000fe20000000000 */
[C---:B------:R-:W-:Y:S01]  /*6170*/  FMUL R68, R33.reuse, 0.25 ;  /* 0x3e80000021447820 */ /* 0x040fe20000400000 */
[C---:B------:R-:W-:Y:S01]  /*6180*/  FSETP.GT.AND P4, PT, |R33|.reuse, 8.50705917302346158658e+37, PT ;  /* 0x7e8000002100780b */ /* 0x040fe20003f84200 */
[----:B------:R-:W-:Y:S01]  /*6190*/  @P5 FMUL R72, R72, 0.25 ;  /* 0x3e80000048485820 */ /* 0x000fe20000400000 */
[----:B------:R-:W-:Y:S01]  /*61a0*/  FSETP.GEU.AND P1, PT, |R33|, 1.175494350822287508e-38, PT ;  /* 0x008000002100780b */ /* 0x000fe20003f2e200 */
[----:B------:R0:W3:Y:S01]  /*61b0*/  MUFU.RCP R59, R36 ;  /* 0x00000024003b7308 */ /* 0x0000e20000001000 */
[----:B------:R-:W-:Y:S01]  /*61c0*/  @!P3 FMUL R44, R44, 16777216 ;  /* 0x4b8000002c2cb820 */ /* 0x000fe20000400000 */
[----:B------:R-:W-:Y:S01]  /*61d0*/  @!P2 FMUL R72, R72, 16777216 ;  /* 0x4b8000004848a820 */ /* 0x000fe20000400000 */
[----:B------:R-:W-:Y:S01]  /*61e0*/  FFMA R128, R64, R128, R65 ;  /* 0x0000008040807223 */ /* 0x000fe20000000041 */
[----:B------:R-:W-:Y:S01]  /*61f0*/  @!P0 FMUL R54, R54, 16777216 ;  /* 0x4b80000036368820 */ /* 0x000fe20000400000 */
[----:B------:R-:W4:Y:S01]  /*6200*/  SHFL.BFLY PT, R64, R25, 0x8, 0x1f ;  /* 0x0d001f0019407f89 */ /* 0x000f2200000e0000 */
[----:B------:R-:W-:Y:S01]  /*6210*/  FSETP.NEU.AND P0, PT, R3, RZ, PT ;  /* 0x000000ff0300720b */ /* 0x000fe20003f0d000 */
[----:B------:R-:W-:Y:S01]  /*6220*/  FFMA R120, R154, R120, R119 ;  /* 0x000000789a787223 */ /* 0x000fe20000000077 */
[----:B------:R-:W5:Y:S01]  /*6230*/  MUFU.RCP R44, R44 ;  /* 0x0000002c002c7308 */ /* 0x000f620000001000 */
[----:B0-----:R-:W-:Y:S01]  /*6240*/  FSEL R36, R68, R33, P4 ;  /* 0x0000002144247208 */ /* 0x001fe20002000000 */
[C---:B------:R-:W-:Y:S01]  /*6250*/  FFMA R68, R136.reuse, R74, R71 ;  /* 0x0000004a88447223 */ /* 0x040fe20000000047 */
[----:B------:R-:W-:Y:S01]  /*6260*/  FMUL R136, R136, R136 ;  /* 0x0000008888887220 */ /* 0x000fe20000400000 */
[----:B------:R-:W-:Y:S01]  /*6270*/  @P4 FMUL R73, R73, 0.25 ;  /* 0x3e80000049494820 */ /* 0x000fe20000400000 */
[--C-:B------:R-:W-:Y:S01]  /*6280*/  FADD R144, R144, -R67.reuse ;  /* 0x8000004390907221 */ /* 0x100fe20000000000 */
[----:B------:R-:W-:Y:S01]  /*6290*/  @!P1 FMUL R36, R36, 16777216 ;  /* 0x4b80000024249820 */ /* 0x000fe20000400000 */
[----:B------:R-:W-:Y:S01]  /*62a0*/  FMUL R136, R41, R136 ;  /* 0x0000008829887220 */ /* 0x000fe20000400000 */
[----:B-1----:R-:W-:Y:S01]  /*62b0*/  FMUL R41, R63, R72 ;  /* 0x000000483f297220 */ /* 0x002fe20000400000 */
[----:B------:R-:W-:Y:S01]  /*62c0*/  @!P1 FMUL R73, R73, 16777216 ;  /* 0x4b80000049499820 */ /* 0x000fe20000400000 */
[----:B------:R-:W0:Y:S01]  /*62d0*/  SHFL.BFLY PT, R72, R33, 0x8, 0x1f ;  /* 0x0d001f0021487f89 */ /* 0x000e2200000e0000 */
[----:B------:R-:W-:Y:S01]  /*62e0*/  FSEL R57, R57, RZ, P0 ;  /* 0x000000ff39397208 */ /* 0x000fe20000000000 */
[----:B------:R-:W-:Y:S01]  /*62f0*/  FMUL R50, R75, R88 ;  /* 0x000000584b327220 */ /* 0x000fe20000400000 */
[----:B------:R-:W1:Y:S01]  /*6300*/  MUFU.RCP R36, R36 ;  /* 0x0000002400247308 */ /* 0x000e620000001000 */
[----:B------:R-:W-:Y:S01]  /*6310*/  @P6 FMUL R61, R61, 0.25 ;  /* 0x3e8000003d3d6820 */ /* 0x000fe20000400000 */
[----:B------:R-:W-:Y:S01]  /*6320*/  FSETP.NEU.AND P1, PT, R11, RZ, PT ;  /* 0x000000ff0b00720b */ /* 0x000fe20003f2d000 */
[----:B------:R-:W-:Y:S01]  /*6330*/  FADD R121, R121, -R60 ;  /* 0x8000003c79797221 */ /* 0x000fe20000000000 */
[----:B------:R-:W-:Y:S01]  /*6340*/  FMUL R43, R43, R70 ;  /* 0x000000462b2b7220 */ /* 0x000fe20000400000 */
[----:B------:R-:W-:Y:S01]  /*6350*/  FADD R120, R29, R120 ;  /* 0x000000781d787221 */ /* 0x000fe20000000000 */
[----:B------:R-:W0:Y:S01]  /*6360*/  SHFL.BFLY PT, R75, R28, 0x8, 0x1f ;  /* 0x0d001f001c4b7f89 */ /* 0x000e2200000e0000 */
[----:B------:R-:W-:Y:S01]  /*6370*/  FFMA R70, R144, R81, R67 ;  /* 0x0000005190467223 */ /* 0x000fe20000000043 */
[----:B--2---:R-:W-:Y:S01]  /*6380*/  FADD R29, R24, R69 ;  /* 0x00000045181d7221 */ /* 0x004fe20000000000 */
[----:B------:R-:W-:Y:S01]  /*6390*/  FMUL R144, R144, R144 ;  /* 0x0000009090907220 */ /* 0x000fe20000400000 */
[----:B---3--:R-:W-:Y:S01]  /*63a0*/  FMUL R54, R59, R54 ;  /* 0x000000363b367220 */ /* 0x008fe20000400000 */
[----:B------:R-:W-:Y:S01]  /*63b0*/  @!P3 FMUL R61, R61, 16777216 ;  /* 0x4b8000003d3db820 */ /* 0x000fe20000400000 */
[----:B------:R-:W-:Y:S01]  /*63c0*/  FSEL R66, R66, RZ, P1 ;  /* 0x000000ff42427208 */ /* 0x000fe20000800000 */
[----:B------:R-:W-:Y:S01]  /*63d0*/  FFMA R59, R121, R57, R60 ;  /* 0x00000039793b7223 */ /* 0x000fe2000000003c */
[--C-:B------:R-:W-:Y:S01]  /*63e0*/  FADD R129, R129, -R62.reuse ;  /* 0x8000003e81817221 */ /* 0x100fe20000000000 */
[----:B------:R-:W-:Y:S01]  /*63f0*/  FMUL R121, R121, R121 ;  /* 0x0000007979797220 */ /* 0x000fe20000400000 */
[----:B------:R-:W-:Y:S01]  /*6400*/  FMUL R144, R49, R144 ;  /* 0x0000009031907220 */ /* 0x000fe20000400000 */
[C---:B------:R-:W-:Y:S01]  /*6410*/  FSETP.GT.AND P6, PT, |R29|.reuse, 8.50705917302346158658e+37, PT ;  /* 0x7e8000001d00780b */ /* 0x040fe20003fc4200 */
[----:B-----5:R-:W-:Y:S01]  /*6420*/  FMUL R49, R44, R61 ;  /* 0x0000003d2c317220 */ /* 0x020fe20000400000 */
[----:B------:R-:W-:Y:S01]  /*6430*/  FSETP.GEU.AND P3, PT, |R29|, 1.175494350822287508e-38, PT ;  /* 0x008000001d00780b */ /* 0x000fe20003f6e200 */
[C---:B------:R-:W-:Y:S01]  /*6440*/  FFMA R61, R129.reuse, R66, R62 ;  /* 0x00000042813d7223 */ /* 0x040fe2000000003e */
[----:B------:R-:W-:Y:S01]  /*6450*/  FMUL R121, R34, R121 ;  /* 0x0000007922797220 */ /* 0x000fe20000400000 */
[----:B------:R-:W-:Y:S01]  /*6460*/  FMUL R129, R129, R129 ;  /* 0x0000008181817220 */ /* 0x000fe20000400000 */
[----:B------:R-:W-:Y:S01]  /*6470*/  FMUL R34, R29, 0.25 ;  /* 0x3e8000001d227820 */ /* 0x000fe20000400000 */
[----:B-1----:R-:W-:Y:S01]  /*6480*/  FMUL R44, R36, R73 ;  /* 0x00000049242c7220 */ /* 0x002fe20000400000 */
[----:B----4-:R-:W-:Y:S01]  /*6490*/  FADD R36, R25, R64 ;  /* 0x0000004019247221 */ /* 0x010fe20000000000 */
[----:B------:R-:W-:Y:S01]  /*64a0*/  FMUL R129, R42, R129 ;  /* 0x000000812a817220 */ /* 0x000fe20000400000 */
[----:B------:R-:W-:Y:S01]  /*64b0*/  FSETP.NEU.AND P0, PT, R9, RZ, PT ;  /* 0x000000ff0900720b */ /* 0x000fe20003f0d000 */
[----:B------:R-:W-:Y:S01]  /*64c0*/  FADD R63, R37, R128 ;  /* 0x00000080253f7221 */ /* 0x000fe20000000000 */
[----:B------:R-:W-:Y:S01]  /*64d0*/  FSEL R42, R34, R29, P6 ;  /* 0x0000001d222a7208 */ /* 0x000fe20003000000 */
[----:B0-----:R-:W-:Y:S01]  /*64e0*/  FADD R34, R33, R72 ;  /* 0x0000004821227221 */ /* 0x001fe20000000000 */
[----:B------:R-:W-:Y:S01]  /*64f0*/  @P6 FMUL R69, R69, 0.25 ;  /* 0x3e80000045456820 */ /* 0x000fe20000400000 */
[C---:B------:R-:W-:Y:S01]  /*6500*/  FMUL R65, R36.reuse, 0.25 ;  /* 0x3e80000024417820 */ /* 0x040fe20000400000 */
[----:B------:R-:W-:Y:S01]  /*6510*/  FSETP.GT.AND P5, PT, |R36|, 8.50705917302346158658e+37, PT ;  /* 0x7e8000002400780b */ /* 0x000fe20003fa4200 */
[----:B------:R-:W-:Y:S01]  /*6520*/  @!P3 FMUL R42, R42, 16777216 ;  /* 0x4b8000002a2ab820 */ /* 0x000fe20000400000 */
[----:B------:R-:W-:Y:S01]  /*6530*/  FSETP.GT.AND P6, PT, |R34|, 8.50705917302346158658e+37, PT ;  /* 0x7e8000002200780b */ /* 0x000fe20003fc4200 */
[----:B------:R-:W-:Y:S01]  /*6540*/  FADD R37, R28, R75 ;  /* 0x0000004b1c257221 */ /* 0x000fe20000000000 */
[----:B------:R-:W-:Y:S01]  /*6550*/  FSEL R58, R58, RZ, P0 ;  /* 0x000000ff3a3a7208 */ /* 0x000fe20000000000 */
[--C-:B------:R-:W-:Y:S01]  /*6560*/  FADD R137, R137, -R68.reuse ;  /* 0x8000004489897221 */ /* 0x100fe20000000000 */
[----:B------:R-:W-:Y:S01]  /*6570*/  FSETP.GEU.AND P0, PT, |R34|, 1.175494350822287508e-38, PT ;  /* 0x008000002200780b */ /* 0x000fe20003f0e200 */
[----:B------:R-:W0:Y:S01]  /*6580*/  MUFU.RCP R42, R42 ;  /* 0x0000002a002a7308 */ /* 0x000e220000001000 */
[----:B------:R-:W-:Y:S01]  /*6590*/  FSETP.NEU.AND P1, PT, R5, RZ, PT ;  /* 0x000000ff0500720b */ /* 0x000fe20003f2d000 */
[----:B------:R-:W-:Y:S01]  /*65a0*/  FFMA R63, R66, R129, R63 ;  /* 0x00000081423f7223 */ /* 0x000fe2000000003f */
[----:B------:R-:W-:Y:S01]  /*65b0*/  FSEL R60, R65, R36, P5 ;  /* 0x00000024413c7208 */ /* 0x000fe20002800000 */
[----:B------:R-:W-:Y:S01]  /*65c0*/  FMUL R65, R34, 0.25 ;  /* 0x3e80000022417820 */ /* 0x000fe20000400000 */
[----:B------:R-:W-:Y:S01]  /*65d0*/  FSEL R84, R84, RZ, P1 ;  /* 0x000000ff54547208 */ /* 0x000fe20000800000 */
[----:B------:R-:W1:Y:S01]  /*65e0*/  SHFL.BFLY PT, R66, R29, 0x4, 0x1f ;  /* 0x0c801f001d427f89 */ /* 0x000e6200000e0000 */
[C---:B------:R-:W-:Y:S01]  /*65f0*/  FSETP.GT.AND P4, PT, |R37|.reuse, 8.50705917302346158658e+37, PT ;  /* 0x7e8000002500780b */ /* 0x040fe20003f84200 */
[----:B------:R-:W-:Y:S01]  /*6600*/  FFMA R136, R74, R136, R135 ;  /* 0x000000884a887223 */ /* 0x000fe20000000087 */
[----:B------:R-:W-:Y:S01]  /*6610*/  FSETP.GEU.AND P1, PT, |R37|, 1.175494350822287508e-38, PT ;  /* 0x008000002500780b */ /* 0x000fe20003f2e200 */
[----:B------:R-:W2:Y:S01]  /*6620*/  SHFL.BFLY PT, R73, R36, 0x4, 0x1f ;  /* 0x0c801f0024497f89 */ /* 0x000ea200000e0000 */
[----:B------:R-:W-:Y:S01]  /*6630*/  FSEL R74, R65, R34, P6 ;  /* 0x00000022414a7208 */ /* 0x000fe20003000000 */
[----:B------:R-:W-:Y:S01]  /*6640*/  FFMA R65, R137, R58, R68 ;  /* 0x0000003a89417223 */ /* 0x000fe20000000044 */
[----:B------:R-:W-:Y:S01]  /*6650*/  FMUL R62, R37, 0.25 ;  /* 0x3e800000253e7820 */ /* 0x000fe20000400000 */
[----:B------:R-:W-:Y:S01]  /*6660*/  FMUL R137, R137, R137 ;  /* 0x0000008989897220 */ /* 0x000fe20000400000 */
[----:B------:R-:W-:Y:S01]  /*6670*/  @P6 FMUL R72, R72, 0.25 ;  /* 0x3e80000048486820 */ /* 0x000fe20000400000 */
[----:B------:R-:W-:Y:S01]  /*6680*/  FADD R45, R45, R136 ;  /* 0x000000882d2d7221 */ /* 0x000fe20000000000 */
[----:B------:R-:W-:Y:S01]  /*6690*/  @!P0 FMUL R74, R74, 16777216 ;  /* 0x4b8000004a4a8820 */ /* 0x000fe20000400000 */
[----:B------:R-:W-:Y:S01]  /*66a0*/  FMUL R137, R26, R137 ;  /* 0x000000891a897220 */ /* 0x000fe20000400000 */
[----:B------:R-:W-:Y:S01]  /*66b0*/  @!P3 FMUL R69, R69, 16777216 ;  /* 0x4b8000004545b820 */ /* 0x000fe20000400000 */
[----:B------:R-:W-:Y:S01]  /*66c0*/  @!P0 FMUL R72, R72, 16777216 ;  /* 0x4b80000048488820 */ /* 0x000fe20000400000 */
[----:B------:R-:W-:Y:S01]  /*66d0*/  FSETP.GEU.AND P2, PT, |R36|, 1.175494350822287508e-38, PT ;  /* 0x008000002400780b */ /* 0x000fe20003f4e200 */
[----:B------:R-:W-:Y:S01]  /*66e0*/  FFMA R137, R58, R137, R45 ;  /* 0x000000893a897223 */ /* 0x000fe2000000002d */
[----:B------:R-:W-:Y:S01]  /*66f0*/  FSEL R62, R62, R37, P4 ;  /* 0x000000253e3e7208 */ /* 0x000fe20002000000 */
[----:B------:R-:W-:Y:S01]  /*6700*/  FFMA R121, R57, R121, R120 ;  /* 0x0000007939797223 */ /* 0x000fe20000000078 */
[----:B------:R-:W-:Y:S01]  /*6710*/  FSETP.NEU.AND P0, PT, R4, RZ, PT ;  /* 0x000000ff0400720b */ /* 0x000fe20003f0d000 */
[----:B------:R-:W-:Y:S01]  /*6720*/  @P4 FMUL R75, R75, 0.25 ;  /* 0x3e8000004b4b4820 */ /* 0x000fe20000400000 */
[----:B0-----:R-:W-:Y:S01]  /*6730*/  FMUL R58, R42, R69 ;  /* 0x000000452a3a7220 */ /* 0x001fe20000400000 */
[--C-:B------:R-:W-:Y:S01]  /*6740*/  FADD R145, R145, -R70.reuse ;  /* 0x8000004691917221 */ /* 0x100fe20000000000 */
[----:B------:R-:W-:Y:S01]  /*6750*/  FSEL R56, R56, RZ, P0 ;  /* 0x000000ff38387208 */ /* 0x000fe20000000000 */
[----:B------:R-:W-:Y:S01]  /*6760*/  @!P1 FMUL R62, R62, 16777216 ;  /* 0x4b8000003e3e9820 */ /* 0x000fe20000400000 */
[----:B------:R-:W-:Y:S01]  /*6770*/  FADD R122, R122, -R59 ;  /* 0x8000003b7a7a7221 */ /* 0x000fe20000000000 */
[----:B------:R-:W0:Y:S01]  /*6780*/  SHFL.BFLY PT, R69, R34, 0x4, 0x1f ;  /* 0x0c801f0022457f89 */ /* 0x000e2200000e0000 */
[----:B------:R-:W-:Y:S01]  /*6790*/  @!P1 FMUL R75, R75, 16777216 ;  /* 0x4b8000004b4b9820 */ /* 0x000fe20000400000 */
[----:B------:R-:W-:Y:S01]  /*67a0*/  FADD R121, R30, R121 ;  /* 0x000000791e797221 */ /* 0x000fe20000000000 */
[C---:B------:R-:W-:Y:S01]  /*67b0*/  FFMA R67, R145.reuse, R84, R70 ;  /* 0x0000005491437223 */ /* 0x040fe20000000046 */
[----:B------:R-:W-:Y:S01]  /*67c0*/  FSETP.NEU.AND P1, PT, R2, RZ, PT ;  /* 0x000000ff0200720b */ /* 0x000fe20003f2d000 */
[C---:B------:R-:W-:Y:S01]  /*67d0*/  FFMA R30, R122.reuse, R56, R59 ;  /* 0x000000387a1e7223 */ /* 0x040fe2000000003b */
[----:B------:R-:W-:Y:S01]  /*67e0*/  FMUL R145, R145, R145 ;  /* 0x0000009191917220 */ /* 0x000fe20000400000 */
[----:B------:R-:W-:Y:S01]  /*67f0*/  FMUL R122, R122, R122 ;  /* 0x0000007a7a7a7220 */ /* 0x000fe20000400000 */
[----:B------:R-:W3:Y:S01]  /*6800*/  MUFU.RCP R62, R62 ;  /* 0x0000003e003e7308 */ /* 0x000ee20000001000 */
[----:B------:R-:W-:Y:S01]  /*6810*/  @!P2 FMUL R60, R60, 16777216 ;  /* 0x4b8000003c3ca820 */ /* 0x000fe20000400000 */
[----:B------:R-:W-:Y:S01]  /*6820*/  FSEL R55, R55, RZ, P1 ;  /* 0x000000ff37377208 */ /* 0x000fe20000800000 */
[----:B------:R-:W-:Y:S01]  /*6830*/  FMUL R145, R18, R145 ;  /* 0x0000009112917220 */ /* 0x000fe20000400000 */
[----:B------:R-:W-:Y:S01]  /*6840*/  FADD R130, R130, -R61 ;  /* 0x8000003d82827221 */ /* 0x000fe20000000000 */
[----:B------:R-:W-:Y:S01]  /*6850*/  FMUL R122, R3, R122 ;  /* 0x0000007a037a7220 */ /* 0x000fe20000400000 */
[----:B-1----:R-:W-:Y:S01]  /*6860*/  FADD R18, R29, R66 ;  /* 0x000000421d127221 */ /* 0x002fe20000000000 */
[----:B--2---:R-:W-:Y:S01]  /*6870*/  FADD R3, R36, R73 ;  /* 0x0000004924037221 */ /* 0x004fe20000000000 */
[----:B------:R-:W-:Y:S01]  /*6880*/  @P5 FMUL R64, R64, 0.25 ;  /* 0x3e80000040405820 */ /* 0x000fe20000400000 */
[----:B------:R1:W2:Y:S01]  /*6890*/  MUFU.RCP R71, R60 ;  /* 0x0000003c00477308 */ /* 0x0002a20000001000 */
[----:B------:R-:W4:Y:S01]  /*68a0*/  SHFL.BFLY PT, R70, R37, 0x4, 0x1f ;  /* 0x0c801f0025467f89 */ /* 0x000f2200000e0000 */
[----:B------:R-:W-:Y:S01]  /*68b0*/  FSETP.GT.AND P0, PT, |R18|, 8.50705917302346158658e+37, PT ;  /* 0x7e8000001200780b */ /* 0x000fe20003f04200 */
[----:B------:R-:W-:Y:S01]  /*68c0*/  @!P2 FMUL R64, R64, 16777216 ;  /* 0x4b8000004040a820 */ /* 0x000fe20000400000 */
[C---:B------:R-:W-:Y:S01]  /*68d0*/  FSETP.GEU.AND P1, PT, |R3|.reuse, 1.175494350822287508e-38, PT ;  /* 0x008000000300780b */ /* 0x040fe20003f2e200 */
[C---:B------:R-:W-:Y:S01]  /*68e0*/  FMUL R26, R3.reuse, 0.25 ;  /* 0x3e800000031a7820 */ /* 0x040fe20000400000 */
[----:B------:R-:W-:Y:S01]  /*68f0*/  FSETP.GEU.AND P2, PT, |R18|, 1.175494350822287508e-38, PT ;  /* 0x008000001200780b */ /* 0x000fe20003f4e200 */
[----:B---3--:R-:W-:Y:S01]  /*6900*/  FMUL R45, R62, R75 ;  /* 0x0000004b3e2d7220 */ /* 0x008fe20000400000 */
[----:B------:R-:W3:Y:S01]  /*6910*/  MUFU.RCP R35, R76 ;  /* 0x0000004c00237308 */ /* 0x000ee20000001000 */
[C---:B-1----:R-:W-:Y:S01]  /*6920*/  FFMA R60, R130.reuse, R55, R61 ;  /* 0x00000037823c7223 */ /* 0x042fe2000000003d */
[----:B------:R-:W-:Y:S01]  /*6930*/  FMUL R130, R130, R130 ;  /* 0x0000008282827220 */ /* 0x000fe20000400000 */
[----:B------:R-:W-:Y:S01]  /*6940*/  FSETP.GT.AND P3, PT, |R3|, 8.50705917302346158658e+37, PT ;  /* 0x7e8000000300780b */ /* 0x000fe20003f64200 */
[----:B------:R-:W-:Y:S01]  /*6950*/  FADD R62, R46, R137 ;  /* 0x000000892e3e7221 */ /* 0x000fe20000000000 */
[----:B------:R-:W-:Y:S01]  /*6960*/  FSETP.NEU.AND P4, PT, R6, RZ, PT ;  /* 0x000000ff0600720b */ /* 0x000fe20003f8d000 */
[----:B------:R-:W-:Y:S01]  /*6970*/  FMUL R130, R11, R130 ;  /* 0x000000820b827220 */ /* 0x000fe20000400000 */
[----:B------:R-:W-:Y:S01]  /*6980*/  FMUL R11, R18, 0.25 ;  /* 0x3e800000120b7820 */ /* 0x000fe20000400000 */
[----:B------:R-:W-:Y:S01]  /*6990*/  FSEL R61, R26, R3, P3 ;  /* 0x000000031a3d7208 */ /* 0x000fe20001800000 */
[----:B0-----:R-:W-:Y:S01]  /*69a0*/  FADD R26, R34, R69 ;  /* 0x00000045221a7221 */ /* 0x001fe20000000000 */
[----:B------:R-:W-:Y:S01]  /*69b0*/  @P0 FMUL R66, R66, 0.25 ;  /* 0x3e80000042420820 */ /* 0x000fe20000400000 */
[----:B------:R-:W0:Y:S01]  /*69c0*/  MUFU.RCP R51, R82 ;  /* 0x0000005200337308 */ /* 0x000e220000001000 */
[----:B------:R-:W-:Y:S01]  /*69d0*/  FSEL R46, R11, R18, P0 ;  /* 0x000000120b2e7208 */ /* 0x000fe20000000000 */
[----:B------:R-:W-:Y:S01]  /*69e0*/  @!P1 FMUL R61, R61, 16777216 ;  /* 0x4b8000003d3d9820 */ /* 0x000fe20000400000 */
[----:B------:R-:W-:Y:S01]  /*69f0*/  FSETP.GT.AND P0, PT, |R26|, 8.50705917302346158658e+37, PT ;  /* 0x7e8000001a00780b */ /* 0x000fe20003f04200 */
[----:B--2---:R-:W-:Y:S01]  /*6a00*/  FMUL R57, R71, R64 ;  /* 0x0000004047397220 */ /* 0x004fe20000400000 */
[----:B---3--:R-:W-:Y:S01]  /*6a10*/  FMUL R35, R35, R78 ;  /* 0x0000004e23237220 */ /* 0x008fe20000400000 */
[----:B------:R-:W-:Y:S01]  /*6a20*/  @!P2 FMUL R46, R46, 16777216 ;  /* 0x4b8000002e2ea820 */ /* 0x000fe20000400000 */
[----:B------:R-:W-:Y:S01]  /*6a30*/  FMUL R71, R26, 0.25 ;  /* 0x3e8000001a477820 */ /* 0x000fe20000400000 */
[----:B------:R1:W-:Y:S01]  /*6a40*/  MUFU.RCP R68, R61 ;  /* 0x0000003d00447308 */ /* 0x0003e20000001000 */
[----:B------:R-:W-:Y:S01]  /*6a50*/  FADD R138, R138, -R65 ;  /* 0x800000418a8a7221 */ /* 0x000fe20000000000 */
[----:B------:R-:W-:Y:S01]  /*6a60*/  FSEL R35, R35, RZ, P4 ;  /* 0x000000ff23237208 */ /* 0x000fe20002000000 */
[----:B----4-:R-:W-:Y:S01]  /*6a70*/  FADD R11, R37, R70 ;  /* 0x00000046250b7221 */ /* 0x010fe20000000000 */
[----:B------:R-:W-:Y:S01]  /*6a80*/  FSEL R71, R71, R26, P0 ;  /* 0x0000001a47477208 */ /* 0x000fe20000000000 */
[----:B------:R-:W-:Y:S01]  /*6a90*/  FFMA R122, R56, R122, R121 ;  /* 0x0000007a387a7223 */ /* 0x000fe20000000079 */
[----:B------:R-:W-:Y:S01]  /*6aa0*/  @!P2 FMUL R66, R66, 16777216 ;  /* 0x4b8000004242a820 */ /* 0x000fe20000400000 */
[----:B------:R-:W-:Y:S01]  /*6ab0*/  SHFL.BFLY PT, R56, R3, 0x2, 0x1f ;  /* 0x0c401f0003387f89 */ /* 0x000fe200000e0000 */
[----:B------:R2:W3:Y:S01]  /*6ac0*/  MUFU.RCP R59, R46 ;  /* 0x0000002e003b7308 */ /* 0x0004e20000001000 */
[----:B------:R-:W-:Y:S01]  /*6ad0*/  @P0 FMUL R69, R69, 0.25 ;  /* 0x3e80000045450820 */ /* 0x000fe20000400000 */
[----:B------:R-:W-:Y:S01]  /*6ae0*/  FSETP.NEU.AND P0, PT, R13, RZ, PT ;  /* 0x000000ff0d00720b */ /* 0x000fe20003f0d000 */
[----:B-1----:R-:W1:Y:S01]  /*6af0*/  SHFL.BFLY PT, R61, R18, 0x2, 0x1f ;  /* 0x0c401f00123d7f89 */ /* 0x002e6200000e0000 */
[----:B------:R-:W-:Y:S01]  /*6b00*/  FSETP.GT.AND P5, PT, |R11|, 8.50705917302346158658e+37, PT ;  /* 0x7e8000000b00780b */ /* 0x000fe20003fa4200 */
[----:B------:R-:W-:Y:S01]  /*6b10*/  FADD R110, R111, R110 ;  /* 0x0000006e6f6e7221 */ /* 0x000fe20000000000 */
[----:B------:R-:W-:Y:S01]  /*6b20*/  FADD R122, R31, R122 ;  /* 0x0000007a1f7a7221 */ /* 0x000fe20000000000 */
[----:B0-----:R-:W-:Y:S01]  /*6b30*/  FMUL R51, R51, R86 ;  /* 0x0000005633337220 */ /* 0x001fe20000400000 */
[----:B------:R-:W0:Y:S01]  /*6b40*/  MUFU.RCP R80, R80 ;  /* 0x0000005000507308 */ /* 0x000e220000001000 */
[C---:B--2---:R-:W-:Y:S01]  /*6b50*/  FFMA R46, R138.reuse, R35, R65 ;  /* 0x000000238a2e7223 */ /* 0x044fe20000000041 */
[----:B------:R-:W-:Y:S01]  /*6b60*/  FMUL R138, R138, R138 ;  /* 0x0000008a8a8a7220 */ /* 0x000fe20000400000 */
[----:B------:R-:W-:Y:S01]  /*6b70*/  FSEL R31, R27, RZ, P0 ;  /* 0x000000ff1b1f7208 */ /* 0x000fe20000000000 */
[----:B------:R-:W-:Y:S01]  /*6b80*/  FADD R123, R123, -R30 ;  /* 0x8000001e7b7b7221 */ /* 0x000fe20000000000 */
[----:B------:R-:W-:Y:S01]  /*6b90*/  FSETP.NEU.AND P6, PT, R10, RZ, PT ;  /* 0x000000ff0a00720b */ /* 0x000fe20003fcd000 */
[----:B------:R-:W-:Y:S01]  /*6ba0*/  FMUL R138, R9, R138 ;  /* 0x0000008a098a7220 */ /* 0x000fe20000400000 */
[----:B------:R-:W-:Y:S01]  /*6bb0*/  FSETP.GEU.AND P4, PT, |R11|, 1.175494350822287508e-38, PT ;  /* 0x008000000b00780b */ /* 0x000fe20003f8e200 */
[----:B---3--:R-:W-:Y:S01]  /*6bc0*/  FMUL R59, R59, R66 ;  /* 0x000000423b3b7220 */ /* 0x008fe20000400000 */
[----:B------:R-:W-:Y:S01]  /*6bd0*/  FFMA R143, R79, R143, R110 ;  /* 0x0000008f4f8f7223 */ /* 0x000fe2000000006e */
[----:B------:R-:W2:Y:S01]  /*6be0*/  SHFL.BFLY PT, R66, R11, 0x2, 0x1f ;  /* 0x0c401f000b427f89 */ /* 0x000ea200000e0000 */
[----:B------:R-:W-:Y:S01]  /*6bf0*/  FMUL R64, R11, 0.25 ;  /* 0x3e8000000b407820 */ /* 0x000fe20000400000 */
[----:B------:R-:W-:Y:S01]  /*6c00*/  FFMA R62, R35, R138, R62 ;  /* 0x0000008a233e7223 */ /* 0x000fe2000000003e */
[----:B------:R-:W-:Y:S01]  /*6c10*/  FSEL R51, R51, RZ, P6 ;  /* 0x000000ff33337208 */ /* 0x000fe20003000000 */
[C---:B------:R-:W-:Y:S01]  /*6c20*/  FFMA R35, R123.reuse, R31, R30 ;  /* 0x0000001f7b237223 */ /* 0x040fe2000000001e */
[----:B------:R-:W-:Y:S01]  /*6c30*/  FADD R146, R146, -R67 ;  /* 0x8000004392927221 */ /* 0x000fe20000000000 */
[----:B------:R-:W-:Y:S01]  /*6c40*/  FMUL R123, R123, R123 ;  /* 0x0000007b7b7b7220 */ /* 0x000fe20000400000 */
[----:B------:R-:W-:Y:S01]  /*6c50*/  FADD R112, R112, R143 ;  /* 0x0000008f70707221 */ /* 0x000fe20000000000 */
[----:B------:R-:W-:Y:S01]  /*6c60*/  FADD R38, R38, R63 ;  /* 0x0000003f26267221 */ /* 0x000fe20000000000 */
[----:B------:R-:W-:Y:S01]  /*6c70*/  FSEL R63, R64, R11, P5 ;  /* 0x0000000b403f7208 */ /* 0x000fe20002800000 */
[----:B------:R-:W-:Y:S01]  /*6c80*/  FFMA R64, R146, R51, R67 ;  /* 0x0000003392407223 */ /* 0x000fe20000000043 */
[----:B------:R-:W-:Y:S01]  /*6c90*/  FSETP.NEU.AND P0, PT, R19, RZ, PT ;  /* 0x000000ff1300720b */ /* 0x000fe20003f0d000 */
[----:B------:R-:W-:Y:S01]  /*6ca0*/  FMUL R123, R4, R123 ;  /* 0x0000007b047b7220 */ /* 0x000fe20000400000 */
[----:B0-----:R-:W-:Y:S01]  /*6cb0*/  FMUL R52, R80, R77 ;  /* 0x0000004d50347220 */ /* 0x001fe20000400000 */
[----:B------:R-:W-:Y:S01]  /*6cc0*/  FFMA R112, R81, R144, R112 ;  /* 0x0000009051707223 */ /* 0x000fe20000000070 */
[----:B------:R-:W-:Y:S01]  /*6cd0*/  @P5 FMUL R70, R70, 0.25 ;  /* 0x3e80000046465820 */ /* 0x000fe20000400000 */
[----:B-1----:R-:W-:Y:S01]  /*6ce0*/  FADD R4, R18, R61 ;  /* 0x0000003d12047221 */ /* 0x002fe20000000000 */
[----:B------:R-:W-:Y:S01]  /*6cf0*/  FSETP.NEU.AND P2, PT, R7, RZ, PT ;  /* 0x000000ff0700720b */ /* 0x000fe20003f4d000 */
[----:B------:R-:W-:Y:S01]  /*6d00*/  @P3 FMUL R73, R73, 0.25 ;  /* 0x3e80000049493820 */ /* 0x000fe20000400000 */
[----:B------:R-:W-:Y:S01]  /*6d10*/  FSEL R50, R50, RZ, P0 ;  /* 0x000000ff32327208 */ /* 0x000fe20000000000 */
[----:B------:R-:W-:Y:S01]  /*6d20*/  FADD R147, R147, -R64 ;  /* 0x8000004093937221 */ /* 0x000fe20000000000 */
[----:B------:R-:W-:Y:S01]  /*6d30*/  FADD R113, R113, R112 ;  /* 0x0000007071717221 */ /* 0x000fe20000000000 */
[----:B------:R-:W-:Y:S01]  /*6d40*/  @!P4 FMUL R63, R63, 16777216 ;  /* 0x4b8000003f3fc820 */ /* 0x000fe20000400000 */
[----:B------:R-:W-:Y:S01]  /*6d50*/  @!P4 FMUL R70, R70, 16777216 ;  /* 0x4b8000004646c820 */ /* 0x000fe20000400000 */
[----:B------:R-:W-:Y:S01]  /*6d60*/  FFMA R38, R55, R130, R38 ;  /* 0x0000008237267223 */ /* 0x000fe20000000026 */
[----:B------:R-:W-:Y:S01]  /*6d70*/  FSEL R52, R52, RZ, P2 ;  /* 0x000000ff34347208 */ /* 0x000fe20001000000 */
[----:B------:R-:W-:Y:S01]  /*6d80*/  FMUL R146, R146, R146 ;  /* 0x0000009292927220 */ /* 0x000fe20000400000 */
[----:B------:R-:W-:Y:S01]  /*6d90*/  FSETP.GEU.AND P4, PT, |R4|, 1.175494350822287508e-38, PT ;  /* 0x008000000400780b */ /* 0x000fe20003f8e200 */
[----:B------:R-:W-:Y:S01]  /*6da0*/  FADD R139, R139, -R46 ;  /* 0x8000002e8b8b7221 */ /* 0x000fe20000000000 */
[----:B------:R-:W-:Y:S01]  /*6db0*/  FSETP.GEU.AND P6, PT, |R26|, 1.175494350822287508e-38, PT ;  /* 0x008000001a00780b */ /* 0x000fe20003fce200 */
[----:B------:R-:W-:Y:S01]  /*6dc0*/  @!P1 FMUL R73, R73, 16777216 ;  /* 0x4b80000049499820 */ /* 0x000fe20000400000 */
[----:B------:R-:W-:Y:S01]  /*6dd0*/  FFMA R55, R147, R50, R64 ;  /* 0x0000003293377223 */ /* 0x000fe20000000040 */
[----:B------:R-:W-:Y:S01]  /*6de0*/  FFMA R113, R84, R145, R113 ;  /* 0x0000009154717223 */ /* 0x000fe20000000071 */
[----:B------:R-:W-:Y:S01]  /*6df0*/  FSETP.NEU.AND P1, PT, R17, RZ, PT ;  /* 0x000000ff1100720b */ /* 0x000fe20003f2d000 */
[----:B------:R-:W-:Y:S01]  /*6e00*/  FMUL R147, R147, R147 ;  /* 0x0000009393937220 */ /* 0x000fe20000400000 */
[C---:B------:R-:W-:Y:S01]  /*6e10*/  FMUL R9, R4.reuse, 0.25 ;  /* 0x3e80000004097820 */ /* 0x040fe20000400000 */
[----:B------:R-:W-:Y:S01]  /*6e20*/  FADD R38, R39, R38 ;  /* 0x0000002627267221 */ /* 0x000fe20000000000 */
[----:B------:R-:W-:Y:S01]  /*6e30*/  FSETP.GT.AND P0, PT, |R4|, 8.50705917302346158658e+37, PT ;  /* 0x7e8000000400780b */ /* 0x000fe20003f04200 */
[----:B------:R-:W-:Y:S01]  /*6e40*/  FMUL R146, R5, R146 ;  /* 0x0000009205927220 */ /* 0x000fe20000400000 */
[C---:B------:R-:W-:Y:S01]  /*6e50*/  FFMA R39, R139.reuse, R52, R46 ;  /* 0x000000348b277223 */ /* 0x040fe2000000002e */
[----:B------:R-:W0:Y:S01]  /*6e60*/  MUFU.RCP R63, R63 ;  /* 0x0000003f003f7308 */ /* 0x000e220000001000 */
[----:B------:R-:W-:Y:S01]  /*6e70*/  FMUL R139, R139, R139 ;  /* 0x0000008b8b8b7220 */ /* 0x000fe20000400000 */
[----:B------:R-:W-:Y:S01]  /*6e80*/  FADD R5, R3, R56 ;  /* 0x0000003803057221 */ /* 0x000fe20000000000 */
[----:B------:R-:W-:Y:S01]  /*6e90*/  FADD R114, R114, R113 ;  /* 0x0000007172727221 */ /* 0x000fe20000000000 */
[----:B------:R-:W-:Y:S01]  /*6ea0*/  FSEL R53, R53, RZ, P1 ;  /* 0x000000ff35357208 */ /* 0x000fe20000800000 */
[----:B------:R-:W-:Y:S01]  /*6eb0*/  FMUL R147, R10, R147 ;  /* 0x000000930a937220 */ /* 0x000fe20000400000 */
[----:B------:R-:W-:Y:S01]  /*6ec0*/  FADD R131, R131, -R60 ;  /* 0x8000003c83837221 */ /* 0x000fe20000000000 */
[----:B------:R-:W-:Y:S01]  /*6ed0*/  FSEL R10, R9, R4, P0 ;  /* 0x00000004090a7208 */ /* 0x000fe20000000000 */
[----:B------:R-:W-:Y:S01]  /*6ee0*/  FMUL R139, R6, R139 ;  /* 0x0000008b068b7220 */ /* 0x000fe20000400000 */
[----:B------:R-:W-:Y:S01]  /*6ef0*/  FFMA R114, R51, R146, R114 ;  /* 0x0000009233727223 */ /* 0x000fe20000000072 */
[----:B--2---:R-:W-:Y:S01]  /*6f00*/  FADD R6, R11, R66 ;  /* 0x000000420b067221 */ /* 0x004fe20000000000 */
[----:B------:R-:W-:Y:S01]  /*6f10*/  FSETP.GT.AND P3, PT, |R5|, 8.50705917302346158658e+37, PT ;  /* 0x7e8000000500780b */ /* 0x000fe20003f64200 */
[C---:B------:R-:W-:Y:S01]  /*6f20*/  FFMA R51, R131.reuse, R53, R60 ;  /* 0x0000003583337223 */ /* 0x040fe2000000003c */
[----:B------:R-:W1:Y:S01]  /*6f30*/  SHFL.BFLY PT, R67, R26, 0x2, 0x1f ;  /* 0x0c401f001a437f89 */ /* 0x000e6200000e0000 */
[----:B------:R-:W-:Y:S01]  /*6f40*/  FMUL R131, R131, R131 ;  /* 0x0000008383837220 */ /* 0x000fe20000400000 */
[----:B------:R-:W-:Y:S01]  /*6f50*/  @!P4 FMUL R10, R10, 16777216 ;  /* 0x4b8000000a0ac820 */ /* 0x000fe20000400000 */
[----:B------:R-:W-:Y:S01]  /*6f60*/  @!P6 FMUL R71, R71, 16777216 ;  /* 0x4b8000004747e820 */ /* 0x000fe20000400000 */
[----:B------:R-:W-:Y:S01]  /*6f70*/  @!P6 FMUL R69, R69, 16777216 ;  /* 0x4b8000004545e820 */ /* 0x000fe20000400000 */
[C---:B------:R-:W-:Y:S01]  /*6f80*/  FSETP.GEU.AND P1, PT, |R5|.reuse, 1.175494350822287508e-38, PT ;  /* 0x008000000500780b */ /* 0x040fe20003f2e200 */
[----:B------:R-:W-:Y:S01]  /*6f90*/  FMUL R131, R2, R131 ;  /* 0x0000008302837220 */ /* 0x000fe20000400000 */
[C---:B------:R-:W-:Y:S01]  /*6fa0*/  FSETP.GT.AND P6, PT, |R6|.reuse, 8.50705917302346158658e+37, PT ;  /* 0x7e8000000600780b */ /* 0x040fe20003fc4200 */
[----:B------:R-:W-:Y:S01]  /*6fb0*/  FMUL R2, R5, 0.25 ;  /* 0x3e80000005027820 */ /* 0x000fe20000400000 */
[----:B------:R-:W2:Y:S01]  /*6fc0*/  MUFU.RCP R10, R10 ;  /* 0x0000000a000a7308 */ /* 0x000ea20000001000 */
[C---:B------:R-:W-:Y:S01]  /*6fd0*/  FSETP.GEU.AND P5, PT, |R6|.reuse, 1.175494350822287508e-38, PT ;  /* 0x008000000600780b */ /* 0x040fe20003fae200 */
[----:B0-----:R-:W-:Y:S01]  /*6fe0*/  FMUL R70, R63, R70 ;  /* 0x000000463f467220 */ /* 0x001fe20000400000 */
[----:B------:R-:W-:Y:S01]  /*6ff0*/  FMUL R63, R6, 0.25 ;  /* 0x3e800000063f7820 */ /* 0x000fe20000400000 */
[----:B------:R-:W-:Y:S01]  /*7000*/  FSEL R46, R2, R5, P3 ;  /* 0x00000005022e7208 */ /* 0x000fe20001800000 */
[----:B------:R-:W-:Y:S01]  /*7010*/  @P3 FMUL R56, R56, 0.25 ;  /* 0x3e80000038383820 */ /* 0x000fe20000400000 */
[----:B------:R-:W-:Y:S01]  /*7020*/  @P0 FMUL R61, R61, 0.25 ;  /* 0x3e8000003d3d0820 */ /* 0x000fe20000400000 */
[----:B------:R-:W-:Y:S01]  /*7030*/  FADD R124, R124, -R35 ;  /* 0x800000237c7c7221 */ /* 0x000fe20000000000 */
[----:B------:R-:W-:Y:S01]  /*7040*/  FSEL R60, R63, R6, P6 ;  /* 0x000000063f3c7208 */ /* 0x000fe20003000000 */
[----:B------:R-:W-:Y:S01]  /*7050*/  @!P1 FMUL R46, R46, 16777216 ;  /* 0x4b8000002e2e9820 */ /* 0x000fe20000400000 */
[----:B------:R-:W-:Y:S01]  /*7060*/  @!P1 FMUL R56, R56, 16777216 ;  /* 0x4b80000038389820 */ /* 0x000fe20000400000 */
[----:B------:R-:W-:Y:S01]  /*7070*/  @P6 FMUL R66, R66, 0.25 ;  /* 0x3e80000042426820 */ /* 0x000fe20000400000 */
[----:B------:R-:W-:Y:S01]  /*7080*/  FSETP.NEU.AND P1, PT, R15, RZ, PT ;  /* 0x000000ff0f00720b */ /* 0x000fe20003f2d000 */
[----:B------:R-:W-:Y:S01]  /*7090*/  @!P4 FMUL R61, R61, 16777216 ;  /* 0x4b8000003d3dc820 */ /* 0x000fe20000400000 */
[----:B------:R-:W-:Y:S01]  /*70a0*/  @!P5 FMUL R60, R60, 16777216 ;  /* 0x4b8000003c3cd820 */ /* 0x000fe20000400000 */
[----:B------:R-:W-:Y:S01]  /*70b0*/  @!P5 FMUL R66, R66, 16777216 ;  /* 0x4b8000004242d820 */ /* 0x000fe20000400000 */
[----:B------:R-:W-:Y:S01]  /*70c0*/  FSEL R48, R48, RZ, P1 ;  /* 0x000000ff30307208 */ /* 0x000fe20000800000 */
[----:B--2---:R-:W-:Y:S01]  /*70d0*/  FMUL R61, R10, R61 ;  /* 0x0000003d0a3d7220 */ /* 0x004fe20000400000 */
[----:B------:R-:W-:Y:S01]  /*70e0*/  FSETP.NEU.AND P5, PT, R20, RZ, PT ;  /* 0x000000ff1400720b */ /* 0x000fe20003fad000 */
[----:B-1----:R-:W-:Y:S01]  /*70f0*/  FADD R10, R26, R67 ;  /* 0x000000431a0a7221 */ /* 0x002fe20000000000 */
[----:B------:R-:W-:Y:S01]  /*7100*/  FADD R132, R132, -R51 ;  /* 0x8000003384847221 */ /* 0x000fe20000000000 */
[C---:B------:R-:W-:Y:S01]  /*7110*/  FFMA R35, R124.reuse, R48, R35 ;  /* 0x000000307c237223 */ /* 0x040fe20000000023 */
[----:B------:R-:W-:Y:S01]  /*7120*/  FSEL R43, R43, RZ, P5 ;  /* 0x000000ff2b2b7208 */ /* 0x000fe20002800000 */
[----:B------:R-:W-:Y:S01]  /*7130*/  FMUL R124, R124, R124 ;  /* 0x0000007c7c7c7220 */ /* 0x000fe20000400000 */
[C---:B------:R-:W-:Y:S01]  /*7140*/  FSETP.GEU.AND P5, PT, |R10|.reuse, 1.175494350822287508e-38, PT ;  /* 0x008000000a00780b */ /* 0x040fe20003fae200 */
[----:B------:R-:W-:Y:S01]  /*7150*/  FADD R47, R47, R62 ;  /* 0x0000003e2f2f7221 */ /* 0x000fe20000000000 */
[----:B------:R-:W-:Y:S01]  /*7160*/  FSETP.GT.AND P1, PT, |R10|, 8.50705917302346158658e+37, PT ;  /* 0x7e8000000a00780b */ /* 0x000fe20003f24200 */
[C---:B------:R-:W-:Y:S01]  /*7170*/  FFMA R51, R132.reuse, R43, R51 ;  /* 0x0000002b84337223 */ /* 0x040fe20000000033 */
[----:B------:R-:W-:Y:S01]  /*7180*/  FMUL R124, R13, R124 ;  /* 0x0000007c0d7c7220 */ /* 0x000fe20000400000 */
[----:B------:R-:W-:Y:S01]  /*7190*/  FMUL R132, R132, R132 ;  /* 0x0000008484847220 */ /* 0x000fe20000400000 */
[----:B------:R-:W-:Y:S01]  /*71a0*/  FMUL R13, R10, 0.25 ;  /* 0x3e8000000a0d7820 */ /* 0x000fe20000400000 */
[----:B------:R-:W-:Y:S01]  /*71b0*/  FSETP.NEU.AND P6, PT, R21, RZ, PT ;  /* 0x000000ff1500720b */ /* 0x000fe20003fcd000 */
[----:B------:R-:W-:Y:S01]  /*71c0*/  FFMA R131, R53, R131, R38 ;  /* 0x0000008335837223 */ /* 0x000fe20000000026 */
[----:B------:R-:W-:Y:S01]  /*71d0*/  FMUL R132, R17, R132 ;  /* 0x0000008411847220 */ /* 0x000fe20000400000 */
[----:B------:R0:W-:Y:S01]  /*71e0*/  MUFU.RCP R63, R46 ;  /* 0x0000002e003f7308 */ /* 0x0001e20000001000 */
[----:B------:R-:W-:Y:S01]  /*71f0*/  FSEL R17, R13, R10, P1 ;  /* 0x0000000a0d117208 */ /* 0x000fe20000800000 */
[----:B------:R-:W-:Y:S01]  /*7200*/  FFMA R123, R31, R123, R122 ;  /* 0x0000007b1f7b7223 */ /* 0x000fe2000000007a */
[----:B------:R-:W-:Y:S01]  /*7210*/  FSEL R23, R23, RZ, P6 ;  /* 0x000000ff17177208 */ /* 0x000fe20003000000 */
[----:B------:R-:W-:Y:S01]  /*7220*/  FFMA R47, R52, R139, R47 ;  /* 0x0000008b342f7223 */ /* 0x000fe2000000002f */
[----:B------:R-:W-:Y:S01]  /*7230*/  FSETP.NEU.AND P6, PT, R16, RZ, PT ;  /* 0x000000ff1000720b */ /* 0x000fe20003fcd000 */
[----:B------:R-:W-:Y:S01]  /*7240*/  @!P5 FMUL R17, R17, 16777216 ;  /* 0x4b8000001111d820 */ /* 0x000fe20000400000 */
[----:B------:R-:W-:Y:S01]  /*7250*/  FADD R148, R148, -R55 ;  /* 0x8000003794947221 */ /* 0x000fe20000000000 */
[----:B------:R-:W-:Y:S01]  /*7260*/  FADD R115, R115, R114 ;  /* 0x0000007273737221 */ /* 0x000fe20000000000 */
[----:B------:R-:W-:Y:S01]  /*7270*/  FSEL R22, R22, RZ, P6 ;  /* 0x000000ff16167208 */ /* 0x000fe20003000000 */
[----:B------:R-:W-:Y:S01]  /*7280*/  FADD R40, R40, R131 ;  /* 0x0000008328287221 */ /* 0x000fe20000000000 */
[----:B------:R-:W1:Y:S01]  /*7290*/  MUFU.RCP R52, R17 ;  /* 0x0000001100347308 */ /* 0x000e620000001000 */
[----:B0-----:R-:W0:Y:S01]  /*72a0*/  SHFL.BFLY PT, R46, R51, 0x10, 0x1f ;  /* 0x0e001f00332e7f89 */ /* 0x001e2200000e0000 */
[----:B------:R-:W-:Y:S01]  /*72b0*/  FADD R123, R32, R123 ;  /* 0x0000007b207b7221 */ /* 0x000fe20000000000 */
[----:B------:R-:W-:Y:S01]  /*72c0*/  FFMA R55, R148, R22, R55 ;  /* 0x0000001694377223 */ /* 0x000fe20000000037 */
[----:B------:R-:W-:Y:S01]  /*72d0*/  FFMA R115, R50, R147, R115 ;  /* 0x0000009332737223 */ /* 0x000fe20000000073 */
[----:B------:R-:W-:Y:S01]  /*72e0*/  FFMA R40, R43, R132, R40 ;  /* 0x000000842b287223 */ /* 0x000fe20000000028 */
[----:B------:R-:W2:Y:S01]  /*72f0*/  SHFL.BFLY PT, R32, R35, 0x10, 0x1f ;  /* 0x0e001f0023207f89 */ /* 0x000ea200000e0000 */
[----:B------:R-:W-:Y:S01]  /*7300*/  FMUL R148, R148, R148 ;  /* 0x0000009494947220 */ /* 0x000fe20000400000 */
[----:B------:R-:W-:Y:S01]  /*7310*/  FADD R140, R140, -R39 ;  /* 0x800000278c8c7221 */ /* 0x000fe20000000000 */
[----:B------:R-:W-:Y:S01]  /*7320*/  FFMA R123, R48, R124, R123 ;  /* 0x0000007c307b7223 */ /* 0x000fe2000000007b */
[----:B------:R-:W-:Y:S01]  /*7330*/  FADD R115, R116, R115 ;  /* 0x0000007374737221 */ /* 0x000fe20000000000 */
[----:B------:R-:W-:Y:S01]  /*7340*/  FMUL R148, R19, R148 ;  /* 0x0000009413947220 */ /* 0x000fe20000400000 */
[----:B------:R-:W-:Y:S01]  /*7350*/  @P1 FMUL R67, R67, 0.25 ;  /* 0x3e80000043431820 */ /* 0x000fe20000400000 */
[----:B------:R-:W3:Y:S01]  /*7360*/  SHFL.BFLY PT, R50, R55, 0x10, 0x1f ;  /* 0x0e001f0037327f89 */ /* 0x000ee200000e0000 */
[----:B------:R-:W-:Y:S01]  /*7370*/  FFMA R39, R140, R23, R39 ;  /* 0x000000178c277223 */ /* 0x000fe20000000027 */
[----:B------:R-:W-:Y:S01]  /*7380*/  FFMA R115, R22, R148, R115 ;  /* 0x0000009416737223 */ /* 0x000fe20000000073 */
[----:B------:R-:W-:Y:S01]  /*7390*/  @!P5 FMUL R67, R67, 16777216 ;  /* 0x4b8000004343d820 */ /* 0x000fe20000400000 */
[----:B------:R-:W4:Y:S01]  /*73a0*/  SHFL.BFLY PT, R13, R40, 0x10, 0x1f ;  /* 0x0e001f00280d7f89 */ /* 0x000f2200000e0000 */
[----:B------:R-:W-:Y:S01]  /*73b0*/  FMUL R140, R140, R140 ;  /* 0x0000008c8c8c7220 */ /* 0x000fe20000400000 */
[----:B------:R-:W-:Y:S01]  /*73c0*/  FADD R108, R108, R47 ;  /* 0x0000002f6c6c7221 */ /* 0x000fe20000000000 */
[----:B-1----:R-:W-:Y:S01]  /*73d0*/  FMUL R67, R52, R67 ;  /* 0x0000004334437220 */ /* 0x002fe20000400000 */
[----:B------:R-:W1:Y:S01]  /*73e0*/  SHFL.BFLY PT, R38, R123, 0x10, 0x1f ;  /* 0x0e001f007b267f89 */ /* 0x000e6200000e0000 */
[----:B------:R-:W-:Y:S01]  /*73f0*/  FMUL R140, R7, R140 ;  /* 0x0000008c078c7220 */ /* 0x000fe20000400000 */
[----:B------:R-:W-:Y:S01]  /*7400*/  FSETP.NEU.AND P6, PT, R24, RZ, PT ;  /* 0x000000ff1800720b */ /* 0x000fe20003fcd000 */
[----:B------:R-:W5:Y:S01]  /*7410*/  MUFU.RCP R77, R74 ;  /* 0x0000004a004d7308 */ /* 0x000f620000001000 */
[----:B------:R-:W5:Y:S01]  /*7420*/  SHFL.BFLY PT, R48, R39, 0x10, 0x1f ;  /* 0x0e001f0027307f89 */ /* 0x000f6200000e0000 */
[----:B0-----:R-:W-:Y:S01]  /*7430*/  FADD R46, -R51, R46 ;  /* 0x0000002e332e7221 */ /* 0x001fe20000000100 */
[----:B------:R-:W-:Y:S01]  /*7440*/  FFMA R108, R23, R140, R108 ;  /* 0x0000008c176c7223 */ /* 0x000fe2000000006c */
[----:B------:R-:W-:Y:S01]  /*7450*/  FSEL R54, R54, RZ, P6 ;  /* 0x000000ff36367208 */ /* 0x000fe20003000000 */
[----:B------:R-:W0:Y:S01]  /*7460*/  SHFL.BFLY PT, R52, R115, 0x10, 0x1f ;  /* 0x0e001f0073347f89 */ /* 0x000e2200000e0000 */
[----:B--2---:R-:W-:Y:S01]  /*7470*/  FADD R32, -R35, R32 ;  /* 0x0000002023207221 */ /* 0x004fe20000000100 */
[----:B------:R-:W-:Y:S01]  /*7480*/  FSETP.NEU.AND P1, PT, R25, RZ, PT ;  /* 0x000000ff1900720b */ /* 0x000fe20003f2d000 */
[----:B------:R-:W-:Y:S01]  /*7490*/  FMUL R7, R46, R46 ;  /* 0x0000002e2e077220 */ /* 0x000fe20000400000 */
[----:B------:R-:W2:Y:S01]  /*74a0*/  SHFL.BFLY PT, R17, R108, 0x10, 0x1f ;  /* 0x0e001f006c117f89 */ /* 0x000ea200000e0000 */
[----:B------:R-:W-:Y:S01]  /*74b0*/  FMUL R22, R32, R32 ;  /* 0x0000002020167220 */ /* 0x000fe20000400000 */
[----:B------:R-:W-:Y:S01]  /*74c0*/  FSEL R49, R49, RZ, P1 ;  /* 0x000000ff31317208 */ /* 0x000fe20000800000 */
[----:B------:R-:W-:Y:S01]  /*74d0*/  FMUL R7, R20, R7 ;  /* 0x0000000714077220 */ /* 0x000fe20000400000 */
[----:B---3--:R-:W-:Y:S01]  /*74e0*/  FADD R50, -R55, R50 ;  /* 0x0000003237327221 */ /* 0x008fe20000000100 */
[----:B------:R-:W-:Y:S01]  /*74f0*/  FFMA R32, R32, R54, R35 ;  /* 0x0000003620207223 */ /* 0x000fe20000000023 */
[----:B------:R-:W-:Y:S01]  /*7500*/  FSETP.NEU.AND P1, PT, R33, RZ, PT ;  /* 0x000000ff2100720b */ /* 0x000fe20003f2d000 */
[----:B------:R-:W-:Y:S01]  /*7510*/  FMUL R22, R15, R22 ;  /* 0x000000160f167220 */ /* 0x000fe20000400000 */
[----:B----4-:R-:W-:Y:S01]  /*7520*/  FADD R40, R40, R13 ;  /* 0x0000000d28287221 */ /* 0x010fe20000000000 */
[----:B------:R-:W-:Y:S01]  /*7530*/  FSETP.NEU.AND P5, PT, R28, RZ, PT ;  /* 0x000000ff1c00720b */ /* 0x000fe20003fad000 */
[----:B------:R-:W-:Y:S01]  /*7540*/  FMUL R13, R50, R50 ;  /* 0x00000032320d7220 */ /* 0x000fe20000400000 */
[----:B------:R-:W-:Y:S01]  /*7550*/  FSEL R44, R44, RZ, P1 ;  /* 0x000000ff2c2c7208 */ /* 0x000fe20000800000 */
[----:B-1----:R-:W-:Y:S01]  /*7560*/  FADD R123, R123, R38 ;  /* 0x000000267b7b7221 */ /* 0x002fe20000000000 */
[----:B------:R-:W-:Y:S01]  /*7570*/  FFMA R40, R49, R7, R40 ;  /* 0x0000000731287223 */ /* 0x000fe20000000028 */
[----:B------:R-:W-:Y:S01]  /*7580*/  FSETP.NEU.AND P1, PT, R18, RZ, PT ;  /* 0x000000ff1200720b */ /* 0x000fe20003f2d000 */
[----:B------:R-:W1:Y:S01]  /*7590*/  SHFL.BFLY PT, R7, R32, 0x8, 0x1f ;  /* 0x0d001f0020077f89 */ /* 0x000e6200000e0000 */
[----:B------:R-:W-:Y:S01]  /*75a0*/  FSEL R41, R41, RZ, P5 ;  /* 0x000000ff29297208 */ /* 0x000fe20002800000 */
[----:B-----5:R-:W-:Y:S01]  /*75b0*/  FADD R48, -R39, R48 ;  /* 0x0000003027307221 */ /* 0x020fe20000000100 */
[----:B------:R-:W-:Y:S01]  /*75c0*/  FMUL R13, R16, R13 ;  /* 0x0000000d100d7220 */ /* 0x000fe20000400000 */
[----:B------:R-:W-:Y:S01]  /*75d0*/  FFMA R51, R46, R49, R51 ;  /* 0x000000312e337223 */ /* 0x000fe20000000033 */
[----:B0-----:R-:W-:Y:S01]  /*75e0*/  FADD R115, R115, R52 ;  /* 0x0000003473737221 */ /* 0x001fe20000000000 */
[----:B------:R-:W-:Y:S01]  /*75f0*/  FFMA R22, R54, R22, R123 ;  /* 0x0000001636167223 */ /* 0x000fe2000000007b */
[----:B------:R-:W-:Y:S01]  /*7600*/  FMUL R68, R68, R73 ;  /* 0x0000004944447220 */ /* 0x000fe20000400000 */
[----:B------:R-:W-:Y:S01]  /*7610*/  FSEL R59, R59, RZ, P1 ;  /* 0x000000ff3b3b7208 */ /* 0x000fe20000800000 */
[----:B------:R-:W-:Y:S01]  /*7620*/  FFMA R39, R48, R41, R39 ;  /* 0x0000002930277223 */ /* 0x000fe20000000027 */
[----:B------:R-:W-:Y:S01]  /*7630*/  FSETP.NEU.AND P1, PT, R3, RZ, PT ;  /* 0x000000ff0300720b */ /* 0x000fe20003f2d000 */
[----:B------:R-:W-:Y:S01]  /*7640*/  FFMA R115, R44, R13, R115 ;  /* 0x0000000d2c737223 */ /* 0x000fe20000000073 */
[----:B------:R-:W0:Y:S01]  /*7650*/  SHFL.BFLY PT, R16, R51, 0x8, 0x1f ;  /* 0x0d001f0033107f89 */ /* 0x000e2200000e0000 */
[----:B------:R-:W-:Y:S01]  /*7660*/  FMUL R42, R77, R72 ;  /* 0x000000484d2a7220 */ /* 0x000fe20000400000 */
[----:B------:R-:W-:Y:S01]  /*7670*/  FSEL R68, R68, RZ, P1 ;  /* 0x000000ff44447208 */ /* 0x000fe20000800000 */
[----:B------:R-:W-:Y:S01]  /*7680*/  FFMA R55, R50, R44, R55 ;  /* 0x0000002c32377223 */ /* 0x000fe20000000037 */
[----:B------:R-:W3:Y:S01]  /*7690*/  SHFL.BFLY PT, R13, R22, 0x8, 0x1f ;  /* 0x0d001f00160d7f89 */ /* 0x000ee200000e0000 */
[----:B------:R-:W-:Y:S01]  /*76a0*/  FSETP.NEU.AND P1, PT, R34, RZ, PT ;  /* 0x000000ff2200720b */ /* 0x000fe20003f2d000 */
[----:B------:R-:W-:Y:S01]  /*76b0*/  FMUL R48, R48, R48 ;  /* 0x0000003030307220 */ /* 0x000fe20000400000 */
[----:B--2---:R-:W-:Y:S01]  /*76c0*/  FADD R108, R108, R17 ;  /* 0x000000116c6c7221 */ /* 0x004fe20000000000 */
[----:B------:R-:W2:Y:S01]  /*76d0*/  SHFL.BFLY PT, R20, R39, 0x8, 0x1f ;  /* 0x0d001f0027147f89 */ /* 0x000ea200000e0000 */
[----:B------:R-:W-:Y:S01]  /*76e0*/  FSEL R23, R42, RZ, P1 ;  /* 0x000000ff2a177208 */ /* 0x000fe20000800000 */
[----:B------:R-:W-:Y:S01]  /*76f0*/  FMUL R48, R21, R48 ;  /* 0x0000003015307220 */ /* 0x000fe20000400000 */
[----:B------:R-:W-:Y:S01]  /*7700*/  FSETP.NEU.AND P6, PT, R29, RZ, PT ;  /* 0x000000ff1d00720b */ /* 0x000fe20003fcd000 */
[----:B------:R-:W4:Y:S01]  /*7710*/  SHFL.BFLY PT, R15, R40, 0x8, 0x1f ;  /* 0x0d001f00280f7f89 */ /* 0x000f2200000e0000 */
[----:B-1----:R-:W-:Y:S01]  /*7720*/  FADD R7, -R32, R7 ;  /* 0x0000000720077221 */ /* 0x002fe20000000100 */
[----:B------:R-:W-:Y:S01]  /*7730*/  FFMA R48, R41, R48, R108 ;  /* 0x0000003029307223 */ /* 0x000fe2000000006c */
[----:B------:R-:W-:Y:S01]  /*7740*/  FSEL R58, R58, RZ, P6 ;  /* 0x000000ff3a3a7208 */ /* 0x000fe20003000000 */
[----:B------:R-:W1:Y:S01]  /*7750*/  SHFL.BFLY PT, R42, R55, 0x8, 0x1f ;  /* 0x0d001f00372a7f89 */ /* 0x000e6200000e0000 */
[----:B------:R-:W-:Y:S01]  /*7760*/  FSETP.NEU.AND P6, PT, R36, RZ, PT ;  /* 0x000000ff2400720b */ /* 0x000fe20003fcd000 */
[----:B------:R-:W5:Y:S01]  /*7770*/  MUFU.RCP R72, R71 ;  /* 0x0000004700487308 */ /* 0x000f620000001000 */
[----:B------:R-:W-:Y:S01]  /*7780*/  FSETP.NEU.AND P5, PT, R4, RZ, PT ;  /* 0x000000ff0400720b */ /* 0x000fe20003fad000 */
[----:B------:R-:W5:Y:S01]  /*7790*/  SHFL.BFLY PT, R44, R115, 0x8, 0x1f ;  /* 0x0d001f00732c7f89 */ /* 0x000f6200000e0000 */
[C---:B------:R-:W-:Y:S01]  /*77a0*/  FFMA R32, R7.reuse, R58, R32 ;  /* 0x0000003a07207223 */ /* 0x040fe20000000020 */
[----:B------:R-:W-:Y:S01]  /*77b0*/  FMUL R7, R7, R7 ;  /* 0x0000000707077220 */ /* 0x000fe20000400000 */
[----:B------:R-:W-:Y:S01]  /*77c0*/  FSEL R57, R57, RZ, P6 ;  /* 0x000000ff39397208 */ /* 0x000fe20003000000 */
[----:B------:R-:W5:Y:S01]  /*77d0*/  SHFL.BFLY PT, R19, R48, 0x8, 0x1f ;  /* 0x0d001f0030137f89 */ /* 0x000f6200000e0000 */
[----:B------:R-:W-:Y:S01]  /*77e0*/  FSETP.NEU.AND P6, PT, R37, RZ, PT ;  /* 0x000000ff2500720b */ /* 0x000fe20003fcd000 */
[----:B0-----:R-:W-:Y:S01]  /*77f0*/  FADD R16, -R51, R16 ;  /* 0x0000001033107221 */ /* 0x001fe20000000100 */
[----:B------:R-:W-:Y:S01]  /*7800*/  FMUL R7, R24, R7 ;  /* 0x0000000718077220 */ /* 0x000fe20000400000 */
[----:B---3--:R-:W-:Y:S01]  /*7810*/  FADD R13, R22, R13 ;  /* 0x0000000d160d7221 */ /* 0x008fe20000000000 */
[----:B------:R-:W-:Y:S01]  /*7820*/  FSEL R45, R45, RZ, P6 ;  /* 0x000000ff2d2d7208 */ /* 0x000fe20003000000 */
[C---:B------:R-:W-:Y:S01]  /*7830*/  FFMA R51, R16.reuse, R57, R51 ;  /* 0x0000003910337223 */ /* 0x040fe20000000033 */
[----:B------:R-:W-:Y:S01]  /*7840*/  FMUL R16, R16, R16 ;  /* 0x0000001010107220 */ /* 0x000fe20000400000 */
[----:B--2---:R-:W-:Y:S01]  /*7850*/  FADD R20, -R39, R20 ;  /* 0x0000001427147221 */ /* 0x004fe20000000100 */
[----:B------:R-:W-:Y:S01]  /*7860*/  FFMA R7, R58, R7, R13 ;  /* 0x000000073a077223 */ /* 0x000fe2000000000d */
[----:B------:R-:W0:Y:S01]  /*7870*/  SHFL.BFLY PT, R27, R4, 0x1, 0x1f ;  /* 0x0c201f00041b7f89 */ /* 0x000e2200000e0000 */
[----:B------:R-:W-:Y:S01]  /*7880*/  FMUL R25, R25, R16 ;  /* 0x0000001019197220 */ /* 0x000fe20000400000 */
[----:B----4-:R-:W-:Y:S01]  /*7890*/  FADD R40, R40, R15 ;  /* 0x0000000f28287221 */ /* 0x010fe20000000000 */
[C---:B------:R-:W-:Y:S01]  /*78a0*/  FFMA R39, R20.reuse, R45, R39 ;  /* 0x0000002d14277223 */ /* 0x040fe20000000027 */
[----:B------:R-:W2:Y:S01]  /*78b0*/  SHFL.BFLY PT, R13, R32, 0x4, 0x1f ;  /* 0x0c801f00200d7f89 */ /* 0x000ea200000e0000 */
[----:B------:R-:W-:Y:S01]  /*78c0*/  FMUL R15, R20, R20 ;  /* 0x00000014140f7220 */ /* 0x000fe20000400000 */
[----:B-1----:R-:W-:Y:S01]  /*78d0*/  FADD R42, -R55, R42 ;  /* 0x0000002a372a7221 */ /* 0x002fe20000000100 */
[----:B------:R-:W-:Y:S01]  /*78e0*/  FFMA R25, R57, R25, R40 ;  /* 0x0000001939197223 */ /* 0x000fe20000000028 */
[----:B------:R-:W1:Y:S01]  /*78f0*/  SHFL.BFLY PT, R20, R51, 0x4, 0x1f ;  /* 0x0c801f0033147f89 */ /* 0x000e6200000e0000 */
[----:B------:R-:W-:Y:S01]  /*7900*/  FMUL R15, R28, R15 ;  /* 0x0000000f1c0f7220 */ /* 0x000fe20000400000 */
[C---:B------:R-:W-:Y:S01]  /*7910*/  FFMA R55, R42.reuse, R23, R55 ;  /* 0x000000172a377223 */ /* 0x040fe20000000037 */
[----:B------:R-:W-:Y:S01]  /*7920*/  FMUL R42, R42, R42 ;  /* 0x0000002a2a2a7220 */ /* 0x000fe20000400000 */
[----:B------:R-:W3:Y:S01]  /*7930*/  SHFL.BFLY PT, R16, R7, 0x4, 0x1f ;  /* 0x0c801f0007107f89 */ /* 0x000ee200000e0000 */
[----:B-----5:R-:W-:Y:S01]  /*7940*/  FADD R44, R115, R44 ;  /* 0x0000002c732c7221 */ /* 0x020fe20000000000 */
[----:B------:R-:W-:Y:S01]  /*7950*/  FADD R48, R48, R19 ;  /* 0x0000001330307221 */ /* 0x000fe20000000000 */
[----:B------:R-:W-:Y:S01]  /*7960*/  FMUL R42, R33, R42 ;  /* 0x0000002a212a7220 */ /* 0x000fe20000400000 */
[----:B------:R-:W4:Y:S01]  /*7970*/  SHFL.BFLY PT, R28, R39, 0x4, 0x1f ;  /* 0x0c801f00271c7f89 */ /* 0x000f2200000e0000 */
[----:B------:R-:W-:Y:S01]  /*7980*/  FMUL R63, R63, R56 ;  /* 0x000000383f3f7220 */ /* 0x000fe20000400000 */
[----:B------:R-:W-:Y:S01]  /*7990*/  FFMA R15, R45, R15, R48 ;  /* 0x0000000f2d0f7223 */ /* 0x000fe20000000030 */
[----:B------:R-:W-:Y:S01]  /*79a0*/  FFMA R42, R23, R42, R44 ;  /* 0x0000002a172a7223 */ /* 0x000fe2000000002c */
[----:B------:R-:W-:Y:S01]  /*79b0*/  SHFL.BFLY PT, R22, R25, 0x4, 0x1f ;  /* 0x0c801f0019167f89 */ /* 0x000fe200000e0000 */
[----:B------:R-:W-:Y:S01]  /*79c0*/  FSEL R61, R61, RZ, P5 ;  /* 0x000000ff3d3d7208 */ /* 0x000fe20002800000 */
[----:B------:R-:W5:Y:S01]  /*79d0*/  MUFU.RCP R65, R60 ;  /* 0x0000003c00417308 */ /* 0x000f620000001000 */
[----:B------:R-:W-:Y:S01]  /*79e0*/  FSETP.NEU.AND P5, PT, R5, RZ, PT ;  /* 0x000000ff0500720b */ /* 0x000fe20003fad000 */
[----:B------:R-:W5:Y:S01]  /*79f0*/  SHFL.BFLY PT, R44, R55, 0x4, 0x1f ;  /* 0x0c801f00372c7f89 */ /* 0x000f6200000e0000 */
[----:B------:R-:W-:Y:S01]  /*7a00*/  FMUL R72, R72, R69 ;  /* 0x0000004548487220 */ /* 0x000fe20000400000 */
[----:B------:R-:W-:Y:S01]  /*7a10*/  LOP3.LUT P2, RZ, R0, 0x1f, RZ, 0xc0, !PT ;  /* 0x0000001f00ff7812 */ /* 0x000fe2000784c0ff */
[----:B0-----:R-:W-:Y:S01]  /*7a20*/  FADD R62, R4, R27 ;  /* 0x0000001b043e7221 */ /* 0x001fe20000000000 */
[----:B------:R-:W0:Y:S01]  /*7a30*/  SHFL.BFLY PT, R40, R15, 0x4, 0x1f ;  /* 0x0c801f000f287f89 */ /* 0x000e2200000e0000 */
[----:B--2---:R-:W-:Y:S01]  /*7a40*/  FADD R13, -R32, R13 ;  /* 0x0000000d200d7221 */ /* 0x004fe20000000100 */
[----:B------:R-:W-:Y:S01]  /*7a50*/  FSEL R63, R63, RZ, P5 ;  /* 0x000000ff3f3f7208 */ /* 0x000fe20002800000 */
[----:B------:R-:W-:Y:S01]  /*7a60*/  FMUL R30, R62, 0.25 ;  /* 0x3e8000003e1e7820 */ /* 0x000fe20000400000 */
[----:B------:R-:W2:Y:S01]  /*7a70*/  SHFL.BFLY PT, R38, R5, 0x1, 0x1f ;  /* 0x0c201f0005267f89 */ /* 0x000ea200000e0000 */
[----:B-1----:R-:W-:Y:S01]  /*7a80*/  FADD R24, -R51, R20 ;  /* 0x0000001433187221 */ /* 0x002fe20000000100 */
[----:B------:R-:W-:Y:S01]  /*7a90*/  FMUL R20, R13, R13 ;  /* 0x0000000d0d147220 */ /* 0x000fe20000400000 */
[----:B------:R-:W-:Y:S01]  /*7aa0*/  FSETP.NEU.AND P5, PT, R11, RZ, PT ;  /* 0x000000ff0b00720b */ /* 0x000fe20003fad000 */
[----:B------:R-:W1:Y:S01]  /*7ab0*/  SHFL.BFLY PT, R23, R42, 0x4, 0x1f ;  /* 0x0c801f002a177f89 */ /* 0x000e6200000e0000 */
[----:B---3--:R-:W-:Y:S01]  /*7ac0*/  FADD R16, R7, R16 ;  /* 0x0000001007107221 */ /* 0x008fe20000000000 */
[----:B------:R-:W-:Y:S01]  /*7ad0*/  FMUL R7, R24, R24 ;  /* 0x0000001818077220 */ /* 0x000fe20000400000 */
[----:B------:R-:W-:Y:S01]  /*7ae0*/  FMUL R20, R29, R20 ;  /* 0x000000141d147220 */ /* 0x000fe20000400000 */
[----:B------:R-:W-:Y:S01]  /*7af0*/  FSEL R70, R70, RZ, P5 ;  /* 0x000000ff46467208 */ /* 0x000fe20002800000 */
[----:B------:R-:W-:Y:S01]  /*7b00*/  SHFL.BFLY PT, R21, R6, 0x1, 0x1f ;  /* 0x0c201f0006157f89 */ /* 0x000fe200000e0000 */
[----:B------:R-:W-:Y:S01]  /*7b10*/  FFMA R32, R13, R59, R32 ;  /* 0x0000003b0d207223 */ /* 0x000fe20000000020 */
[----:B------:R-:W-:Y:S01]  /*7b20*/  FFMA R51, R24, R68, R51 ;  /* 0x0000004418337223 */ /* 0x000fe20000000033 */
[----:B------:R-:W-:Y:S01]  /*7b30*/  FSETP.NEU.AND P5, PT, R26, RZ, PT ;  /* 0x000000ff1a00720b */ /* 0x000fe20003fad000 */
[----:B----4-:R-:W-:Y:S01]  /*7b40*/  FADD R28, -R39, R28 ;  /* 0x0000001c271c7221 */ /* 0x010fe20000000100 */
[----:B------:R-:W-:Y:S01]  /*7b50*/  FMUL R36, R36, R7 ;  /* 0x0000000724247220 */ /* 0x000fe20000400000 */
[----:B------:R-:W-:Y:S01]  /*7b60*/  FFMA R16, R59, R20, R16 ;  /* 0x000000143b107223 */ /* 0x000fe20000000010 */
[----:B------:R-:W-:Y:S01]  /*7b70*/  FSEL R72, R72, RZ, P5 ;  /* 0x000000ff48487208 */ /* 0x000fe20002800000 */
[C---:B------:R-:W-:Y:S01]  /*7b80*/  FFMA R39, R28.reuse, R70, R39 ;  /* 0x000000461c277223 */ /* 0x040fe20000000027 */
[----:B------:R-:W3:Y:S01]  /*7b90*/  SHFL.BFLY PT, R7, R32, 0x2, 0x1f ;  /* 0x0c401f0020077f89 */ /* 0x000ee200000e0000 */
[----:B-----5:R-:W-:Y:S01]  /*7ba0*/  FADD R44, -R55, R44 ;  /* 0x0000002c372c7221 */ /* 0x020fe20000000100 */
[----:B------:R-:W-:Y:S01]  /*7bb0*/  FMUL R28, R28, R28 ;  /* 0x0000001c1c1c7220 */ /* 0x000fe20000400000 */
[----:B------:R-:W-:Y:S01]  /*7bc0*/  FMUL R65, R65, R66 ;  /* 0x0000004241417220 */ /* 0x000fe20000400000 */
[----:B------:R-:W4:Y:S01]  /*7bd0*/  SHFL.BFLY PT, R20, R51, 0x2, 0x1f ;  /* 0x0c401f0033147f89 */ /* 0x000f2200000e0000 */
[C---:B------:R-:W-:Y:S01]  /*7be0*/  FFMA R55, R44.reuse, R72, R55 ;  /* 0x000000482c377223 */ /* 0x040fe20000000037 */
[----:B------:R-:W-:Y:S01]  /*7bf0*/  FMUL R29, R44, R44 ;  /* 0x0000002c2c1d7220 */ /* 0x000fe20000400000 */
[----:B------:R-:W-:Y:S01]  /*7c00*/  FADD R25, R25, R22 ;  /* 0x0000001619197221 */ /* 0x000fe20000000000 */
[----:B------:R-:W5:Y:S01]  /*7c10*/  SHFL.BFLY PT, R24, R39, 0x2, 0x1f ;  /* 0x0c401f0027187f89 */ /* 0x000f6200000e0000 */
[----:B0-----:R-:W-:Y:S01]  /*7c20*/  FADD R15, R15, R40 ;  /* 0x000000280f0f7221 */ /* 0x001fe20000000000 */
[----:B------:R-:W-:Y:S01]  /*7c30*/  FMUL R28, R37, R28 ;  /* 0x0000001c251c7220 */ /* 0x000fe20000400000 */
[----:B------:R-:W-:Y:S01]  /*7c40*/  FSETP.NEU.AND P6, PT, R6, RZ, PT ;  /* 0x000000ff0600720b */ /* 0x000fe20003fcd000 */
[----:B--2---:R-:W-:Y:S01]  /*7c50*/  FADD R46, R5, R38 ;  /* 0x00000026052e7221 */ /* 0x004fe20000000000 */
[----:B------:R-:W-:Y:S01]  /*7c60*/  SHF.R.U32.HI R2, RZ, 0x3, R0 ;  /* 0x00000003ff027819 */ /* 0x000fe20000011600 */
[----:B------:R-:W0:Y:S01]  /*7c70*/  SHFL.BFLY PT, R31, R10, 0x1, 0x1f ;  /* 0x0c201f000a1f7f89 */ /* 0x000e2200000e0000 */
[----:B------:R-:W-:Y:S01]  /*7c80*/  FMUL R29, R34, R29 ;  /* 0x0000001d221d7220 */ /* 0x000fe20000400000 */
[----:B------:R-:W-:Y:S01]  /*7c90*/  FSETP.GT.AND P3, PT, |R62|, 8.50705917302346158658e+37, PT ;  /* 0x7e8000003e00780b */ /* 0x000fe20003f64200 */
[----:B------:R-:W-:Y:S01]  /*7ca0*/  FFMA R25, R68, R36, R25 ;  /* 0x0000002444197223 */ /* 0x000fe20000000019 */
[----:B------:R-:W2:Y:S01]  /*7cb0*/  SHFL.BFLY PT, R34, R55, 0x2, 0x1f ;  /* 0x0c401f0037227f89 */ /* 0x000ea200000e0000 */
[----:B------:R-:W-:Y:S01]  /*7cc0*/  FFMA R15, R70, R28, R15 ;  /* 0x0000001c460f7223 */ /* 0x000fe2000000000f */
[----:B------:R-:W-:Y:S01]  /*7cd0*/  FSEL R65, R65, RZ, P6 ;  /* 0x000000ff41417208 */ /* 0x000fe20003000000 */
[----:B-1----:R-:W-:Y:S01]  /*7ce0*/  FADD R23, R42, R23 ;  /* 0x000000172a177221 */ /* 0x002fe20000000000 */
[----:B------:R-:W-:Y:S01]  /*7cf0*/  LOP3.LUT R9, R2, 0x1c, RZ, 0xc0, !PT ;  /* 0x0000001c02097812 */ /* 0x000fe200078ec0ff */
[----:B------:R-:W-:Y:S01]  /*7d00*/  FMUL R17, R46, 0.25 ;  /* 0x3e8000002e117820 */ /* 0x000fe20000400000 */
[----:B------:R-:W-:Y:S01]  /*7d10*/  FSETP.NEU.AND P6, PT, R10, RZ, PT ;  /* 0x000000ff0a00720b */ /* 0x000fe20003fcd000 */
[----:B------:R-:W1:Y:S01]  /*7d20*/  SHFL.BFLY PT, R22, R25, 0x2, 0x1f ;  /* 0x0c401f0019167f89 */ /* 0x000e6200000e0000 */
[----:B------:R-:W-:Y:S01]  /*7d30*/  FSETP.GT.AND P1, PT, |R46|, 8.50705917302346158658e+37, PT ;  /* 0x7e8000002e00780b */ /* 0x000fe20003f24200 */
[----:B------:R-:W-:Y:S01]  /*7d40*/  FFMA R23, R72, R29, R23 ;  /* 0x0000001d48177223 */ /* 0x000fe20000000017 */
[----:B------:R-:W-:Y:S01]  /*7d50*/  FSETP.GEU.AND P0, PT, |R62|, 1.175494350822287508e-38, PT ;  /* 0x008000003e00780b */ /* 0x000fe20003f0e200 */
[----:B------:R-:W1:Y:S01]  /*7d60*/  SHFL.BFLY PT, R28, R15, 0x2, 0x1f ;  /* 0x0c401f000f1c7f89 */ /* 0x000e6200000e0000 */
[----:B------:R-:W-:Y:S01]  /*7d70*/  FSEL R67, R67, RZ, P6 ;  /* 0x000000ff43437208 */ /* 0x000fe20003000000 */
[----:B------:R-:W-:Y:S01]  /*7d80*/  @P3 FMUL R27, R27, 0.25 ;  /* 0x3e8000001b1b3820 */ /* 0x000fe20000400000 */
[C---:B------:R-:W-:Y:S01]  /*7d90*/  FSETP.GEU.AND P5, PT, |R46|.reuse, 1.175494350822287508e-38, PT ;  /* 0x008000002e00780b */ /* 0x040fe20003fae200 */
[----:B------:R0:W-:Y:S01]  /*7da0*/  @!P2 STS [R9+0x120], R46 ;  /* 0x0001202e0900a388 */ /* 0x0001e20000000800 */
[----:B------:R-:W-:Y:S01]  /*7db0*/  FSETP.NEU.AND P6, PT, R46, RZ, PT ;  /* 0x000000ff2e00720b */ /* 0x000fe20003fcd000 */
[----:B---3--:R-:W-:Y:S01]  /*7dc0*/  FADD R7, -R32, R7 ;  /* 0x0000000720077221 */ /* 0x008fe20000000100 */
[----:B------:R-:W-:Y:S01]  /*7dd0*/  FSEL R17, R17, R46, P1 ;  /* 0x0000002e11117208 */ /* 0x000fe20000800000 */
[----:B------:R-:W3:Y:S01]  /*7de0*/  SHFL.BFLY PT, R13, R16, 0x2, 0x1f ;  /* 0x0c401f00100d7f89 */ /* 0x000ee200000e0000 */
[----:B------:R-:W-:Y:S01]  /*7df0*/  FSEL R30, R30, R62, P3 ;  /* 0x0000003e1e1e7208 */ /* 0x000fe20001800000 */
[----:B----4-:R-:W-:Y:S01]  /*7e00*/  FADD R20, -R51, R20 ;  /* 0x0000001433147221 */ /* 0x010fe20000000100 */
[C---:B------:R-:W-:Y:S01]  /*7e10*/  FFMA R32, R7.reuse, R61, R32 ;  /* 0x0000003d07207223 */ /* 0x040fe20000000020 */
[----:B------:R-:W4:Y:S01]  /*7e20*/  SHFL.BFLY PT, R36, R23, 0x2, 0x1f ;  /* 0x0c401f0017247f89 */ /* 0x000f2200000e0000 */
[----:B------:R-:W-:Y:S01]  /*7e30*/  FMUL R7, R7, R7 ;  /* 0x0000000707077220 */ /* 0x000fe20000400000 */
[----:B0-----:R-:W-:Y:S01]  /*7e40*/  FADD R46, R6, R21 ;  /* 0x00000015062e7221 */ /* 0x001fe20000000000 */
[C---:B------:R-:W-:Y:S01]  /*7e50*/  FFMA R51, R20.reuse, R63, R51 ;  /* 0x0000003f14337223 */ /* 0x040fe20000000033 */
[----:B-----5:R-:W-:Y:S01]  /*7e60*/  FADD R24, -R39, R24 ;  /* 0x0000001827187221 */ /* 0x020fe20000000100 */
[----:B------:R-:W-:Y:S01]  /*7e70*/  FMUL R20, R20, R20 ;  /* 0x0000001414147220 */ /* 0x000fe20000400000 */
[----:B------:R-:W-:Y:S01]  /*7e80*/  @!P0 FMUL R30, R30, 16777216 ;  /* 0x4b8000001e1e8820 */ /* 0x000fe20000400000 */
[C---:B------:R-:W-:Y:S01]  /*7e90*/  FSETP.GT.AND P3, PT, |R46|.reuse, 8.50705917302346158658e+37, PT ;  /* 0x7e8000002e00780b */ /* 0x040fe20003f64200 */
[----:B------:R-:W-:Y:S01]  /*7ea0*/  FMUL R19, R46, 0.25 ;  /* 0x3e8000002e137820 */ /* 0x000fe20000400000 */
[----:B------:R-:W-:Y:S01]  /*7eb0*/  FADD R40, R10, R31 ;  /* 0x0000001f0a287221 */ /* 0x000fe20000000000 */
[----:B------:R-:W-:Y:S01]  /*7ec0*/  FMUL R7, R18, R7 ;  /* 0x0000000712077220 */ /* 0x000fe20000400000 */
[C---:B------:R-:W-:Y:S01]  /*7ed0*/  FFMA R39, R24.reuse, R65, R39 ;  /* 0x0000004118277223 */ /* 0x040fe20000000027 */
[----:B------:R-:W-:Y:S01]  /*7ee0*/  FMUL R20, R3, R20 ;  /* 0x0000001403147220 */ /* 0x000fe20000400000 */
[----:B------:R-:W-:Y:S01]  /*7ef0*/  FMUL R24, R24, R24 ;  /* 0x0000001818187220 */ /* 0x000fe20000400000 */
[----:B------:R-:W0:Y:S01]  /*7f00*/  SHFL.BFLY PT, R3, R32, 0x1, 0x1f ;  /* 0x0c201f0020037f89 */ /* 0x000e2200000e0000 */
[----:B--2---:R-:W-:Y:S01]  /*7f10*/  FADD R18, -R55, R34 ;  /* 0x0000002237127221 */ /* 0x004fe20000000100 */
[----:B------:R-:W-:Y:S01]  /*7f20*/  @!P5 FMUL R17, R17, 16777216 ;  /* 0x4b8000001111d820 */ /* 0x000fe20000400000 */
[----:B------:R-:W2:Y:S01]  /*7f30*/  MUFU.RCP R30, R30 ;  /* 0x0000001e001e7308 */ /* 0x000ea20000001000 */
[----:B------:R-:W-:Y:S01]  /*7f40*/  @!P0 FMUL R27, R27, 16777216 ;  /* 0x4b8000001b1b8820 */ /* 0x000fe20000400000 */
[----:B------:R-:W-:Y:S01]  /*7f50*/  @P1 FMUL R38, R38, 0.25 ;  /* 0x3e80000026261820 */ /* 0x000fe20000400000 */
[----:B------:R-:W-:Y:S01]  /*7f60*/  FSEL R19, R19, R46, P3 ;  /* 0x0000002e13137208 */ /* 0x000fe20001800000 */
[----:B------:R-:W-:Y:S01]  /*7f70*/  @P3 FMUL R21, R21, 0.25 ;  /* 0x3e80000015153820 */ /* 0x000fe20000400000 */
[----:B------:R-:W-:Y:S01]  /*7f80*/  FSETP.GEU.AND P0, PT, |R46|, 1.175494350822287508e-38, PT ;  /* 0x008000002e00780b */ /* 0x000fe20003f0e200 */
[----:B------:R-:W-:Y:S01]  /*7f90*/  FMUL R24, R11, R24 ;  /* 0x000000180b187220 */ /* 0x000fe20000400000 */
[----:B------:R-:W-:Y:S01]  /*7fa0*/  FSETP.GEU.AND P3, PT, |R40|, 1.175494350822287508e-38, PT ;  /* 0x008000002800780b */ /* 0x000fe20003f6e200 */
[C---:B------:R-:W-:Y:S01]  /*7fb0*/  FFMA R55, R18.reuse, R67, R55 ;  /* 0x0000004312377223 */ /* 0x040fe20000000037 */
[----:B------:R-:W-:Y:S01]  /*7fc0*/  FMUL R11, R18, R18 ;  /* 0x00000012120b7220 */ /* 0x000fe20000400000 */
[----:B-1----:R-:W-:Y:S01]  /*7fd0*/  FADD R22, R25, R22 ;  /* 0x0000001619167221 */ /* 0x002fe20000000000 */
[----:B------:R-:W-:Y:S01]  /*7fe0*/  FADD R28, R15, R28 ;  /* 0x0000001c0f1c7221 */ /* 0x000fe20000000000 */
[----:B------:R-:W1:Y:S01]  /*7ff0*/  SHFL.BFLY PT, R18, R51, 0x1, 0x1f ;  /* 0x0c201f0033127f89 */ /* 0x000e6200000e0000 */
[----:B------:R-:W-:Y:S01]  /*8000*/  @!P5 FMUL R38, R38, 16777216 ;  /* 0x4b8000002626d820 */ /* 0x000fe20000400000 */
[C---:B------:R-:W-:Y:S01]  /*8010*/  FMUL R33, R40.reuse, 0.25 ;  /* 0x3e80000028217820 */ /* 0x040fe20000400000 */
[----:B------:R-:W-:Y:S01]  /*8020*/  FSETP.GT.AND P5, PT, |R40|, 8.50705917302346158658e+37, PT ;  /* 0x7e8000002800780b */ /* 0x000fe20003fa4200 */
[----:B------:R-:W5:Y:S01]  /*8030*/  MUFU.RCP R17, R17 ;  /* 0x0000001100117308 */ /* 0x000f620000001000 */
[----:B------:R-:W-:Y:S01]  /*8040*/  FFMA R20, R63, R20, R22 ;  /* 0x000000143f147223 */ /* 0x000fe20000000016 */
[----:B---3--:R-:W-:Y:S01]  /*8050*/  FADD R16, R16, R13 ;  /* 0x0000000d10107221 */ /* 0x008fe20000000000 */
[----:B----4-:R-:W-:Y:S01]  /*8060*/  FADD R36, R23, R36 ;  /* 0x0000002417247221 */ /* 0x010fe20000000000 */
[----:B------:R-:W-:Y:S01]  /*8070*/  FMUL R26, R26, R11 ;  /* 0x0000000b1a1a7220 */ /* 0x000fe20000400000 */
[----:B------:R-:W-:Y:S01]  /*8080*/  FFMA R24, R65, R24, R28 ;  /* 0x0000001841187223 */ /* 0x000fe2000000001c */
[----:B------:R-:W-:Y:S01]  /*8090*/  FSEL R33, R33, R40, P5 ;  /* 0x0000002821217208 */ /* 0x000fe20002800000 */
[----:B------:R-:W3:Y:S01]  /*80a0*/  SHFL.BFLY PT, R22, R39, 0x1, 0x1f ;  /* 0x0c201f0027167f89 */ /* 0x000ee200000e0000 */
[----:B------:R-:W-:Y:S01]  /*80b0*/  FFMA R7, R61, R7, R16 ;  /* 0x000000073d077223 */ /* 0x000fe20000000010 */
[----:B------:R-:W-:Y:S01]  /*80c0*/  FFMA R26, R67, R26, R36 ;  /* 0x0000001a431a7223 */ /* 0x000fe20000000024 */
[----:B------:R-:W-:Y:S01]  /*80d0*/  @!P0 FMUL R19, R19, 16777216 ;  /* 0x4b80000013138820 */ /* 0x000fe20000400000 */
[----:B------:R-:W4:Y:S01]  /*80e0*/  SHFL.BFLY PT, R28, R55, 0x1, 0x1f ;  /* 0x0c201f00371c7f89 */ /* 0x000f2200000e0000 */
[----:B------:R-:W-:Y:S01]  /*80f0*/  @!P3 FMUL R33, R33, 16777216 ;  /* 0x4b8000002121b820 */ /* 0x000fe20000400000 */
[----:B--2---:R-:W-:Y:S01]  /*8100*/  FMUL R30, R30, R27 ;  /* 0x0000001b1e1e7220 */ /* 0x004fe20000400000 */
[----:B------:R-:W-:Y:S01]  /*8110*/  FSETP.NEU.AND P4, PT, R62, RZ, PT ;  /* 0x000000ff3e00720b */ /* 0x000fe20003f8d000 */
[----:B------:R-:W2:Y:S01]  /*8120*/  SHFL.BFLY PT, R11, R20, 0x1, 0x1f ;  /* 0x0c201f00140b7f89 */ /* 0x000ea200000e0000 */
[----:B------:R-:W-:Y:S01]  /*8130*/  @!P0 FMUL R21, R21, 16777216 ;  /* 0x4b80000015158820 */ /* 0x000fe20000400000 */
[----:B------:R-:W-:Y:S01]  /*8140*/  FSETP.NEU.AND P0, PT, R40, RZ, PT ;  /* 0x000000ff2800720b */ /* 0x000fe20003f0d000 */
[----:B------:R-:W3:Y:S01]  /*8150*/  MUFU.RCP R34, R19 ;  /* 0x0000001300227308 */ /* 0x000ee20000001000 */
[----:B------:R1:W-:Y:S01]  /*8160*/  @!P2 STS [R9+0x160], R40 ;  /* 0x000160280900a388 */ /* 0x0003e20000000800 */
[----:B------:R-:W-:Y:S01]  /*8170*/  FSEL R30, R30, RZ, P4 ;  /* 0x000000ff1e1e7208 */ /* 0x000fe20002000000 */
[----:B0-----:R-:W-:Y:S01]  /*8180*/  FADD R3, -R32, R3 ;  /* 0x0000000320037221 */ /* 0x001fe20000000100 */
[----:B-----5:R-:W-:Y:S01]  /*8190*/  FMUL R17, R17, R38 ;  /* 0x0000002611117220 */ /* 0x020fe20000400000 */
[----:B------:R-:W0:Y:S01]  /*81a0*/  SHFL.BFLY PT, R16, R7, 0x1, 0x1f ;  /* 0x0c201f0007107f89 */ /* 0x000e2200000e0000 */
[----:B------:R-:W-:Y:S01]  /*81b0*/  @P5 FMUL R31, R31, 0.25 ;  /* 0x3e8000001f1f5820 */ /* 0x000fe20000400000 */
[C---:B------:R-:W-:Y:S01]  /*81c0*/  FFMA R32, R3.reuse, R30, R32 ;  /* 0x0000001e03207223 */ /* 0x040fe20000000020 */
[----:B------:R-:W-:Y:S01]  /*81d0*/  FMUL R3, R3, R3 ;  /* 0x0000000303037220 */ /* 0x000fe20000400000 */
[----:B------:R-:W5:Y:S01]  /*81e0*/  SHFL.BFLY PT, R13, R24, 0x1, 0x1f ;  /* 0x0c201f00180d7f89 */ /* 0x000f6200000e0000 */
[----:B------:R-:W-:Y:S01]  /*81f0*/  FSEL R17, R17, RZ, P6 ;  /* 0x000000ff11117208 */ /* 0x000fe20003000000 */
[----:B-1----:R-:W1:Y:S01]  /*8200*/  MUFU.RCP R40, R33 ;  /* 0x0000002100287308 */ /* 0x002e620000001000 */
[----:B------:R-:W-:Y:S01]  /*8210*/  FADD R18, -R51, R18 ;  /* 0x0000001233127221 */ /* 0x000fe20000000100 */
[----:B------:R-:W5:Y:S01]  /*8220*/  SHFL.BFLY PT, R15, R26, 0x1, 0x1f ;  /* 0x0c201f001a0f7f89 */ /* 0x000f6200000e0000 */
[----:B------:R-:W-:Y:S01]  /*8230*/  @!P3 FMUL R31, R31, 16777216 ;  /* 0x4b8000001f1fb820 */ /* 0x000fe20000400000 */
[----:B------:R-:W-:Y:S01]  /*8240*/  FMUL R3, R4, R3 ;  /* 0x0000000304037220 */ /* 0x000fe20000400000 */
[C---:B------:R-:W-:Y:S01]  /*8250*/  FFMA R4, R18.reuse, R17, R51 ;  /* 0x0000001112047223 */ /* 0x040fe20000000033 */
[----:B------:R-:W-:Y:S01]  /*8260*/  FMUL R18, R18, R18 ;  /* 0x0000001212127220 */ /* 0x000fe20000400000 */
[----:B---3--:R-:W-:Y:S01]  /*8270*/  FADD R22, -R39, R22 ;  /* 0x0000001627167221 */ /* 0x008fe20000000100 */
[----:B----4-:R-:W-:Y:S01]  /*8280*/  FADD R28, -R55, R28 ;  /* 0x0000001c371c7221 */ /* 0x010fe20000000100 */
[----:B------:R-:W-:Y:S01]  /*8290*/  FMUL R34, R34, R21 ;  /* 0x0000001522227220 */ /* 0x000fe20000400000 */
[----:B------:R-:W-:Y:S01]  /*82a0*/  FSETP.NEU.AND P1, PT, R46, RZ, PT ;  /* 0x000000ff2e00720b */ /* 0x000fe20003f2d000 */
[----:B--2---:R-:W-:Y:S01]  /*82b0*/  FADD R20, R20, R11 ;  /* 0x0000000b14147221 */ /* 0x004fe20000000000 */
[----:B------:R-:W-:Y:S01]  /*82c0*/  FMUL R18, R5, R18 ;  /* 0x0000001205127220 */ /* 0x000fe20000400000 */
[----:B------:R-:W-:Y:S01]  /*82d0*/  FMUL R5, R22, R22 ;  /* 0x0000001616057220 */ /* 0x000fe20000400000 */
[----:B------:R-:W-:Y:S01]  /*82e0*/  FMUL R11, R28, R28 ;  /* 0x0000001c1c0b7220 */ /* 0x000fe20000400000 */
[----:B------:R-:W-:Y:S01]  /*82f0*/  FSEL R34, R34, RZ, P1 ;  /* 0x000000ff22227208 */ /* 0x000fe20000800000 */
[----:B-1----:R-:W-:Y:S01]  /*8300*/  FMUL R40, R40, R31 ;  /* 0x0000001f28287220 */ /* 0x002fe20000400000 */
[----:B------:R-:W-:Y:S01]  /*8310*/  FMUL R5, R6, R5 ;  /* 0x0000000506057220 */ /* 0x000fe20000400000 */
[----:B0-----:R-:W-:Y:S01]  /*8320*/  FADD R7, R7, R16 ;  /* 0x0000001007077221 */ /* 0x001fe20000000000 */
[----:B------:R-:W-:Y:S01]  /*8330*/  FMUL R11, R10, R11 ;  /* 0x0000000b0a0b7220 */ /* 0x000fe20000400000 */
[----:B------:R-:W-:Y:S01]  /*8340*/  FFMA R16, R22, R34, R39 ;  /* 0x0000002216107223 */ /* 0x000fe20000000027 */
[----:B------:R-:W-:Y:S01]  /*8350*/  FSEL R40, R40, RZ, P0 ;  /* 0x000000ff28287208 */ /* 0x000fe20000000000 */
[----:B-----5:R-:W-:Y:S01]  /*8360*/  FADD R13, R24, R13 ;  /* 0x0000000d180d7221 */ /* 0x020fe20000000000 */
[----:B------:R-:W-:Y:S01]  /*8370*/  FFMA R30, R30, R3, R7 ;  /* 0x000000031e1e7223 */ /* 0x000fe20000000007 */
[----:B------:R-:W-:Y:S01]  /*8380*/  FFMA R18, R17, R18, R20 ;  /* 0x0000001211127223 */ /* 0x000fe20000000014 */
[----:B------:R-:W-:Y:S01]  /*8390*/  @!P2 STS [R9+0x100], R62 ;  /* 0x0001003e0900a388 */ /* 0x000fe20000000800 */
[----:B------:R-:W-:Y:S01]  /*83a0*/  FADD R15, R26, R15 ;  /* 0x0000000f1a0f7221 */ /* 0x000fe20000000000 */
[----:B------:R-:W-:Y:S01]  /*83b0*/  FFMA R6, R28, R40, R55 ;  /* 0x000000281c067223 */ /* 0x000fe20000000037 */
[----:B------:R-:W-:Y:S01]  /*83c0*/  FFMA R34, R34, R5, R13 ;  /* 0x0000000522227223 */ /* 0x000fe2000000000d */
[----:B------:R0:W-:Y:S01]  /*83d0*/  @!P2 STS [R9+0x140], R46 ;  /* 0x0001402e0900a388 */ /* 0x0001e20000000800 */
[----:B------:R-:W-:Y:S01]  /*83e0*/  FFMA R40, R40, R11, R15 ;  /* 0x0000000b28287223 */ /* 0x000fe2000000000f */
[----:B------:R-:W-:Y:S01]  /*83f0*/  ISETP.GE.AND P3, PT, R0, 0x20, PT ;  /* 0x000000200000780c */ /* 0x000fe20003f66270 */
[----:B------:R-:W-:Y:S01]  /*8400*/  IMAD.U32 R89, RZ, RZ, UR8 ;  /* 0x00000008ff597e24 */ /* 0x000fe2000f8e00ff */
[----:B------:R-:W-:Y:S01]  /*8410*/  @!P2 STS [R9], R32 ;  /* 0x000000200900a388 */ /* 0x000fe20000000800 */
[----:B------:R-:W-:Y:S01]  /*8420*/  ULDC.64 UR6, c[0x0][0x168] ;  /* 0x00005a0000067ab9 */ /* 0x000fe20000000a00 */
[----:B------:R-:W-:Y:S01]  /*8430*/  IMAD.MOV.U32 R69, RZ, RZ, 0x7f800000 ;  /* 0x7f800000ff457424 */ /* 0x000fe200078e00ff */
[----:B------:R-:W-:Y:S01]  /*8440*/  UIADD3 UR4, UP0, UR6, 0x9000, URZ ;  /* 0x0000900006047890 */ /* 0x000fe2000ff1e03f */
[----:B------:R-:W-:Y:S01]  /*8450*/  @!P2 STS [R9+0x20], R4 ;  /* 0x000020040900a388 */ /* 0x000fe20000000800 */
[----:B------:R-:W-:Y:S01]  /*8460*/  IMAD.MOV.U32 R74, RZ, RZ, -0x800000 ;  /* 0xff800000ff4a7424 */ /* 0x000fe200078e00ff */
[----:B------:R-:W-:Y:S01]  /*8470*/  LOP3.LUT R89, R89, 0x3, R0, 0xf8, !PT ;  /* 0x0000000359597812 */ /* 0x000fe200078ef800 */
[----:B------:R-:W-:Y:S01]  /*8480*/  IMAD.MOV.U32 R35, RZ, RZ, RZ ;  /* 0x000000ffff237224 */ /* 0x000fe200078e00ff */
[----:B------:R-:W-:Y:S01]  /*8490*/  @!P2 STS [R9+0x40], R16 ;  /* 0x000040100900a388 */ /* 0x000fe20000000800 */
[----:B------:R-:W-:Y:S01]  /*84a0*/  IMAD.MOV.U32 R36, RZ, RZ, RZ ;  /* 0x000000ffff247224 */ /* 0x000fe200078e00ff */
[----:B------:R-:W-:Y:S01]  /*84b0*/  UIADD3.X UR6, URZ, UR7, URZ, UP0, !UPT ;  /* 0x000000073f067290 */ /* 0x000fe200087fe43f */
[----:B------:R-:W-:Y:S01]  /*84c0*/  IMAD.MOV.U32 R37, RZ, RZ, 0x7f800000 ;  /* 0x7f800000ff257424 */ /* 0x000fe200078e00ff */
[----:B------:R-:W-:Y:S01]  /*84d0*/  @!P2 STS [R9+0x60], R6 ;  /* 0x000060060900a388 */ /* 0x000fe20000000800 */
[----:B------:R-:W-:Y:S01]  /*84e0*/  IMAD.MOV.U32 R61, RZ, RZ, -0x800000 ;  /* 0xff800000ff3d7424 */ /* 0x000fe200078e00ff */
[----:B------:R-:W-:Y:S01]  /*84f0*/  UPLOP3.LUT UP0, UPT, UPT, UPT, UPT, 0x80, 0x0 ;  /* 0x000000000000789c */ /* 0x000fe20003f0f070 */
[----:B------:R-:W-:Y:S01]  /*8500*/  IMAD.MOV.U32 R73, RZ, RZ, -0x800000 ;  /* 0xff800000ff497424 */ /* 0x000fe200078e00ff */
[----:B------:R-:W-:Y:S01]  /*8510*/  @!P2 STS [R9+0x80], R30 ;  /* 0x0000801e0900a388 */ /* 0x000fe20000000800 */
[----:B------:R-:W-:-:S02]  /*8520*/  IMAD.MOV.U32 R39, RZ, RZ, -0x800000 ;  /* 0xff800000ff277424 */ /* 0x000fc400078e00ff */
[----:B------:R-:W-:Y:S01]  /*8530*/  IMAD.MOV.U32 R66, RZ, RZ, 0x7f800000 ;  /* 0x7f800000ff427424 */ /* 0x000fe200078e00ff */
[----:B------:R-:W-:Y:S01]  /*8540*/  @!P2 STS [R9+0xa0], R18 ;  /* 0x0000a0120900a388 */ /* 0x000fe20000000800 */
[----:B------:R-:W-:Y:S02]  /*8550*/  IMAD.MOV.U32 R56, RZ, RZ, -0x800000 ;  /* 0xff800000ff387424 */ /* 0x000fe400078e00ff */
[----:B0-----:R-:W-:Y:S01]  /*8560*/  IMAD.MOV.U32 R46, RZ, RZ, -0x800000 ;  /* 0xff800000ff2e7424 */ /* 0x001fe200078e00ff */
[----:B------:R-:W-:Y:S01]  /*8570*/  @!P2 STS [R9+0xc0], R34 ;  /* 0x0000c0220900a388 */ /* 0x000fe20000000800 */
[----:B------:R-:W-:Y:S02]  /*8580*/  IMAD.MOV.U32 R41, RZ, RZ, -0x800000 ;  /* 0xff800000ff297424 */ /* 0x000fe400078e00ff */
[----:B------:R-:W-:Y:S01]  /*8590*/  IMAD.MOV.U32 R71, RZ, RZ, 0x7f800000 ;  /* 0x7f800000ff477424 */ /* 0x000fe200078e00ff */
[----:B------:R0:W-:Y:S01]  /*85a0*/  @!P2 STS [R9+0xe0], R40 ;  /* 0x0000e0280900a388 */ /* 0x0001e20000000800 */
[----:B------:R-:W-:-:S02]  /*85b0*/  IMAD.MOV.U32 R44, RZ, RZ, -0x800000 ;  /* 0xff800000ff2c7424 */ /* 0x000fc400078e00ff */
[----:B------:R-:W-:Y:S01]  /*85c0*/  IMAD.MOV.U32 R62, RZ, RZ, -0x800000 ;  /* 0xff800000ff3e7424 */ /* 0x000fe200078e00ff */
[----:B------:R-:W-:Y:S01]  /*85d0*/  BAR.SYNC.DEFER_BLOCKING 0x0 ;  /* 0x0000000000007b1d */ /* 0x000fe20000010000 */
[----:B------:R-:W-:Y:S02]  /*85e0*/  IMAD.MOV.U32 R55, RZ, RZ, -0x800000 ;  /* 0xff800000ff377424 */ /* 0x000fe400078e00ff */
[----:B------:R-:W-:Y:S02]  /*85f0*/  IMAD.MOV.U32 R48, RZ, RZ, -0x800000 ;  /* 0xff800000ff307424 */ /* 0x000fe400078e00ff */
[----:B------:R-:W-:Y:S02]  /*8600*/  IMAD.MOV.U32 R42, RZ, RZ, -0x800000 ;  /* 0xff800000ff2a7424 */ /* 0x000fe400078e00ff */
[----:B0-----:R-:W-:Y:S02]  /*8610*/  IMAD.MOV.U32 R40, RZ, RZ, -0x800000 ;  /* 0xff800000ff287424 */ /* 0x001fe400078e00ff */
[----:B------:R-:W-:-:S02]  /*8620*/  IMAD.MOV.U32 R67, RZ, RZ, -0x800000 ;  /* 0xff800000ff437424 */ /* 0x000fc400078e00ff */
[----:B------:R-:W-:Y:S02]  /*8630*/  IMAD.MOV.U32 R47, RZ, RZ, -0x800000 ;  /* 0xff800000ff2f7424 */ /* 0x000fe400078e00ff */
[----:B------:R-:W-:Y:S02]  /*8640*/  IMAD.MOV.U32 R45, RZ, RZ, -0x800000 ;  /* 0xff800000ff2d7424 */ /* 0x000fe400078e00ff */
[----:B------:R-:W-:Y:S02]  /*8650*/  IMAD.MOV.U32 R49, RZ, RZ, -0x800000 ;  /* 0xff800000ff317424 */ /* 0x000fe400078e00ff */
[----:B------:R-:W-:Y:S02]  /*8660*/  IMAD.MOV.U32 R52, RZ, RZ, -0x800000 ;  /* 0xff800000ff347424 */ /* 0x000fe400078e00ff */
[----:B------:R-:W-:Y:S02]  /*8670*/  IMAD.MOV.U32 R51, RZ, RZ, -0x800000 ;  /* 0xff800000ff337424 */ /* 0x000fe400078e00ff */
[----:B------:R-:W-:-:S02]  /*8680*/  IMAD.MOV.U32 R50, RZ, RZ, -0x800000 ;  /* 0xff800000ff327424 */ /* 0x000fc400078e00ff */
[----:B------:R-:W-:Y:S01]  /*8690*/  IMAD.MOV.U32 R53, RZ, RZ, -0x800000 ;  /* 0xff800000ff357424 */ /* 0x000fe200078e00ff */
[----:B------:R-:W0:Y:S01]  /*86a0*/  @!P3 LDS R14, [R0.X4+0x100] ;  /* 0x00010000000eb984 */ /* 0x000e220000004800 */
[----:B------:R-:W-:Y:S02]  /*86b0*/  IMAD.MOV.U32 R63, RZ, RZ, -0x800000 ;  /* 0xff800000ff3f7424 */ /* 0x000fe400078e00ff */
[----:B------:R-:W-:Y:S01]  /*86c0*/  IMAD.MOV.U32 R38, RZ, RZ, -0x800000 ;  /* 0xff800000ff267424 */ /* 0x000fe200078e00ff */
[----:B------:R-:W-:Y:S01]  /*86d0*/  @!P3 LDS R8, [R0.X4] ;  /* 0x000000000008b984 */ /* 0x000fe20000004800 */
[----:B------:R-:W-:Y:S02]  /*86e0*/  IMAD.MOV.U32 R65, RZ, RZ, -0x800000 ;  /* 0xff800000ff417424 */ /* 0x000fe400078e00ff */
[----:B------:R-:W-:Y:S01]  /*86f0*/  IMAD.MOV.U32 R54, RZ, RZ, -0x800000 ;  /* 0xff800000ff367424 */ /* 0x000fe200078e00ff */
[----:B------:R-:W1:Y:S01]  /*8700*/  @!P3 LDS R12, [R0.X4+0x80] ;  /* 0x00008000000cb984 */ /* 0x000e620000004800 */
[----:B------:R-:W-:-:S02]  /*8710*/  IMAD.MOV.U32 R43, RZ, RZ, -0x800000 ;  /* 0xff800000ff2b7424 */ /* 0x000fc400078e00ff */
[----:B------:R-:W-:Y:S02]  /*8720*/  IMAD.MOV.U32 R72, RZ, RZ, -0x800000 ;  /* 0xff800000ff487424 */ /* 0x000fe400078e00ff */
[----:B------:R-:W-:Y:S02]  /*8730*/  IMAD.MOV.U32 R70, RZ, RZ, -0x800000 ;  /* 0xff800000ff467424 */ /* 0x000fe400078e00ff */
[----:B------:R-:W-:Y:S02]  /*8740*/  IMAD.MOV.U32 R68, RZ, RZ, -0x800000 ;  /* 0xff800000ff447424 */ /* 0x000fe400078e00ff */
[----:B------:R-:W-:Y:S02]  /*8750*/  IMAD.MOV.U32 R64, RZ, RZ, -0x800000 ;  /* 0xff800000ff407424 */ /* 0x000fe400078e00ff */
[----:B------:R-:W-:Y:S02]  /*8760*/  IMAD.MOV.U32 R75, RZ, RZ, -0x800000 ;  /* 0xff800000ff4b7424 */ /* 0x000fe400078e00ff */
        /* <DEDUP_REMOVED lines=9> */
[----:B------:R-:W-:Y:S01]  /*8800*/  IMAD.MOV.U32 R88, RZ, RZ, 0x7f800000 ;  /* 0x7f800000ff587424 */ /* 0x000fe200078e00ff */
[----:B0-----:R-:W0:Y:S01]  /*8810*/  SHFL.BFLY PT, R7, R14, 0x4, 0x1f ;  /* 0x0c801f000e077f89 */ /* 0x001e2200000e0000 */
[----:B------:R-:W-:Y:S02]  /*8820*/  IMAD.MOV.U32 R85, RZ, RZ, 0x7f800000 ;  /* 0x7f800000ff557424 */ /* 0x000fe400078e00ff */
[----:B------:R-:W-:Y:S02]  /*8830*/  IMAD.MOV.U32 R86, RZ, RZ, 0x7f800000 ;  /* 0x7f800000ff567424 */ /* 0x000fe400078e00ff */
[----:B------:R-:W-:-:S02]  /*8840*/  IMAD.MOV.U32 R87, RZ, RZ, 0x7f800000 ;  /* 0x7f800000ff577424 */ /* 0x000fc400078e00ff */
[----:B------:R-:W-:Y:S01]  /*8850*/  IMAD.MOV.U32 R94, RZ, RZ, 0x7f800000 ;  /* 0x7f800000ff5e7424 */ /* 0x000fe200078e00ff */
[----:B-1----:R-:W1:Y:S01]  /*8860*/  SHFL.BFLY PT, R5, R12, 0x4, 0x1f ;  /* 0x0c801f000c057f89 */ /* 0x002e6200000e0000 */
        /* <DEDUP_REMOVED lines=8> */
[----:B0-----:R-:W-:Y:S01]  /*88f0*/  FADD R4, R14, R7 ;  /* 0x000000070e047221 */ /* 0x001fe20000000000 */
[----:B------:R-:W-:Y:S02]  /*8900*/  IMAD.MOV.U32 R104, RZ, RZ, 0x7f800000 ;  /* 0x7f800000ff687424 */ /* 0x000fe400078e00ff */
[----:B------:R-:W-:Y:S01]  /*8910*/  IMAD.MOV.U32 R101, RZ, RZ, 0x7f800000 ;  /* 0x7f800000ff657424 */ /* 0x000fe200078e00ff */
[C---:B------:R-:W-:Y:S01]  /*8920*/  FMUL R3, R4.reuse, 0.25 ;  /* 0x3e80000004037820 */ /* 0x040fe20000400000 */
[C---:B------:R-:W-:Y:S01]  /*8930*/  FSETP.GEU.AND P1, PT, |R4|.reuse, 1.175494350822287508e-38, PT ;  /* 0x008000000400780b */ /* 0x040fe20003f2e200 */
[----:B------:R-:W0:Y:S01]  /*8940*/  SHFL.BFLY PT, R11, R4, 0x2, 0x1f ;  /* 0x0c401f00040b7f89 */ /* 0x000e2200000e0000 */
[----:B------:R-:W-:Y:S01]  /*8950*/  FSETP.GT.AND P0, PT, |R4|, 8.50705917302346158658e+37, PT ;  /* 0x7e8000000400780b */ /* 0x000fe20003f04200 */
[----:B-1----:R-:W-:Y:S01]  /*8960*/  FADD R12, R12, R5 ;  /* 0x000000050c0c7221 */ /* 0x002fe20000000000 */
[----:B------:R-:W-:-:S02]  /*8970*/  IMAD.MOV.U32 R107, RZ, RZ, 0x7f800000 ;  /* 0x7f800000ff6b7424 */ /* 0x000fc400078e00ff */
[----:B------:R-:W-:Y:S01]  /*8980*/  FSEL R6, R3, R4, P0 ;  /* 0x0000000403067208 */ /* 0x000fe20000000000 */
[----:B------:R-:W-:Y:S01]  /*8990*/  IMAD.MOV.U32 R103, RZ, RZ, 0x7f800000 ;  /* 0x7f800000ff677424 */ /* 0x000fe200078e00ff */
[----:B------:R-:W1:Y:S01]  /*89a0*/  SHFL.BFLY PT, R3, R8, 0x4, 0x1f ;  /* 0x0c801f0008037f89 */ /* 0x000e6200000e0000 */
[----:B------:R-:W-:Y:S02]  /*89b0*/  IMAD.MOV.U32 R106, RZ, RZ, 0x7f800000 ;  /* 0x7f800000ff6a7424 */ /* 0x000fe400078e00ff */
[----:B------:R-:W-:Y:S02]  /*89c0*/  IMAD.MOV.U32 R108, RZ, RZ, 0x7f800000 ;  /* 0x7f800000ff6c7424 */ /* 0x000fe400078e00ff */
[----:B------:R-:W-:Y:S02]  /*89d0*/  @!P1 FMUL R6, R6, 16777216 ;  /* 0x4b80000006069820 */ /* 0x000fe40000400000 */
[----:B------:R-:W-:-:S04]  /*89e0*/  @P0 FMUL R7, R7, 0.25 ;  /* 0x3e80000007070820 */ /* 0x000fc80000400000 */
[----:B------:R-:W2:Y:S01]  /*89f0*/  MUFU.RCP R6, R6 ;  /* 0x0000000600067308 */ /* 0x000ea20000001000 */
[----:B------:R-:W-:Y:S01]  /*8a00*/  @!P1 FMUL R7, R7, 16777216 ;  /* 0x4b80000007079820 */ /* 0x000fe20000400000 */
[C---:B------:R-:W-:Y:S01]  /*8a10*/  FSETP.NEU.AND P1, PT, R4.reuse, RZ, PT ;  /* 0x000000ff0400720b */ /* 0x040fe20003f2d000 */
[----:B0-----:R-:W-:-:S04]  /*8a20*/  FADD R10, R4, R11 ;  /* 0x0000000b040a7221 */ /* 0x001fc80000000000 */
[C---:B------:R-:W-:Y:S01]  /*8a30*/  FMUL R13, R10.reuse, 0.25 ;  /* 0x3e8000000a0d7820 */ /* 0x040fe20000400000 */
[----:B------:R-:W-:Y:S01]  /*8a40*/  FSETP.GEU.AND P4, PT, |R10|, 1.175494350822287508e-38, PT ;  /* 0x008000000a00780b */ /* 0x000fe20003f8e200 */
[----:B------:R-:W0:Y:S01]  /*8a50*/  SHFL.BFLY PT, R15, R10, 0x1, 0x1f ;  /* 0x0c201f000a0f7f89 */ /* 0x000e2200000e0000 */
[----:B-1----:R-:W-:Y:S01]  /*8a60*/  FADD R3, -R8, R3 ;  /* 0x0000000308037221 */ /* 0x002fe20000000100 */
[----:B------:R-:W-:Y:S01]  /*8a70*/  FSETP.GT.AND P0, PT, |R10|, 8.50705917302346158658e+37, PT ;  /* 0x7e8000000a00780b */ /* 0x000fe20003f04200 */
[----:B--2---:R-:W-:Y:S02]  /*8a80*/  FMUL R7, R6, R7 ;  /* 0x0000000706077220 */ /* 0x004fe40000400000 */
[----:B------:R-:W-:Y:S01]  /*8a90*/  FMUL R9, R3, R3 ;  /* 0x0000000303097220 */ /* 0x000fe20000400000 */
[----:B------:R-:W-:Y:S02]  /*8aa0*/  FSEL R13, R13, R10, P0 ;  /* 0x0000000a0d0d7208 */ /* 0x000fe40000000000 */
[----:B------:R-:W-:Y:S01]  /*8ab0*/  FSEL R7, R7, RZ, P1 ;  /* 0x000000ff07077208 */ /* 0x000fe20000800000 */
[----:B------:R-:W-:-:S03]  /*8ac0*/  FMUL R9, R14, R9 ;  /* 0x000000090e097220 */ /* 0x000fc60000400000 */
[----:B------:R-:W-:Y:S01]  /*8ad0*/  @!P4 FMUL R13, R13, 16777216 ;  /* 0x4b8000000d0dc820 */ /* 0x000fe20000400000 */
[----:B------:R-:W-:Y:S01]  /*8ae0*/  FFMA R3, R3, R7, R8 ;  /* 0x0000000703037223 */ /* 0x000fe20000000008 */
[----:B------:R-:W-:Y:S01]  /*8af0*/  FFMA R9, R7, R9, R12 ;  /* 0x0000000907097223 */ /* 0x000fe2000000000c */
[----:B------:R-:W-:Y:S01]  /*8b00*/  @P0 FMUL R11, R11, 0.25 ;  /* 0x3e8000000b0b0820 */ /* 0x000fe20000400000 */
[----:B------:R-:W1:Y:S01]  /*8b10*/  MUFU.RCP R12, R13 ;  /* 0x0000000d000c7308 */ /* 0x000e620000001000 */
[----:B------:R-:W-:Y:S01]  /*8b20*/  FSETP.NEU.AND P0, PT, R10, RZ, PT ;  /* 0x000000ff0a00720b */ /* 0x000fe20003f0d000 */
[----:B------:R-:W2:Y:S01]  /*8b30*/  SHFL.BFLY PT, R6, R3, 0x2, 0x1f ;  /* 0x0c401f0003067f89 */ /* 0x000ea200000e0000 */
[----:B------:R-:W-:-:S03]  /*8b40*/  @!P4 FMUL R11, R11, 16777216 ;  /* 0x4b8000000b0bc820 */ /* 0x000fc60000400000 */
[----:B------:R-:W3:Y:S01]  /*8b50*/  SHFL.BFLY PT, R8, R9, 0x2, 0x1f ;  /* 0x0c401f0009087f89 */ /* 0x000ee200000e0000 */
[----:B0-----:R-:W-:-:S04]  /*8b60*/  FADD R7, R10, R15 ;  /* 0x0000000f0a077221 */ /* 0x001fc80000000000 */
[C---:B------:R-:W-:Y:S01]  /*8b70*/  FMUL R14, R7.reuse, 0.25 ;  /* 0x3e800000070e7820 */ /* 0x040fe20000400000 */
[----:B------:R-:W-:Y:S01]  /*8b80*/  FSETP.GEU.AND P1, PT, |R7|, 1.175494350822287508e-38, PT ;  /* 0x008000000700780b */ /* 0x000fe20003f2e200 */
[----:B-1----:R-:W-:Y:S01]  /*8b90*/  FMUL R12, R12, R11 ;  /* 0x0000000b0c0c7220 */ /* 0x002fe20000400000 */
[----:B------:R-:W-:-:S04]  /*8ba0*/  IMAD.MOV.U32 R11, RZ, RZ, 0x39aaaaab ;  /* 0x39aaaaabff0b7424 */ /* 0x000fc800078e00ff */
[----:B------:R-:W-:Y:S02]  /*8bb0*/  FSEL R12, R12, RZ, P0 ;  /* 0x000000ff0c0c7208 */ /* 0x000fe40000000000 */
[----:B------:R-:W-:Y:S01]  /*8bc0*/  FSETP.GT.AND P0, PT, |R7|, 8.50705917302346158658e+37, PT ;  /* 0x7e8000000700780b */ /* 0x000fe20003f04200 */
[----:B--2---:R-:W-:-:S03]  /*8bd0*/  FADD R6, -R3, R6 ;  /* 0x0000000603067221 */ /* 0x004fc60000000100 */
[----:B------:R-:W-:Y:S01]  /*8be0*/  FSEL R14, R14, R7, P0 ;  /* 0x000000070e0e7208 */ /* 0x000fe20000000000 */
[C---:B------:R-:W-:Y:S01]  /*8bf0*/  FMUL R5, R6.reuse, R6 ;  /* 0x0000000606057220 */ /* 0x040fe20000400000 */
[----:B------:R-:W-:Y:S01]  /*8c00*/  FFMA R3, R6, R12, R3 ;  /* 0x0000000c06037223 */ /* 0x000fe20000000003 */
[----:B---3--:R-:W-:Y:S02]  /*8c10*/  FADD R9, R9, R8 ;  /* 0x0000000809097221 */ /* 0x008fe40000000000 */
[----:B------:R-:W-:Y:S01]  /*8c20*/  @!P1 FMUL R14, R14, 16777216 ;  /* 0x4b8000000e0e9820 */ /* 0x000fe20000400000 */
[----:B------:R-:W-:Y:S02]  /*8c30*/  FMUL R5, R4, R5 ;  /* 0x0000000504057220 */ /* 0x000fe40000400000 */
[----:B------:R-:W0:Y:S01]  /*8c40*/  SHFL.BFLY PT, R4, R3, 0x1, 0x1f ;  /* 0x0c201f0003047f89 */ /* 0x000e2200000e0000 */
[----:B------:R-:W-:Y:S01]  /*8c50*/  @P0 FMUL R15, R15, 0.25 ;  /* 0x3e8000000f0f0820 */ /* 0x000fe20000400000 */
[----:B------:R-:W-:Y:S01]  /*8c60*/  FFMA R5, R12, R5, R9 ;  /* 0x000000050c057223 */ /* 0x000fe20000000009 */
[----:B------:R-:W1:Y:S01]  /*8c70*/  MUFU.RCP R14, R14 ;  /* 0x0000000e000e7308 */ /* 0x000e620000001000 */
[C---:B------:R-:W-:Y:S01]  /*8c80*/  LOP3.LUT P0, RZ, R0.reuse, 0x7, RZ, 0xc0, !PT ;  /* 0x0000000700ff7812 */ /* 0x040fe2000780c0ff */
[----:B------:R-:W-:Y:S01]  /*8c90*/  @!P1 FMUL R15, R15, 16777216 ;  /* 0x4b8000000f0f9820 */ /* 0x000fe20000400000 */
[----:B------:R-:W-:Y:S01]  /*8ca0*/  FSETP.NEU.AND P1, PT, R7, RZ, PT ;  /* 0x000000ff0700720b */ /* 0x000fe20003f2d000 */
[----:B------:R-:W2:Y:S01]  /*8cb0*/  SHFL.BFLY PT, R6, R5, 0x1, 0x1f ;  /* 0x0c201f0005067f89 */ /* 0x000ea200000e0000 */
[----:B------:R-:W-:Y:S01]  /*8cc0*/  ISETP.LT.AND P0, PT, R0, 0x20, !P0 ;  /* 0x000000200000780c */ /* 0x000fe20004701270 */
[----:B-1----:R-:W-:-:S12]  /*8cd0*/  FMUL R15, R14, R15 ;  /* 0x0000000f0e0f7220 */ /* 0x002fd80000400000 */
[----:B------:R1:W-:Y:S01]  /*8ce0*/  @P0 STS [R0.X4+0x100], R7 ;  /* 0x0001000700000388 */ /* 0x0003e20000004800 */
[----:B0-----:R-:W-:Y:S01]  /*8cf0*/  FADD R4, -R3, R4 ;  /* 0x0000000403047221 */ /* 0x001fe20000000100 */
[----:B------:R-:W-:-:S03]  /*8d00*/  FSEL R15, R15, RZ, P1 ;  /* 0x000000ff0f0f7208 */ /* 0x000fc60000800000 */
[C---:B------:R-:W-:Y:S02]  /*8d10*/  FMUL R9, R4.reuse, R4 ;  /* 0x0000000404097220 */ /* 0x040fe40000400000 */
[----:B------:R-:W-:Y:S01]  /*8d20*/  FFMA R3, R4, R15, R3 ;  /* 0x0000000f04037223 */ /* 0x000fe20000000003 */
[----:B--2---:R-:W-:Y:S01]  /*8d30*/  FADD R6, R5, R6 ;  /* 0x0000000605067221 */ /* 0x004fe20000000000 */
[----:B------:R-:W-:Y:S01]  /*8d40*/  FMUL R9, R10, R9 ;  /* 0x000000090a097220 */ /* 0x000fe20000400000 */
[----:B------:R-:W-:Y:S02]  /*8d50*/  SHF.R.U32.HI R10, RZ, 0x7, R165 ;  /* 0x00000007ff0a7819 */ /* 0x000fe400000116a5 */
[----:B------:R0:W-:Y:S01]  /*8d60*/  @P0 STS [R0.X4], R3 ;  /* 0x0000000300000388 */ /* 0x0001e20000004800 */
[----:B------:R-:W-:Y:S01]  /*8d70*/  FFMA R9, R15, R9, R6 ;  /* 0x000000090f097223 */ /* 0x000fe20000000006 */
[----:B-1----:R-:W-:-:S04]  /*8d80*/  LOP3.LUT R7, R10, 0x10, RZ, 0xc0, !PT ;  /* 0x000000100a077812 */ /* 0x002fc800078ec0ff */
[----:B------:R-:W-:Y:S01]  /*8d90*/  @P0 STS [R0.X4+0x80], R9 ;  /* 0x0000800900000388 */ /* 0x000fe20000004800 */
[----:B------:R-:W-:-:S03]  /*8da0*/  IMAD R160, R160, 0x2, R7 ;  /* 0x00000002a0a07824 */ /* 0x000fc600078e0207 */
[----:B------:R-:W-:Y:S01]  /*8db0*/  BAR.SYNC.DEFER_BLOCKING 0x0 ;  /* 0x0000000000007b1d */ /* 0x000fe20000010000 */
[----:B0-----:R-:W-:-:S05]  /*8dc0*/  IMAD.MOV.U32 R3, RZ, RZ, -0x800000 ;  /* 0xff800000ff037424 */ /* 0x001fca00078e00ff */
[----:B------:R-:W0:Y:S04]  /*8dd0*/  LDS R4, [0x80] ;  /* 0x00008000ff047984 */ /* 0x000e280000000800 */
[----:B------:R-:W1:Y:S04]  /*8de0*/  LDS R5, [0xa0] ;  /* 0x0000a000ff057984 */ /* 0x000e680000000800 */
[----:B------:R-:W2:Y:S04]  /*8df0*/  LDS R6, [0xc0] ;  /* 0x0000c000ff067984 */ /* 0x000ea80000000800 */
[----:B------:R-:W3:Y:S04]  /*8e00*/  LDS R8, [0xe0] ;  /* 0x0000e000ff087984 */ /* 0x000ee80000000800 */
[----:B------:R-:W4:Y:S04]  /*8e10*/  LDS R57, [RZ] ;  /* 0x00000000ff397984 */ /* 0x000f280000000800 */
[----:B------:R-:W4:Y:S04]  /*8e20*/  LDS R58, [0x20] ;  /* 0x00002000ff3a7984 */ /* 0x000f280000000800 */
[----:B------:R-:W4:Y:S04]  /*8e30*/  LDS R59, [0x40] ;  /* 0x00004000ff3b7984 */ /* 0x000f280000000800 */
[----:B------:R-:W4:Y:S01]  /*8e40*/  LDS R60, [0x60] ;  /* 0x00006000ff3c7984 */ /* 0x000f220000000800 */
[-C--:B0-----:R-:W-:Y:S01]  /*8e50*/  FFMA R4, R4, R11.reuse, 9.9999999747524270788e-07 ;  /* 0x358637bd04047423 */ /* 0x081fe2000000000b */
[----:B-1----:R-:W-:-:S03]  /*8e60*/  FFMA R5, R5, R11, 9.9999999747524270788e-07 ;  /* 0x358637bd05057423 */ /* 0x002fc6000000000b */
[----:B------:R0:W1:Y:S01]  /*8e70*/  MUFU.RSQ R79, R4 ;  /* 0x00000004004f7308 */ /* 0x0000620000001400 */
[-C--:B--2---:R-:W-:Y:S01]  /*8e80*/  FFMA R6, R6, R11.reuse, 9.9999999747524270788e-07 ;  /* 0x358637bd06067423 */ /* 0x084fe2000000000b */
[----:B---3--:R-:W-:-:S06]  /*8e90*/  FFMA R8, R8, R11, 9.9999999747524270788e-07 ;  /* 0x358637bd08087423 */ /* 0x008fcc000000000b */
[----:B------:R0:W2:Y:S08]  /*8ea0*/  MUFU.RSQ R84, R5 ;  /* 0x0000000500547308 */ /* 0x0000b00000001400 */
[----:B------:R0:W3:Y:S08]  /*8eb0*/  MUFU.RSQ R93, R6 ;  /* 0x00000006005d7308 */ /* 0x0000f00000001400 */
[----:B-12-4-:R0:W0:Y:S02]  /*8ec0*/  MUFU.RSQ R102, R8 ;  /* 0x0000000800667308 */ /* 0x0160240000001400 */
.L_x_4:
[C---:B------:R-:W-:Y:S01]  /*8ed0*/  LOP3.LUT R13, R35.reuse, 0x7f0, R165, 0xf8, !PT ;  /* 0x000007f0230d7812 */ /* 0x040fe200078ef8a5 */
[----:B------:R-:W-:Y:S01]  /*8ee0*/  IMAD.MOV.U32 R82, RZ, RZ, 0x2 ;  /* 0x00000002ff527424 */ /* 0x000fe200078e00ff */
[----:B0-----:R-:W-:Y:S01]  /*8ef0*/  LOP3.LUT R8, R35, 0x8, R164, 0xfe, !PT ;  /* 0x0000000823087812 */ /* 0x001fe200078efea4 */
[----:B------:R-:W-:Y:S01]  /*8f00*/  CS2R R16, SRZ ;  /* 0x0000000000107805 */ /* 0x000fe2000001ff00 */
[----:B------:R-:W-:Y:S01]  /*8f10*/  ISETP.GE.U32.AND P1, PT, R13, 0xc00, PT ;  /* 0x00000c000d00780c */ /* 0x000fe20003f26070 */
[C---:B------:R-:W-:Y:S01]  /*8f20*/  IMAD R5, R168.reuse, 0xc00, R13 ;  /* 0x00000c00a8057824 */ /* 0x040fe200078e020d */
[----:B------:R-:W-:Y:S01]  /*8f30*/  CS2R R18, SRZ ;  /* 0x0000000000127805 */ /* 0x000fe2000001ff00 */
[----:B------:R-:W-:Y:S01]  /*8f40*/  IMAD R7, R168, 0xc00, R8 ;  /* 0x00000c00a8077824 */ /* 0x000fe200078e0208 */
[----:B------:R-:W-:Y:S01]  /*8f50*/  ISETP.GE.U32.AND.EX P1, PT, R36, RZ, PT, P1 ;  /* 0x000000ff2400720c */ /* 0x000fe20003f26110 */
[----:B------:R-:W-:Y:S01]  /*8f60*/  CS2R R28, SRZ ;  /* 0x00000000001c7805 */ /* 0x000fe2000001ff00 */
[----:B------:R-:W-:Y:S01]  /*8f70*/  CS2R R30, SRZ ;  /* 0x00000000001e7805 */ /* 0x000fe2000001ff00 */
[----:B------:R-:W-:Y:S01]  /*8f80*/  IMAD.WIDE R4, R5, R82, c[0x0][0x1a0] ;  /* 0x0000680005047625 */ /* 0x000fe200078e0252 */
[----:B------:R-:W-:-:S03]  /*8f90*/  ISETP.LT.AND P4, PT, R168, 0xe10, !P1 ;  /* 0x00000e10a800780c */ /* 0x000fc60004f81270 */
[----:B------:R-:W-:-:S10]  /*8fa0*/  IMAD.WIDE R6, R7, R82, c[0x0][0x1a0] ;  /* 0x0000680007067625 */ /* 0x000fd400078e0252 */
[----:B------:R-:W2:Y:S01]  /*8fb0*/  @P4 LDG.E.EF.128 R16, [R4.64] ;  /* 0x0000000c04104981 */ /* 0x000ea2000c0e1d00 */
[----:B------:R-:W-:-:S03]  /*8fc0*/  CS2R R20, SRZ ;  /* 0x0000000000147805 */ /* 0x000fc6000001ff00 */
[----:B------:R-:W4:Y:S01]  /*8fd0*/  @P4 LDG.E.EF.128 R28, [R6.64] ;  /* 0x0000000c061c4981 */ /* 0x000f22000c0e1d00 */
[----:B------:R-:W-:Y:S01]  /*8fe0*/  ISETP.LT.AND P1, PT, R167, 0xe10, !P1 ;  /* 0x00000e10a700780c */ /* 0x000fe20004f21270 */
[C---:B------:R-:W-:Y:S01]  /*8ff0*/  IMAD.IADD R13, R163.reuse, 0x1, R13 ;  /* 0x00000001a30d7824 */ /* 0x040fe200078e020d */
[----:B------:R-:W-:Y:S01]  /*9000*/  CS2R R22, SRZ ;  /* 0x0000000000167805 */ /* 0x000fe2000001ff00 */
[----:B------:R-:W-:Y:S01]  /*9010*/  IMAD.IADD R15, R163, 0x1, R8 ;  /* 0x00000001a30f7824 */ /* 0x000fe200078e0208 */
[----:B------:R-:W-:Y:S01]  /*9020*/  CS2R R24, SRZ ;  /* 0x0000000000187805 */ /* 0x000fe2000001ff00 */
[----:B------:R-:W-:Y:S01]  /*9030*/  CS2R R26, SRZ ;  /* 0x00000000001a7805 */ /* 0x000fe2000001ff00 */
[----:B------:R-:W-:-:S04]  /*9040*/  IMAD.WIDE R12, R13, R82, c[0x0][0x1a0] ;  /* 0x000068000d0c7625 */ /* 0x000fc800078e0252 */
[----:B------:R-:W-:-:S03]  /*9050*/  IMAD.WIDE R14, R15, R82, c[0x0][0x1a0] ;  /* 0x000068000f0e7625 */ /* 0x000fc600078e0252 */
[----:B------:R0:W5:Y:S04]  /*9060*/  @P1 LDG.E.EF.128 R20, [R12.64] ;  /* 0x0000000c0c141981 */ /* 0x000168000c0e1d00 */
[----:B---3--:R1:W3:Y:S01]  /*9070*/  @P1 LDG.E.EF.128 R24, [R14.64] ;  /* 0x0000000c0e181981 */ /* 0x0082e2000c0e1d00 */
[C---:B------:R-:W-:Y:S01]  /*9080*/  LOP3.LUT R111, R35.reuse, R166, RZ, 0xfc, !PT ;  /* 0x000000a6236f7212 */ /* 0x040fe200078efcff */
[----:B------:R-:W-:Y:S01]  /*9090*/  IMAD.MOV.U32 R113, RZ, RZ, 0x4 ;  /* 0x00000004ff717424 */ /* 0x000fe200078e00ff */
[----:B------:R-:W-:Y:S01]  /*90a0*/  LOP3.LUT R34, R35, 0x3004, R166, 0xfe, !PT ;  /* 0x0000300423227812 */ /* 0x000fe200078efea6 */
[----:B------:R-:W-:Y:S01]  /*90b0*/  BAR.SYNC.DEFER_BLOCKING 0x0 ;  /* 0x0000000000007b1d */ /* 0x000fe20000010000 */
[C---:B------:R-:W-:Y:S01]  /*90c0*/  ISETP.GE.U32.AND P1, PT, R111.reuse, 0xc00, PT ;  /* 0x00000c006f00780c */ /* 0x040fe20003f26070 */
[----:B0-----:R-:W-:Y:S01]  /*90d0*/  CS2R R12, SRZ ;  /* 0x00000000000c7805 */ /* 0x001fe2000001ff00 */
[----:B------:R-:W-:-:S02]  /*90e0*/  LEA R32, P4, R111, c[0x0][0x170], 0x1 ;  /* 0x00005c006f207a11 */ /* 0x000fc400078808ff */
[----:B------:R-:W-:Y:S01]  /*90f0*/  ISETP.GE.U32.AND.EX P1, PT, R36, RZ, PT, P1 ;  /* 0x000000ff2400720c */ /* 0x000fe20003f26110 */
[----:B-1----:R-:W-:Y:S01]  /*9100*/  CS2R R14, SRZ ;  /* 0x00000000000e7805 */ /* 0x002fe2000001ff00 */
[C---:B------:R-:W-:Y:S02]  /*9110*/  LEA.HI.X R33, R111.reuse, c[0x0][0x174], R36, 0x1, P4 ;  /* 0x00005d006f217a11 */ /* 0x040fe400020f0c24 */
[----:B------:R-:W-:-:S04]  /*9120*/  LEA R114, P4, R111, c[0x0][0x168], 0x2 ;  /* 0x00005a006f727a11 */ /* 0x000fc800078810ff */
[----:B------:R-:W-:Y:S01]  /*9130*/  LEA.HI.X R115, R111, c[0x0][0x16c], R36, 0x2, P4 ;  /* 0x00005b006f737a11 */ /* 0x000fe200020f1424 */
[----:B--2---:R0:W-:Y:S04]  /*9140*/  STS.128 [R160], R16 ;  /* 0x00000010a0007388 */ /* 0x0041e80000000c00 */
[----:B----4-:R1:W-:Y:S04]  /*9150*/  STS.128 [R160+0x10], R28 ;  /* 0x0000101ca0007388 */ /* 0x0103e80000000c00 */
[----:B------:R-:W-:Y:S01]  /*9160*/  BAR.SYNC.DEFER_BLOCKING 0x0 ;  /* 0x0000000000007b1d */ /* 0x000fe20000010000 */
[----:B0-----:R-:W-:Y:S01]  /*9170*/  CS2R R16, SRZ ;  /* 0x0000000000107805 */ /* 0x001fe2000001ff00 */
[----:B------:R-:W-:Y:S01]  /*9180*/  CS2R R18, SRZ ;  /* 0x0000000000127805 */ /* 0x000fe2000001ff00 */
[----:B-1----:R-:W-:-:S03]  /*9190*/  IMAD.WIDE.U32 R30, R34, R113, c[0x0][0x168] ;  /* 0x00005a00221e7625 */ /* 0x002fc600078e0071 */
[----:B------:R-:W-:Y:S04]  /*91a0*/  LDS.128 R4, [R158] ;  /* 0x000000009e047984 */ /* 0x000fe80000000c00 */
[----:B------:R-:W0:Y:S04]  /*91b0*/  LDS.128 R8, [R158+0x1010] ;  /* 0x001010009e087984 */ /* 0x000e280000000c00 */
[----:B------:R-:W-:Y:S06]  /*91c0*/  BAR.SYNC.DEFER_BLOCKING 0x0 ;  /* 0x0000000000007b1d */ /* 0x000fec0000010000 */
[----:B-----5:R1:W-:Y:S04]  /*91d0*/  STS.128 [R160], R20 ;  /* 0x00000014a0007388 */ /* 0x0203e80000000c00 */
[----:B---3--:R2:W-:Y:S04]  /*91e0*/  STS.128 [R160+0x10], R24 ;  /* 0x00001018a0007388 */ /* 0x0085e80000000c00 */
[----:B------:R-:W-:Y:S01]  /*91f0*/  BAR.SYNC.DEFER_BLOCKING 0x0 ;  /* 0x0000000000007b1d */ /* 0x000fe20000010000 */
[----:B------:R-:W-:Y:S01]  /*9200*/  IADD3 R34, P5, R166, R35, RZ ;  /* 0x00000023a6227210 */ /* 0x000fe20007fbe0ff */
[----:B-1----:R-:W-:Y:S01]  /*9210*/  CS2R R20, SRZ ;  /* 0x0000000000147805 */ /* 0x002fe2000001ff00 */
[----:B------:R-:W-:-:S02]  /*9220*/  CS2R R22, SRZ ;  /* 0x0000000000167805 */ /* 0x000fc4000001ff00 */
[----:B------:R-:W-:Y:S01]  /*9230*/  LEA R112, P4, R34, UR4, 0x2 ;  /* 0x0000000422707c11 */ /* 0x000fe2000f8810ff */
[----:B--2---:R-:W-:Y:S01]  /*9240*/  CS2R R24, SRZ ;  /* 0x0000000000187805 */ /* 0x004fe2000001ff00 */
[----:B------:R-:W-:Y:S01]  /*9250*/  CS2R R26, SRZ ;  /* 0x00000000001a7805 */ /* 0x000fe2000001ff00 */
[----:B------:R1:W2:Y:S04]  /*9260*/  @!P1 LDG.E.EL.128 R16, [R32.64+0x6000] ;  /* 0x0060000c20109981 */ /* 0x0002a8000c2e1d00 */
[----:B------:R1:W3:Y:S04]  /*9270*/  @!P1 LDG.E.EL.128 R20, [R32.64+0x4800] ;  /* 0x0048000c20149981 */ /* 0x0002e8000c2e1d00 */
[----:B------:R4:W5:Y:S01]  /*9280*/  @!P1 LDG.E.EL.128 R12, [R30.64] ;  /* 0x0000000c1e0c9981 */ /* 0x000962000c2e1d00 */
[----:B------:R-:W-:-:S03]  /*9290*/  CS2R R28, SRZ ;  /* 0x00000000001c7805 */ /* 0x000fc6000001ff00 */
[----:B------:R0:W3:Y:S01]  /*92a0*/  @!P1 LDG.E.EL.128 R24, [R114.64+0xc000] ;  /* 0x00c0000c72189981 */ /* 0x0000e2000c2e1d00 */
[----:B-1----:R-:W-:-:S05]  /*92b0*/  IMAD.X R33, RZ, RZ, R36, P5 ;  /* 0x000000ffff217224 */ /* 0x002fca00028e0624 */
[----:B------:R-:W-:Y:S01]  /*92c0*/  LEA.HI.X R113, R34, UR6, R33, 0x2, P4 ;  /* 0x0000000622717c11 */ /* 0x000fe2000a0f1421 */
[----:B----4-:R-:W-:Y:S01]  /*92d0*/  CS2R R30, SRZ ;  /* 0x00000000001e7805 */ /* 0x010fe2000001ff00 */
[----:B------:R-:W-:Y:S01]  /*92e0*/  CS2R R32, SRZ ;  /* 0x0000000000207805 */ /* 0x000fe2000001ff00 */
[----:B------:R-:W-:-:S04]  /*92f0*/  CS2R R34, SRZ ;  /* 0x0000000000227805 */ /* 0x000fc8000001ff00 */
[----:B------:R1:W4:Y:S04]  /*9300*/  @!P1 LDG.E.EL.128 R28, [R114.64+0x9000] ;  /* 0x0090000c721c9981 */ /* 0x000328000c2e1d00 */
[----:B------:R2:W4:Y:S01]  /*9310*/  @!P1 LDG.E.EL.128 R32, [R112.64+0x10] ;  /* 0x0000100c70209981 */ /* 0x000522000c2e1d00 */
[----:B0-----:R-:W-:-:S04]  /*9320*/  IMAD.U32 R117, R8, 0x10000, RZ ;  /* 0x0001000008757824 */ /* 0x001fc800078e00ff */
[----:B------:R-:W-:Y:S01]  /*9330*/  FADD R117, -R58, R117 ;  /* 0x000000753a757221 */ /* 0x000fe20000000100 */
[----:B-1----:R-:W-:Y:S01]  /*9340*/  IMAD.U32 R115, R11, 0x10000, RZ ;  /* 0x000100000b737824 */ /* 0x002fe200078e00ff */
[----:B------:R-:W-:Y:S01]  /*9350*/  PLOP3.LUT P4, PT, PT, PT, UP1, 0x40, 0x0 ;  /* 0x000000000000781c */ /* 0x000fe20003f8e818 */
[----:B------:R-:W-:Y:S01]  /*9360*/  IMAD.U32 R119, R10, 0x10000, RZ ;  /* 0x000100000a777824 */ /* 0x000fe200078e00ff */
[----:B------:R-:W-:Y:S01]  /*9370*/  ISETP.LT.U32.AND P1, PT, R111, 0xc00, PT ;  /* 0x00000c006f00780c */ /* 0x000fe20003f21070 */
[----:B------:R-:W-:Y:S01]  /*9380*/  FMUL R117, R84, R117 ;  /* 0x0000007554757220 */ /* 0x000fe20000400000 */
[C---:B------:R-:W-:Y:S01]  /*9390*/  FADD R115, -R58.reuse, R115 ;  /* 0x000000733a737221 */ /* 0x040fe20000000100 */
[----:B------:R-:W-:Y:S01]  /*93a0*/  FADD R119, -R58, R119 ;  /* 0x000000773a777221 */ /* 0x000fe20000000100 */
[----:B------:R-:W-:Y:S02]  /*93b0*/  ISETP.LT.U32.AND.EX P1, PT, R36, RZ, P4, P1 ;  /* 0x000000ff2400720c */ /* 0x000fe40002721110 */
[C---:B------:R-:W-:Y:S01]  /*93c0*/  FMUL R115, R84.reuse, R115 ;  /* 0x0000007354737220 */ /* 0x040fe20000400000 */
[----:B------:R-:W-:Y:S01]  /*93d0*/  FMUL R119, R84, R119 ;  /* 0x0000007754777220 */ /* 0x000fe20000400000 */
[----:B------:R-:W-:-:S02]  /*93e0*/  FSETP.NAN.AND P5, PT, R86, R86, PT ;  /* 0x000000565600720b */ /* 0x000fc40003fa8000 */
[----:B------:R-:W-:Y:S02]  /*93f0*/  PRMT R110, R8, 0x7632, R110 ;  /* 0x00007632086e7816 */ /* 0x000fe4000000006e */
[----:B------:R-:W-:Y:S02]  /*9400*/  PRMT R8, R10, 0x7632, R8 ;  /* 0x000076320a087816 */ /* 0x000fe40000000008 */
[----:B------:R-:W-:Y:S02]  /*9410*/  PRMT R10, R11, 0x7632, R10 ;  /* 0x000076320b0a7816 */ /* 0x000fe4000000000a */
[C---:B------:R-:W-:Y:S01]  /*9420*/  PRMT R11, R9.reuse, 0x7632, R11 ;  /* 0x00007632090b7816 */ /* 0x040fe2000000000b */
[----:B------:R-:W-:-:S04]  /*9430*/  IMAD.U32 R9, R9, 0x10000, RZ ;  /* 0x0001000009097824 */ /* 0x000fc800078e00ff */
[----:B------:R-:W-:Y:S01]  /*9440*/  FADD R9, -R58, R9 ;  /* 0x000000093a097221 */ /* 0x000fe20000000100 */
[----:B------:R-:W-:-:S03]  /*9450*/  IMAD.U32 R11, R11, 0x10000, RZ ;  /* 0x000100000b0b7824 */ /* 0x000fc600078e00ff */
[----:B------:R-:W-:Y:S01]  /*9460*/  FMUL R9, R84, R9 ;  /* 0x0000000954097220 */ /* 0x000fe20000400000 */
[----:B------:R-:W-:Y:S01]  /*9470*/  FADD R11, -R58, R11 ;  /* 0x0000000b3a0b7221 */ /* 0x000fe20000000100 */
[----:B--2---:R-:W-:Y:S02]  /*9480*/  PRMT R116, R19, 0x7632, R116 ;  /* 0x0000763213747816 */ /* 0x004fe40000000074 */
[C---:B------:R-:W-:Y:S01]  /*9490*/  PRMT R114, R18.reuse, 0x7632, R114 ;  /* 0x0000763212727816 */ /* 0x040fe20000000072 */
[----:B------:R-:W-:Y:S02]  /*94a0*/  IMAD.U32 R121, R18, 0x10000, RZ ;  /* 0x0001000012797824 */ /* 0x000fe400078e00ff */
[----:B------:R-:W-:Y:S02]  /*94b0*/  IMAD.U32 R116, R116, 0x10000, RZ ;  /* 0x0001000074747824 */ /* 0x000fe400078e00ff */
[----:B------:R-:W-:Y:S01]  /*94c0*/  IMAD.U32 R112, R114, 0x10000, RZ ;  /* 0x0001000072707824 */ /* 0x000fe200078e00ff */
[--C-:B-----5:R-:W-:Y:S01]  /*94d0*/  FADD R18, R121, R12.reuse ;  /* 0x0000000c79127221 */ /* 0x120fe20000000000 */
[----:B------:R-:W-:Y:S01]  /*94e0*/  IMAD.U32 R19, R19, 0x10000, RZ ;  /* 0x0001000013137824 */ /* 0x000fe200078e00ff */
[----:B------:R-:W-:Y:S01]  /*94f0*/  FADD R113, R116, R15 ;  /* 0x0000000f74717221 */ /* 0x000fe20000000000 */
[----:B------:R-:W-:Y:S01]  /*9500*/  FADD R112, R112, R13 ;  /* 0x0000000d70707221 */ /* 0x000fe20000000000 */
[C---:B------:R-:W-:Y:S01]  /*9510*/  IMAD.U32 R15, R16.reuse, 0x10000, RZ ;  /* 0x00010000100f7824 */ /* 0x040fe200078e00ff */
[----:B------:R-:W-:-:S02]  /*9520*/  PRMT R12, R16, 0x7632, R12 ;  /* 0x00007632100c7816 */ /* 0x000fc4000000000c */
[C---:B------:R-:W-:Y:S01]  /*9530*/  PRMT R13, R17.reuse, 0x7632, R13 ;  /* 0x00007632110d7816 */ /* 0x040fe2000000000d */
[----:B------:R-:W-:Y:S01]  /*9540*/  IMAD.U32 R17, R17, 0x10000, RZ ;  /* 0x0001000011117824 */ /* 0x000fe200078e00ff */
[----:B------:R-:W-:Y:S01]  /*9550*/  FADD R19, R19, R14 ;  /* 0x0000000e13137221 */ /* 0x000fe20000000000 */
[----:B---3--:R-:W-:Y:S01]  /*9560*/  FADD R14, R15, R24 ;  /* 0x000000180f0e7221 */ /* 0x008fe20000000000 */
[----:B------:R-:W-:Y:S01]  /*9570*/  IMAD.U32 R15, R21, 0x10000, RZ ;  /* 0x00010000150f7824 */ /* 0x000fe200078e00ff */
[----:B------:R-:W-:Y:S01]  /*9580*/  FADD R26, R17, R26 ;  /* 0x0000001a111a7221 */ /* 0x000fe20000000000 */
[----:B------:R-:W-:Y:S01]  /*9590*/  IMAD.U32 R12, R12, 0x10000, RZ ;  /* 0x000100000c0c7824 */ /* 0x000fe200078e00ff */
[----:B------:R-:W-:Y:S01]  /*95a0*/  PRMT R21, R21, 0x7632, R21 ;  /* 0x0000763215157816 */ /* 0x000fe20000000015 */
[----:B------:R-:W-:Y:S02]  /*95b0*/  IMAD.U32 R16, R13, 0x10000, RZ ;  /* 0x000100000d107824 */ /* 0x000fe400078e00ff */
[----:B------:R-:W-:-:S02]  /*95c0*/  IMAD.U32 R17, R23, 0x10000, RZ ;  /* 0x0001000017117824 */ /* 0x000fc400078e00ff */
[----:B------:R-:W-:Y:S01]  /*95d0*/  IMAD.U32 R13, R20, 0x10000, RZ ;  /* 0x00010000140d7824 */ /* 0x000fe200078e00ff */
[----:B------:R-:W-:Y:S01]  /*95e0*/  FADD R24, R12, R25 ;  /* 0x000000190c187221 */ /* 0x000fe20000000000 */
[----:B------:R-:W-:Y:S01]  /*95f0*/  IMAD.U32 R12, R21, 0x10000, RZ ;  /* 0x00010000150c7824 */ /* 0x000fe200078e00ff */
[----:B----4-:R-:W-:Y:S01]  /*9600*/  FADD R34, R17, R34 ;  /* 0x0000002211227221 */ /* 0x010fe20000000000 */
[----:B------:R-:W-:Y:S01]  /*9610*/  FADD R28, R13, R28 ;  /* 0x0000001c0d1c7221 */ /* 0x000fe20000000000 */
[----:B------:R-:W-:Y:S01]  /*9620*/  FADD R17, R14, 1 ;  /* 0x3f8000000e117421 */ /* 0x000fe20000000000 */
[C---:B------:R-:W-:Y:S01]  /*9630*/  IMAD.U32 R13, R22.reuse, 0x10000, RZ ;  /* 0x00010000160d7824 */ /* 0x040fe200078e00ff */
[----:B------:R-:W-:Y:S01]  /*9640*/  PRMT R22, R22, 0x7632, R22 ;  /* 0x0000763216167816 */ /* 0x000fe20000000016 */
[----:B------:R-:W-:Y:S01]  /*9650*/  FADD R31, R12, R31 ;  /* 0x0000001f0c1f7221 */ /* 0x000fe20000000000 */
[----:B------:R-:W-:Y:S01]  /*9660*/  FFMA R12, R117, R17, R28 ;  /* 0x00000011750c7223 */ /* 0x000fe2000000001c */
[----:B------:R-:W-:-:S02]  /*9670*/  FADD R19, R19, 1 ;  /* 0x3f80000013137421 */ /* 0x000fc40000000000 */
[----:B------:R-:W-:Y:S01]  /*9680*/  IMAD.U32 R22, R22, 0x10000, RZ ;  /* 0x0001000016167824 */ /* 0x000fe200078e00ff */
[----:B------:R-:W-:Y:S01]  /*9690*/  FADD R32, R13, R32 ;  /* 0x000000200d207221 */ /* 0x000fe20000000000 */
[-C--:B------:R-:W-:Y:S01]  /*96a0*/  FSETP.GEU.AND P4, PT, R86, R12.reuse, PT ;  /* 0x0000000c5600720b */ /* 0x080fe20003f8e000 */
[----:B------:R-:W-:Y:S01]  /*96b0*/  FADD R21, R18, 1 ;  /* 0x3f80000012157421 */ /* 0x000fe20000000000 */
[----:B------:R-:W-:Y:S01]  /*96c0*/  FADD R33, R22, R33 ;  /* 0x0000002116217221 */ /* 0x000fe20000000000 */
[----:B------:R-:W-:Y:S01]  /*96d0*/  FFMA R22, R115, R19, R34 ;  /* 0x0000001373167223 */ /* 0x000fe20000000022 */
[----:B------:R-:W-:Y:S01]  /*96e0*/  FSEL R13, R86, R12, !P4 ;  /* 0x0000000c560d7208 */ /* 0x000fe20006000000 */
[----:B------:R-:W-:Y:S01]  /*96f0*/  FFMA R14, R119, R21, R32 ;  /* 0x00000015770e7223 */ /* 0x000fe20000000020 */
[----:B------:R-:W-:Y:S01]  /*9700*/  FADD R27, R16, R27 ;  /* 0x0000001b101b7221 */ /* 0x000fe20000000000 */
[----:B------:R-:W-:Y:S01]  /*9710*/  IMAD.U32 R16, R4, 0x10000, RZ ;  /* 0x0001000004107824 */ /* 0x000fe200078e00ff */
[----:B------:R-:W-:-:S02]  /*9720*/  @P1 FSEL R86, R86, R13, P5 ;  /* 0x0000000d56561208 */ /* 0x000fc40002800000 */
[----:B------:R-:W-:Y:S01]  /*9730*/  FSETP.GEU.AND P6, PT, R95, R22, PT ;  /* 0x000000165f00720b */ /* 0x000fe20003fce000 */
[----:B------:R-:W-:Y:S01]  /*9740*/  FADD R18, -R57, R16 ;  /* 0x0000001039127221 */ /* 0x000fe20000000100 */
[----:B------:R-:W-:Y:S02]  /*9750*/  FSETP.GEU.AND P5, PT, R87, R14, PT ;  /* 0x0000000e5700720b */ /* 0x000fe40003fae000 */
[----:B------:R-:W-:Y:S02]  /*9760*/  PRMT R20, R20, 0x7632, R20 ;  /* 0x0000763214147816 */ /* 0x000fe40000000014 */
[----:B------:R-:W-:Y:S01]  /*9770*/  FSEL R116, R95, R22, !P6 ;  /* 0x000000165f747208 */ /* 0x000fe20007000000 */
[----:B------:R-:W-:Y:S01]  /*9780*/  IMAD.U32 R16, R5, 0x10000, RZ ;  /* 0x0001000005107824 */ /* 0x000fe200078e00ff */
[----:B------:R-:W-:Y:S01]  /*9790*/  FSETP.NAN.AND P6, PT, R87, R87, PT ;  /* 0x000000575700720b */ /* 0x000fe20003fc8000 */
[----:B------:R-:W-:Y:S01]  /*97a0*/  FMUL R13, R79, R18 ;  /* 0x000000124f0d7220 */ /* 0x000fe20000400000 */
[----:B------:R-:W-:Y:S01]  /*97b0*/  FSEL R114, R87, R14, !P5 ;  /* 0x0000000e57727208 */ /* 0x000fe20006800000 */
[----:B------:R-:W-:Y:S01]  /*97c0*/  IMAD.U32 R20, R20, 0x10000, RZ ;  /* 0x0001000014147824 */ /* 0x000fe200078e00ff */
[----:B------:R-:W-:Y:S01]  /*97d0*/  PRMT R23, R23, 0x7632, R23 ;  /* 0x0000763217177816 */ /* 0x000fe20000000017 */
[----:B------:R-:W-:Y:S01]  /*97e0*/  FADD R16, -R57, R16 ;  /* 0x0000001039107221 */ /* 0x000fe20000000100 */
[----:B------:R-:W-:Y:S01]  /*97f0*/  @P1 FSEL R87, R87, R114, P6 ;  /* 0x0000007257571208 */ /* 0x000fe20003000000 */
[----:B------:R-:W-:Y:S01]  /*9800*/  FFMA R114, R13, R17, R28 ;  /* 0x000000110d727223 */ /* 0x000fe2000000001c */
[----:B------:R-:W-:Y:S01]  /*9810*/  FSETP.NAN.AND P4, PT, R95, R95, PT ;  /* 0x0000005f5f00720b */ /* 0x000fe20003f88000 */
[----:B------:R-:W-:Y:S01]  /*9820*/  FADD R29, R20, R29 ;  /* 0x0000001d141d7221 */ /* 0x000fe20000000000 */
[----:B------:R-:W-:Y:S01]  /*9830*/  IMAD.U32 R20, R23, 0x10000, RZ ;  /* 0x0001000017147824 */ /* 0x000fe200078e00ff */
[----:B------:R-:W-:Y:S01]  /*9840*/  FADD R30, R15, R30 ;  /* 0x0000001e0f1e7221 */ /* 0x000fe20000000000 */
[----:B------:R-:W-:Y:S01]  /*9850*/  @P1 FSEL R95, R95, R116, P4 ;  /* 0x000000745f5f1208 */ /* 0x000fe20002000000 */
[----:B------:R-:W-:Y:S01]  /*9860*/  FMUL R13, R79, R16 ;  /* 0x000000104f0d7220 */ /* 0x000fe20000400000 */
[----:B------:R-:W-:Y:S01]  /*9870*/  FADD R23, R26, 1 ;  /* 0x3f8000001a177421 */ /* 0x000fe20000000000 */
[----:B------:R-:W-:-:S02]  /*9880*/  FSETP.GT.AND P4, PT, R40, R114, PT ;  /* 0x000000722800720b */ /* 0x000fc40003f84000 */
[----:B------:R-:W-:Y:S01]  /*9890*/  FSETP.GT.AND P6, PT, R39, R12, PT ;  /* 0x0000000c2700720b */ /* 0x000fe20003fc4000 */
[----:B------:R-:W-:Y:S01]  /*98a0*/  FFMA R117, R13, R23, R30 ;  /* 0x000000170d757223 */ /* 0x000fe2000000001e */
[C---:B------:R-:W-:Y:S02]  /*98b0*/  FSETP.NAN.AND P5, PT, R40.reuse, R40, PT ;  /* 0x000000282800720b */ /* 0x040fe40003fa8000 */
[C---:B------:R-:W-:Y:S02]  /*98c0*/  FSEL R15, R40.reuse, R114, P4 ;  /* 0x00000072280f7208 */ /* 0x040fe40002000000 */
[C---:B------:R-:W-:Y:S02]  /*98d0*/  FSETP.NAN.AND P4, PT, R39.reuse, R39, PT ;  /* 0x000000272700720b */ /* 0x040fe40003f88000 */
[----:B------:R-:W-:Y:S02]  /*98e0*/  FSEL R16, R39, R12, P6 ;  /* 0x0000000c27107208 */ /* 0x000fe40003000000 */
[----:B------:R-:W-:-:S02]  /*98f0*/  @P1 FSEL R40, R40, R15, P5 ;  /* 0x0000000f28281208 */ /* 0x000fc40002800000 */
[CC--:B------:R-:W-:Y:S02]  /*9900*/  FSETP.GEU.AND P6, PT, R76.reuse, R117.reuse, PT ;  /* 0x000000754c00720b */ /* 0x0c0fe40003fce000 */
[----:B------:R-:W-:Y:S02]  /*9910*/  FSETP.GEU.AND P5, PT, R83, R114, PT ;  /* 0x000000725300720b */ /* 0x000fe40003fae000 */
[----:B------:R-:W-:Y:S02]  /*9920*/  @P1 FSEL R39, R39, R16, P4 ;  /* 0x0000001027271208 */ /* 0x000fe40002000000 */
[C---:B------:R-:W-:Y:S02]  /*9930*/  FSETP.NAN.AND P4, PT, R76.reuse, R76, PT ;  /* 0x0000004c4c00720b */ /* 0x040fe40003f88000 */
[----:B------:R-:W-:Y:S02]  /*9940*/  FSEL R13, R76, R117, !P6 ;  /* 0x000000754c0d7208 */ /* 0x000fe40007000000 */
[----:B------:R-:W-:-:S02]  /*9950*/  FSETP.NAN.AND P6, PT, R83, R83, PT ;  /* 0x000000535300720b */ /* 0x000fc40003fc8000 */
[----:B------:R-:W-:Y:S02]  /*9960*/  FSEL R16, R83, R114, !P5 ;  /* 0x0000007253107208 */ /* 0x000fe40006800000 */
[----:B------:R-:W-:Y:S02]  /*9970*/  @P1 FSEL R76, R76, R13, P4 ;  /* 0x0000000d4c4c1208 */ /* 0x000fe40002000000 */
[----:B------:R-:W-:Y:S02]  /*9980*/  FSETP.GT.AND P4, PT, R51, R22, PT ;  /* 0x000000163300720b */ /* 0x000fe40003f84000 */
[----:B------:R-:W-:Y:S02]  /*9990*/  @P1 FSEL R83, R83, R16, P6 ;  /* 0x0000001053531208 */ /* 0x000fe40003000000 */
[----:B------:R-:W-:Y:S02]  /*99a0*/  FSETP.GT.AND P6, PT, R49, R14, PT ;  /* 0x0000000e3100720b */ /* 0x000fe40003fc4000 */
[----:B------:R-:W-:-:S02]  /*99b0*/  FSEL R18, R51, R22, P4 ;  /* 0x0000001633127208 */ /* 0x000fc40002000000 */
[C---:B------:R-:W-:Y:S02]  /*99c0*/  FSETP.NAN.AND P4, PT, R49.reuse, R49, PT ;  /* 0x000000313100720b */ /* 0x040fe40003f88000 */
[----:B------:R-:W-:-:S04]  /*99d0*/  FSEL R16, R49, R14, P6 ;  /* 0x0000000e31107208 */ /* 0x000fc80003000000 */
[----:B------:R-:W-:Y:S01]  /*99e0*/  @P1 FSEL R49, R49, R16, P4 ;  /* 0x0000001031311208 */ /* 0x000fe20002000000 */
[----:B------:R-:W-:Y:S01]  /*99f0*/  FFMA R16, R9, R23, R30 ;  /* 0x0000001709107223 */ /* 0x000fe2000000001e */
[----:B------:R-:W-:Y:S01]  /*9a00*/  IMAD.U32 R9, R110, 0x10000, RZ ;  /* 0x000100006e097824 */ /* 0x000fe200078e00ff */
[----:B------:R-:W-:Y:S01]  /*9a10*/  FADD R35, R20, R35 ;  /* 0x0000002314237221 */ /* 0x000fe20000000000 */
[C---:B------:R-:W-:Y:S01]  /*9a20*/  FSETP.NAN.AND P5, PT, R51.reuse, R51, PT ;  /* 0x000000333300720b */ /* 0x040fe20003fa8000 */
[----:B------:R-:W-:Y:S01]  /*9a30*/  FMUL R20, R84, R11 ;  /* 0x0000000b54147220 */ /* 0x000fe20000400000 */
[----:B------:R-:W-:Y:S01]  /*9a40*/  FADD R11, -R58, R9 ;  /* 0x000000093a0b7221 */ /* 0x000fe20000000100 */
[----:B------:R-:W-:Y:S01]  /*9a50*/  IMAD.U32 R9, R10, 0x10000, RZ ;  /* 0x000100000a097824 */ /* 0x000fe200078e00ff */
[----:B------:R-:W-:Y:S01]  /*9a60*/  @P1 FSEL R51, R51, R18, P5 ;  /* 0x0000001233331208 */ /* 0x000fe20002800000 */
[----:B------:R-:W-:Y:S01]  /*9a70*/  FADD R18, R27, 1 ;  /* 0x3f8000001b127421 */ /* 0x000fe20000000000 */
[----:B------:R-:W-:Y:S01]  /*9a80*/  FMUL R10, R84, R11 ;  /* 0x0000000b540a7220 */ /* 0x000fe20000400000 */
[----:B------:R-:W-:Y:S01]  /*9a90*/  FADD R24, R24, 1 ;  /* 0x3f80000018187421 */ /* 0x000fe20000000000 */
[----:B------:R-:W-:Y:S01]  /*9aa0*/  FADD R9, -R58, R9 ;  /* 0x000000093a097221 */ /* 0x000fe20000000100 */
[C---:B------:R-:W-:Y:S01]  /*9ab0*/  FSETP.GT.AND P4, PT, R47.reuse, R16, PT ;  /* 0x000000102f00720b */ /* 0x040fe20003f84000 */
[----:B------:R-:W-:Y:S01]  /*9ac0*/  FFMA R126, R20, R18, R31 ;  /* 0x00000012147e7223 */ /* 0x000fe2000000001f */
[----:B------:R-:W-:Y:S01]  /*9ad0*/  FFMA R121, R10, R24, R29 ;  /* 0x000000180a797223 */ /* 0x000fe2000000001d */
[----:B------:R-:W-:Y:S01]  /*9ae0*/  FMUL R10, R84, R9 ;  /* 0x00000009540a7220 */ /* 0x000fe20000400000 */
[----:B------:R-:W-:Y:S01]  /*9af0*/  PRMT R4, R4, 0x7632, R4 ;  /* 0x0000763204047816 */ /* 0x000fe20000000004 */
[----:B------:R-:W-:Y:S01]  /*9b00*/  IMAD.U32 R9, R8, 0x10000, RZ ;  /* 0x0001000008097824 */ /* 0x000fe200078e00ff */
[----:B------:R-:W-:-:S02]  /*9b10*/  FSETP.NAN.AND P5, PT, R47, R47, PT ;  /* 0x0000002f2f00720b */ /* 0x000fc40003fa8000 */
[----:B------:R-:W-:Y:S01]  /*9b20*/  FSEL R26, R47, R16, P4 ;  /* 0x000000102f1a7208 */ /* 0x000fe20002000000 */
[----:B------:R-:W-:Y:S01]  /*9b30*/  FADD R20, R113, 1 ;  /* 0x3f80000071147421 */ /* 0x000fe20000000000 */
[----:B------:R-:W-:Y:S01]  /*9b40*/  FSETP.GEU.AND P4, PT, R37, R126, PT ;  /* 0x0000007e2500720b */ /* 0x000fe20003f8e000 */
[----:B------:R-:W-:Y:S01]  /*9b50*/  FADD R9, -R58, R9 ;  /* 0x000000093a097221 */ /* 0x000fe20000000100 */
[----:B------:R-:W-:Y:S01]  /*9b60*/  IMAD.U32 R4, R4, 0x10000, RZ ;  /* 0x0001000004047824 */ /* 0x000fe200078e00ff */
[----:B------:R-:W-:Y:S01]  /*9b70*/  @P1 FSEL R47, R47, R26, P5 ;  /* 0x0000001a2f2f1208 */ /* 0x000fe20002800000 */
[----:B------:R-:W-:Y:S01]  /*9b80*/  IMAD.U32 R8, R7, 0x10000, RZ ;  /* 0x0001000007087824 */ /* 0x000fe200078e00ff */
[C---:B------:R-:W-:Y:S01]  /*9b90*/  FSETP.NAN.AND P5, PT, R37.reuse, R37, PT ;  /* 0x000000252500720b */ /* 0x040fe20003fa8000 */
[----:B------:R-:W-:Y:S01]  /*9ba0*/  FFMA R125, R10, R20, R35 ;  /* 0x000000140a7d7223 */ /* 0x000fe20000000023 */
[----:B------:R-:W-:Y:S01]  /*9bb0*/  FSEL R26, R37, R126, !P4 ;  /* 0x0000007e251a7208 */ /* 0x000fe20006000000 */
[----:B------:R-:W-:Y:S01]  /*9bc0*/  FMUL R10, R84, R9 ;  /* 0x00000009540a7220 */ /* 0x000fe20000400000 */
[----:B------:R-:W-:Y:S01]  /*9bd0*/  FSETP.GEU.AND P4, PT, R85, R121, PT ;  /* 0x000000795500720b */ /* 0x000fe20003f8e000 */
[----:B------:R-:W-:Y:S01]  /*9be0*/  FADD R110, R112, 1 ;  /* 0x3f800000706e7421 */ /* 0x000fe20000000000 */
[C---:B------:R-:W-:Y:S01]  /*9bf0*/  FADD R4, -R57.reuse, R4 ;  /* 0x0000000439047221 */ /* 0x040fe20000000100 */
[----:B------:R-:W-:Y:S01]  /*9c00*/  FADD R8, -R57, R8 ;  /* 0x0000000839087221 */ /* 0x000fe20000000100 */
[----:B------:R-:W-:Y:S01]  /*9c10*/  @P1 FSEL R37, R37, R26, P5 ;  /* 0x0000001a25251208 */ /* 0x000fe20002800000 */
[----:B------:R-:W-:Y:S01]  /*9c20*/  FFMA R123, R10, R110, R33 ;  /* 0x0000006e0a7b7223 */ /* 0x000fe20000000021 */
[----:B------:R-:W-:Y:S01]  /*9c30*/  FSETP.NAN.AND P5, PT, R85, R85, PT ;  /* 0x000000555500720b */ /* 0x000fe20003fa8000 */
[----:B------:R-:W-:Y:S01]  /*9c40*/  FMUL R4, R79, R4 ;  /* 0x000000044f047220 */ /* 0x000fe20000400000 */
[----:B------:R-:W-:Y:S01]  /*9c50*/  FSEL R26, R85, R121, !P4 ;  /* 0x00000079551a7208 */ /* 0x000fe20006000000 */
[----:B------:R-:W-:Y:S01]  /*9c60*/  FMUL R9, R79, R8 ;  /* 0x000000084f097220 */ /* 0x000fe20000400000 */
[----:B------:R-:W-:Y:S01]  /*9c70*/  FSETP.GEU.AND P4, PT, R96, R125, PT ;  /* 0x0000007d6000720b */ /* 0x000fe20003f8e000 */
[----:B------:R-:W-:Y:S01]  /*9c80*/  FFMA R115, R4, R24, R29 ;  /* 0x0000001804737223 */ /* 0x000fe2000000001d */
[----:B------:R-:W-:Y:S01]  /*9c90*/  @P1 FSEL R85, R85, R26, P5 ;  /* 0x0000001a55551208 */ /* 0x000fe20002800000 */
[----:B------:R-:W-:Y:S01]  /*9ca0*/  FFMA R13, R9, R19, R34 ;  /* 0x00000013090d7223 */ /* 0x000fe20000000022 */
[----:B------:R-:W-:-:S02]  /*9cb0*/  FSETP.NAN.AND P5, PT, R96, R96, PT ;  /* 0x000000606000720b */ /* 0x000fc40003fa8000 */
[----:B------:R-:W-:Y:S02]  /*9cc0*/  FSEL R11, R96, R125, !P4 ;  /* 0x0000007d600b7208 */ /* 0x000fe40006000000 */
[----:B------:R-:W-:Y:S02]  /*9cd0*/  FSETP.GEU.AND P4, PT, R94, R123, PT ;  /* 0x0000007b5e00720b */ /* 0x000fe40003f8e000 */
[----:B------:R-:W-:Y:S02]  /*9ce0*/  @P1 FSEL R96, R96, R11, P5 ;  /* 0x0000000b60601208 */ /* 0x000fe40002800000 */
[C---:B------:R-:W-:Y:S02]  /*9cf0*/  FSETP.NAN.AND P6, PT, R94.reuse, R94, PT ;  /* 0x0000005e5e00720b */ /* 0x040fe40003fc8000 */
[----:B------:R-:W-:Y:S02]  /*9d00*/  FSEL R9, R94, R123, !P4 ;  /* 0x0000007b5e097208 */ /* 0x000fe40006000000 */
[----:B------:R-:W-:Y:S01]  /*9d10*/  FSETP.GT.AND P5, PT, R41, R115, PT ;  /* 0x000000732900720b */ /* 0x000fe20003fa4000 */
[----:B------:R-:W-:Y:S01]  /*9d20*/  IMAD.U32 R4, R6, 0x10000, RZ ;  /* 0x0001000006047824 */ /* 0x000fe200078e00ff */
[----:B------:R-:W-:-:S02]  /*9d30*/  FSETP.GT.AND P4, PT, R42, R13, PT ;  /* 0x0000000d2a00720b */ /* 0x000fc40003f84000 */
[----:B------:R-:W-:Y:S02]  /*9d40*/  @P1 FSEL R94, R94, R9, P6 ;  /* 0x000000095e5e1208 */ /* 0x000fe40003000000 */
[----:B------:R-:W-:Y:S01]  /*9d50*/  FSEL R8, R41, R115, P5 ;  /* 0x0000007329087208 */ /* 0x000fe20002800000 */
[----:B------:R-:W-:Y:S01]  /*9d60*/  FADD R4, -R57, R4 ;  /* 0x0000000439047221 */ /* 0x000fe20000000100 */
[C---:B------:R-:W-:Y:S02]  /*9d70*/  FSETP.NAN.AND P5, PT, R42.reuse, R42, PT ;  /* 0x0000002a2a00720b */ /* 0x040fe40003fa8000 */
[----:B------:R-:W-:Y:S02]  /*9d80*/  FSEL R9, R42, R13, P4 ;  /* 0x0000000d2a097208 */ /* 0x000fe40002000000 */
[----:B------:R-:W-:Y:S02]  /*9d90*/  FSETP.GT.AND P6, PT, R46, R121, PT ;  /* 0x000000792e00720b */ /* 0x000fe40003fc4000 */
[----:B------:R-:W-:Y:S01]  /*9da0*/  @P1 FSEL R42, R42, R9, P5 ;  /* 0x000000092a2a1208 */ /* 0x000fe20002800000 */
[----:B------:R-:W-:Y:S01]  /*9db0*/  FMUL R9, R79, R4 ;  /* 0x000000044f097220 */ /* 0x000fe20000400000 */
[----:B------:R-:W-:-:S02]  /*9dc0*/  PRMT R7, R7, 0x7632, R7 ;  /* 0x0000763207077816 */ /* 0x000fc40000000007 */
[C---:B------:R-:W-:Y:S02]  /*9dd0*/  FSEL R11, R46.reuse, R121, P6 ;  /* 0x000000792e0b7208 */ /* 0x040fe40003000000 */
[----:B------:R-:W-:Y:S01]  /*9de0*/  FSETP.NAN.AND P4, PT, R46, R46, PT ;  /* 0x0000002e2e00720b */ /* 0x000fe20003f88000 */
[----:B------:R-:W-:Y:S01]  /*9df0*/  FFMA R112, R9, R21, R32 ;  /* 0x0000001509707223 */ /* 0x000fe20000000020 */
[----:B------:R-:W-:Y:S01]  /*9e00*/  FSETP.GEU.AND P5, PT, R80, R115, PT ;  /* 0x000000735000720b */ /* 0x000fe20003fae000 */
[----:B------:R-:W-:Y:S01]  /*9e10*/  IMAD.U32 R4, R7, 0x10000, RZ ;  /* 0x0001000007047824 */ /* 0x000fe200078e00ff */
[----:B------:R-:W-:Y:S02]  /*9e20*/  FSETP.NAN.AND P6, PT, R41, R41, PT ;  /* 0x000000292900720b */ /* 0x000fe40003fc8000 */
[----:B------:R-:W-:Y:S02]  /*9e30*/  @P1 FSEL R46, R46, R11, P4 ;  /* 0x0000000b2e2e1208 */ /* 0x000fe40002000000 */
[----:B------:R-:W-:Y:S01]  /*9e40*/  FSEL R11, R80, R115, !P5 ;  /* 0x00000073500b7208 */ /* 0x000fe20006800000 */
[----:B------:R-:W-:Y:S01]  /*9e50*/  FADD R4, -R57, R4 ;  /* 0x0000000439047221 */ /* 0x000fe20000000100 */
[----:B------:R-:W-:-:S02]  /*9e60*/  @P1 FSEL R41, R41, R8, P6 ;  /* 0x0000000829291208 */ /* 0x000fc40003000000 */
[-C--:B------:R-:W-:Y:S02]  /*9e70*/  FSETP.GT.AND P5, PT, R52, R123.reuse, PT ;  /* 0x0000007b3400720b */ /* 0x080fe40003fa4000 */
[----:B------:R-:W-:Y:S02]  /*9e80*/  PRMT R6, R6, 0x7632, R6 ;  /* 0x0000763206067816 */ /* 0x000fe40000000006 */
[----:B------:R-:W-:Y:S02]  /*9e90*/  FSETP.GT.AND P6, PT, R55, R112, PT ;  /* 0x000000703700720b */ /* 0x000fe40003fc4000 */
[----:B------:R-:W-:Y:S01]  /*9ea0*/  FSETP.NAN.AND P4, PT, R80, R80, PT ;  /* 0x000000505000720b */ /* 0x000fe20003f88000 */
[----:B------:R-:W-:Y:S01]  /*9eb0*/  IMAD.U32 R6, R6, 0x10000, RZ ;  /* 0x0001000006067824 */ /* 0x000fe200078e00ff */
[----:B------:R-:W-:Y:S01]  /*9ec0*/  FSEL R9, R52, R123, P5 ;  /* 0x0000007b34097208 */ /* 0x000fe20002800000 */
[----:B------:R-:W-:Y:S01]  /*9ed0*/  FMUL R4, R79, R4 ;  /* 0x000000044f047220 */ /* 0x000fe20000400000 */
[----:B------:R-:W-:-:S02]  /*9ee0*/  FSETP.NAN.AND P5, PT, R55, R55, PT ;  /* 0x000000373700720b */ /* 0x000fc40003fa8000 */
[C---:B------:R-:W-:Y:S02]  /*9ef0*/  FSEL R10, R55.reuse, R112, P6 ;  /* 0x00000070370a7208 */ /* 0x040fe40003000000 */
[----:B------:R-:W-:Y:S02]  /*9f00*/  @P1 FSEL R80, R80, R11, P4 ;  /* 0x0000000b50501208 */ /* 0x000fe40002000000 */
[-C--:B------:R-:W-:Y:S01]  /*9f10*/  FSETP.GT.AND P4, PT, R50, R125.reuse, PT ;  /* 0x0000007d3200720b */ /* 0x080fe20003f84000 */
[----:B------:R-:W-:Y:S01]  /*9f20*/  FFMA R25, R4, R20, R35 ;  /* 0x0000001404197223 */ /* 0x000fe20000000023 */
[----:B------:R-:W-:Y:S01]  /*9f30*/  @P1 FSEL R55, R55, R10, P5 ;  /* 0x0000000a37371208 */ /* 0x000fe20002800000 */
[----:B------:R-:W-:Y:S01]  /*9f40*/  FADD R10, -R57, R6 ;  /* 0x00000006390a7221 */ /* 0x000fe20000000100 */
[----:B------:R-:W-:Y:S02]  /*9f50*/  PRMT R8, R5, 0x7632, R8 ;  /* 0x0000763205087816 */ /* 0x000fe40000000008 */
[C---:B------:R-:W-:Y:S01]  /*9f60*/  FSEL R11, R50.reuse, R125, P4 ;  /* 0x0000007d320b7208 */ /* 0x040fe20002000000 */
[----:B------:R-:W0:Y:S01]  /*9f70*/  LDS.128 R4, [R158] ;  /* 0x000000009e047984 */ /* 0x000e220000000c00 */
[----:B------:R-:W-:Y:S01]  /*9f80*/  FSETP.NAN.AND P4, PT, R50, R50, PT ;  /* 0x000000323200720b */ /* 0x000fe20003f88000 */
[----:B------:R-:W-:-:S03]  /*9f90*/  FMUL R10, R79, R10 ;  /* 0x0000000a4f0a7220 */ /* 0x000fc60000400000 */
[----:B------:R-:W-:Y:S02]  /*9fa0*/  @P1 FSEL R50, R50, R11, P4 ;  /* 0x0000000b32321208 */ /* 0x000fe40002000000 */
[----:B------:R-:W-:Y:S01]  /*9fb0*/  FSETP.GT.AND P4, PT, R45, R126, PT ;  /* 0x0000007e2d00720b */ /* 0x000fe20003f84000 */
[----:B------:R-:W-:Y:S01]  /*9fc0*/  IMAD.U32 R8, R8, 0x10000, RZ ;  /* 0x0001000008087824 */ /* 0x000fe200078e00ff */
[----:B------:R-:W-:Y:S01]  /*9fd0*/  FSETP.GT.AND P5, PT, R67, R25, PT ;  /* 0x000000194300720b */ /* 0x000fe20003fa4000 */
[----:B------:R-:W-:Y:S01]  /*9fe0*/  FFMA R15, R10, R110, R33 ;  /* 0x0000006e0a0f7223 */ /* 0x000fe20000000021 */
[C---:B------:R-:W-:Y:S02]  /*9ff0*/  FSEL R26, R45.reuse, R126, P4 ;  /* 0x0000007e2d1a7208 */ /* 0x040fe40002000000 */
[----:B------:R-:W-:Y:S01]  /*a000*/  FSETP.NAN.AND P4, PT, R45, R45, PT ;  /* 0x0000002d2d00720b */ /* 0x000fe20003f88000 */
[----:B------:R-:W-:Y:S01]  /*a010*/  FADD R8, -R57, R8 ;  /* 0x0000000839087221 */ /* 0x000fe20000000100 */
[----:B------:R-:W-:-:S02]  /*a020*/  FSEL R10, R67, R25, P5 ;  /* 0x00000019430a7208 */ /* 0x000fc40002800000 */
[----:B------:R-:W-:Y:S02]  /*a030*/  FSETP.NAN.AND P6, PT, R52, R52, PT ;  /* 0x000000343400720b */ /* 0x000fe40003fc8000 */
[----:B------:R-:W-:Y:S02]  /*a040*/  FSETP.NAN.AND P5, PT, R67, R67, PT ;  /* 0x000000434300720b */ /* 0x000fe40003fa8000 */
[----:B------:R-:W-:Y:S01]  /*a050*/  @P1 FSEL R45, R45, R26, P4 ;  /* 0x0000001a2d2d1208 */ /* 0x000fe20002000000 */
[----:B------:R-:W-:Y:S01]  /*a060*/  FMUL R8, R79, R8 ;  /* 0x000000084f087220 */ /* 0x000fe20000400000 */
[----:B------:R-:W-:Y:S02]  /*a070*/  FSETP.GT.AND P4, PT, R48, R15, PT ;  /* 0x0000000f3000720b */ /* 0x000fe40003f84000 */
[----:B------:R-:W-:Y:S02]  /*a080*/  @P1 FSEL R52, R52, R9, P6 ;  /* 0x0000000934341208 */ /* 0x000fe40003000000 */
[----:B------:R-:W-:Y:S01]  /*a090*/  @P1 FSEL R67, R67, R10, P5 ;  /* 0x0000000a43431208 */ /* 0x000fe20002800000 */
[----:B------:R-:W-:Y:S01]  /*a0a0*/  FFMA R113, R8, R18, R31 ;  /* 0x0000001208717223 */ /* 0x000fe2000000001f */
[----:B------:R-:W-:-:S02]  /*a0b0*/  FSETP.NAN.AND P5, PT, R48, R48, PT ;  /* 0x000000303000720b */ /* 0x000fc40003fa8000 */
[----:B------:R-:W-:Y:S02]  /*a0c0*/  FSEL R9, R48, R15, P4 ;  /* 0x0000000f30097208 */ /* 0x000fe40002000000 */
[----:B------:R-:W-:Y:S02]  /*a0d0*/  FSETP.GT.AND P4, PT, R62, R113, PT ;  /* 0x000000713e00720b */ /* 0x000fe40003f84000 */
[----:B------:R-:W-:Y:S02]  /*a0e0*/  @P1 FSEL R48, R48, R9, P5 ;  /* 0x0000000930301208 */ /* 0x000fe40002800000 */
[----:B------:R-:W-:Y:S02]  /*a0f0*/  FSETP.GT.AND P5, PT, R44, R117, PT ;  /* 0x000000752c00720b */ /* 0x000fe40003fa4000 */
[----:B------:R-:W-:Y:S02]  /*a100*/  FSEL R11, R62, R113, P4 ;  /* 0x000000713e0b7208 */ /* 0x000fe40002000000 */
[----:B------:R-:W-:-:S02]  /*a110*/  FSEL R9, R44, R117, P5 ;  /* 0x000000752c097208 */ /* 0x000fc40002800000 */
[-C--:B------:R-:W-:Y:S02]  /*a120*/  FSETP.GEU.AND P5, PT, R81, R112.reuse, PT ;  /* 0x000000705100720b */ /* 0x080fe40003fae000 */
[-C--:B------:R-:W-:Y:S02]  /*a130*/  FSETP.GEU.AND P4, PT, R77, R113.reuse, PT ;  /* 0x000000714d00720b */ /* 0x080fe40003f8e000 */
[----:B------:R-:W-:Y:S02]  /*a140*/  FSEL R8, R81, R112, !P5 ;  /* 0x0000007051087208 */ /* 0x000fe40006800000 */
[C---:B------:R-:W-:Y:S02]  /*a150*/  FSEL R10, R77.reuse, R113, !P4 ;  /* 0x000000714d0a7208 */ /* 0x040fe40006000000 */
[----:B------:R-:W-:Y:S01]  /*a160*/  FSETP.NAN.AND P5, PT, R77, R77, PT ;  /* 0x0000004d4d00720b */ /* 0x000fe20003fa8000 */
[----:B0-----:R-:W-:-:S03]  /*a170*/  IMAD.U32 R26, R7, 0x10000, RZ ;  /* 0x00010000071a7824 */ /* 0x001fc600078e00ff */
[----:B------:R-:W-:Y:S01]  /*a180*/  @P1 FSEL R77, R77, R10, P5 ;  /* 0x0000000a4d4d1208 */ /* 0x000fe20002800000 */
[----:B------:R-:W-:Y:S01]  /*a190*/  IMAD.U32 R10, R4, 0x10000, RZ ;  /* 0x00010000040a7824 */ /* 0x000fe200078e00ff */
[----:B------:R-:W-:Y:S02]  /*a1a0*/  FSETP.NAN.AND P6, PT, R44, R44, PT ;  /* 0x0000002c2c00720b */ /* 0x000fe40003fc8000 */
[----:B------:R-:W-:Y:S01]  /*a1b0*/  FSETP.NAN.AND P4, PT, R62, R62, PT ;  /* 0x0000003e3e00720b */ /* 0x000fe20003f88000 */
[C---:B------:R-:W-:Y:S01]  /*a1c0*/  FADD R10, -R59.reuse, R10 ;  /* 0x0000000a3b0a7221 */ /* 0x040fe20000000100 */
[----:B------:R-:W-:Y:S01]  /*a1d0*/  FADD R26, -R59, R26 ;  /* 0x0000001a3b1a7221 */ /* 0x000fe20000000100 */
[----:B------:R-:W-:Y:S02]  /*a1e0*/  @P1 FSEL R44, R44, R9, P6 ;  /* 0x000000092c2c1208 */ /* 0x000fe40003000000 */
[----:B------:R-:W-:Y:S01]  /*a1f0*/  @P1 FSEL R62, R62, R11, P4 ;  /* 0x0000000b3e3e1208 */ /* 0x000fe20002000000 */
[----:B------:R-:W-:Y:S01]  /*a200*/  FMUL R11, R93, R10 ;  /* 0x0000000a5d0b7220 */ /* 0x000fe20000400000 */
[----:B------:R-:W-:Y:S01]  /*a210*/  FSETP.NAN.AND P6, PT, R81, R81, PT ;  /* 0x000000515100720b */ /* 0x000fe20003fc8000 */
[----:B------:R-:W-:Y:S01]  /*a220*/  IMAD.U32 R10, R5, 0x10000, RZ ;  /* 0x00010000050a7824 */ /* 0x000fe200078e00ff */
[----:B------:R-:W-:-:S02]  /*a230*/  PRMT R9, R4, 0x7632, R9 ;  /* 0x0000763204097816 */ /* 0x000fc40000000009 */
[----:B------:R-:W-:Y:S01]  /*a240*/  PRMT R4, R5, 0x7632, R4 ;  /* 0x0000763205047816 */ /* 0x000fe20000000004 */
[----:B------:R-:W-:Y:S01]  /*a250*/  FMUL R5, R93, R26 ;  /* 0x0000001a5d057220 */ /* 0x000fe20000400000 */
[----:B------:R-:W-:Y:S02]  /*a260*/  @P1 FSEL R81, R81, R8, P6 ;  /* 0x0000000851511208 */ /* 0x000fe40003000000 */
[C---:B------:R-:W-:Y:S01]  /*a270*/  PRMT R8, R6.reuse, 0x7632, R8 ;  /* 0x0000763206087816 */ /* 0x040fe20000000008 */
[----:B------:R-:W-:Y:S01]  /*a280*/  IMAD.U32 R6, R6, 0x10000, RZ ;  /* 0x0001000006067824 */ /* 0x000fe200078e00ff */
[----:B------:R-:W-:Y:S01]  /*a290*/  FFMA R122, R5, R19, R34 ;  /* 0x00000013057a7223 */ /* 0x000fe20000000022 */
[----:B------:R-:W-:Y:S01]  /*a2a0*/  FADD R10, -R59, R10 ;  /* 0x0000000a3b0a7221 */ /* 0x000fe20000000100 */
[----:B------:R-:W-:Y:S01]  /*a2b0*/  FFMA R119, R11, R17, R28 ;  /* 0x000000110b777223 */ /* 0x000fe2000000001c */
[----:B------:R-:W-:Y:S02]  /*a2c0*/  FADD R6, -R59, R6 ;  /* 0x000000063b067221 */ /* 0x000fe40000000100 */
[----:B------:R-:W-:Y:S01]  /*a2d0*/  FSETP.GEU.AND P5, PT, R109, R122, PT ;  /* 0x0000007a6d00720b */ /* 0x000fe20003fae000 */
[C---:B------:R-:W-:Y:S01]  /*a2e0*/  FMUL R11, R93.reuse, R10 ;  /* 0x0000000a5d0b7220 */ /* 0x040fe20000400000 */
[----:B------:R-:W-:Y:S01]  /*a2f0*/  FMUL R5, R93, R6 ;  /* 0x000000065d057220 */ /* 0x000fe20000400000 */
[----:B------:R-:W-:-:S02]  /*a300*/  FSETP.GEU.AND P4, PT, R88, R119, PT ;  /* 0x000000775800720b */ /* 0x000fc40003f8e000 */
[----:B------:R-:W-:Y:S01]  /*a310*/  FSEL R6, R109, R122, !P5 ;  /* 0x0000007a6d067208 */ /* 0x000fe20006800000 */
[----:B------:R-:W-:Y:S01]  /*a320*/  FFMA R118, R11, R23, R30 ;  /* 0x000000170b767223 */ /* 0x000fe2000000001e */
[----:B------:R-:W-:Y:S01]  /*a330*/  FSETP.NAN.AND P5, PT, R109, R109, PT ;  /* 0x0000006d6d00720b */ /* 0x000fe20003fa8000 */
[----:B------:R-:W-:Y:S01]  /*a340*/  FFMA R129, R5, R21, R32 ;  /* 0x0000001505817223 */ /* 0x000fe20000000020 */
[C---:B------:R-:W-:Y:S02]  /*a350*/  FSEL R27, R88.reuse, R119, !P4 ;  /* 0x00000077581b7208 */ /* 0x040fe40006000000 */
[----:B------:R-:W-:Y:S02]  /*a360*/  @P1 FSEL R109, R109, R6, P5 ;  /* 0x000000066d6d1208 */ /* 0x000fe40002800000 */
[----:B------:R-:W-:Y:S02]  /*a370*/  FSETP.NAN.AND P4, PT, R88, R88, PT ;  /* 0x000000585800720b */ /* 0x000fe40003f88000 */
[----:B------:R-:W-:-:S02]  /*a380*/  FSETP.GEU.AND P5, PT, R99, R118, PT ;  /* 0x000000766300720b */ /* 0x000fc40003fae000 */
[----:B------:R-:W-:Y:S02]  /*a390*/  @P1 FSEL R88, R88, R27, P4 ;  /* 0x0000001b58581208 */ /* 0x000fe40002000000 */
[C---:B------:R-:W-:Y:S02]  /*a3a0*/  FSEL R6, R99.reuse, R118, !P5 ;  /* 0x0000007663067208 */ /* 0x040fe40006800000 */
[----:B------:R-:W-:Y:S02]  /*a3b0*/  FSETP.NAN.AND P6, PT, R99, R99, PT ;  /* 0x000000636300720b */ /* 0x000fe40003fc8000 */
[C---:B------:R-:W-:Y:S02]  /*a3c0*/  FSETP.GEU.AND P4, PT, R100.reuse, R129, PT ;  /* 0x000000816400720b */ /* 0x040fe40003f8e000 */
[----:B------:R-:W-:Y:S02]  /*a3d0*/  FSETP.GT.AND P5, PT, R73, R119, PT ;  /* 0x000000774900720b */ /* 0x000fe40003fa4000 */
[----:B------:R-:W-:Y:S01]  /*a3e0*/  @P1 FSEL R99, R99, R6, P6 ;  /* 0x0000000663631208 */ /* 0x000fe20003000000 */
[----:B------:R-:W-:Y:S01]  /*a3f0*/  IMAD.U32 R6, R9, 0x10000, RZ ;  /* 0x0001000009067824 */ /* 0x000fe200078e00ff */
[----:B------:R-:W-:-:S02]  /*a400*/  FSEL R5, R100, R129, !P4 ;  /* 0x0000008164057208 */ /* 0x000fc40006000000 */
[C---:B------:R-:W-:Y:S01]  /*a410*/  FSETP.NAN.AND P4, PT, R100.reuse, R100, PT ;  /* 0x000000646400720b */ /* 0x040fe20003f88000 */
[----:B------:R-:W-:Y:S01]  /*a420*/  FADD R6, -R59, R6 ;  /* 0x000000063b067221 */ /* 0x000fe20000000100 */
[C---:B------:R-:W-:Y:S02]  /*a430*/  FSEL R10, R73.reuse, R119, P5 ;  /* 0x00000077490a7208 */ /* 0x040fe40002800000 */
[----:B------:R-:W-:Y:S02]  /*a440*/  FSETP.NAN.AND P6, PT, R73, R73, PT ;  /* 0x000000494900720b */ /* 0x000fe40003fc8000 */
[----:B------:R-:W-:Y:S02]  /*a450*/  PRMT R7, R7, 0x7632, R7 ;  /* 0x0000763207077816 */ /* 0x000fe40000000007 */
[----:B------:R-:W-:Y:S02]  /*a460*/  @P1 FSEL R100, R100, R5, P4 ;  /* 0x0000000564641208 */ /* 0x000fe40002000000 */
[----:B------:R-:W-:-:S02]  /*a470*/  FSETP.GT.AND P4, PT, R54, R122, PT ;  /* 0x0000007a3600720b */ /* 0x000fc40003f84000 */
[----:B------:R-:W-:Y:S01]  /*a480*/  @P1 FSEL R73, R73, R10, P6 ;  /* 0x0000000a49491208 */ /* 0x000fe20003000000 */
[----:B------:R-:W-:Y:S01]  /*a490*/  FMUL R10, R93, R6 ;  /* 0x000000065d0a7220 */ /* 0x000fe20000400000 */
[----:B------:R-:W-:Y:S01]  /*a4a0*/  IMAD.U32 R6, R7, 0x10000, RZ ;  /* 0x0001000007067824 */ /* 0x000fe200078e00ff */
[C---:B------:R-:W-:Y:S02]  /*a4b0*/  FSEL R5, R54.reuse, R122, P4 ;  /* 0x0000007a36057208 */ /* 0x040fe40002000000 */
[----:B------:R-:W-:Y:S02]  /*a4c0*/  FSETP.NAN.AND P5, PT, R54, R54, PT ;  /* 0x000000363600720b */ /* 0x000fe40003fa8000 */
[----:B------:R-:W-:Y:S01]  /*a4d0*/  FSETP.GT.AND P4, PT, R38, R129, PT ;  /* 0x000000812600720b */ /* 0x000fe20003f84000 */
[----:B------:R-:W-:Y:S01]  /*a4e0*/  FADD R6, -R59, R6 ;  /* 0x000000063b067221 */ /* 0x000fe20000000100 */
[----:B------:R-:W-:Y:S01]  /*a4f0*/  @P1 FSEL R54, R54, R5, P5 ;  /* 0x0000000536361208 */ /* 0x000fe20002800000 */
[----:B------:R-:W-:Y:S01]  /*a500*/  FFMA R116, R10, R24, R29 ;  /* 0x000000180a747223 */ /* 0x000fe2000000001d */
[----:B------:R-:W-:-:S02]  /*a510*/  FSETP.GT.AND P5, PT, R53, R118, PT ;  /* 0x000000763500720b */ /* 0x000fc40003fa4000 */
[C---:B------:R-:W-:Y:S01]  /*a520*/  FSEL R5, R38.reuse, R129, P4 ;  /* 0x0000008126057208 */ /* 0x040fe20002000000 */
[----:B------:R-:W-:Y:S01]  /*a530*/  FMUL R6, R93, R6 ;  /* 0x000000065d067220 */ /* 0x000fe20000400000 */
[----:B------:R-:W-:Y:S01]  /*a540*/  FSETP.NAN.AND P4, PT, R38, R38, PT ;  /* 0x000000262600720b */ /* 0x000fe20003f88000 */
[----:B------:R-:W-:Y:S01]  /*a550*/  IMAD.U32 R8, R8, 0x10000, RZ ;  /* 0x0001000008087824 */ /* 0x000fe200078e00ff */
[C---:B------:R-:W-:Y:S01]  /*a560*/  FSEL R26, R53.reuse, R118, P5 ;  /* 0x00000076351a7208 */ /* 0x040fe20002800000 */
[----:B------:R-:W-:Y:S01]  /*a570*/  IMAD.U32 R4, R4, 0x10000, RZ ;  /* 0x0001000004047824 */ /* 0x000fe200078e00ff */
[----:B------:R-:W-:Y:S01]  /*a580*/  FSETP.NAN.AND P5, PT, R53, R53, PT ;  /* 0x000000353500720b */ /* 0x000fe20003fa8000 */
[----:B------:R-:W-:Y:S01]  /*a590*/  FFMA R124, R6, R20, R35 ;  /* 0x00000014067c7223 */ /* 0x000fe20000000023 */
[----:B------:R-:W-:Y:S01]  /*a5a0*/  @P1 FSEL R38, R38, R5, P4 ;  /* 0x0000000526261208 */ /* 0x000fe20002000000 */
[----:B------:R-:W-:Y:S01]  /*a5b0*/  FADD R8, -R59, R8 ;  /* 0x000000083b087221 */ /* 0x000fe20000000100 */
[----:B------:R-:W-:Y:S01]  /*a5c0*/  FSETP.GEU.AND P4, PT, R91, R116, PT ;  /* 0x000000745b00720b */ /* 0x000fe20003f8e000 */
[----:B------:R-:W-:Y:S01]  /*a5d0*/  FADD R4, -R59, R4 ;  /* 0x000000043b047221 */ /* 0x000fe20000000100 */
[----:B------:R-:W-:Y:S01]  /*a5e0*/  @P1 FSEL R53, R53, R26, P5 ;  /* 0x0000001a35351208 */ /* 0x000fe20002800000 */
[----:B------:R-:W-:Y:S01]  /*a5f0*/  FMUL R8, R93, R8 ;  /* 0x000000085d087220 */ /* 0x000fe20000400000 */
[----:B------:R-:W-:Y:S01]  /*a600*/  FSETP.NAN.AND P5, PT, R91, R91, PT ;  /* 0x0000005b5b00720b */ /* 0x000fe20003fa8000 */
[----:B------:R-:W-:Y:S01]  /*a610*/  FMUL R4, R93, R4 ;  /* 0x000000045d047220 */ /* 0x000fe20000400000 */
[----:B------:R-:W-:-:S02]  /*a620*/  FSEL R10, R91, R116, !P4 ;  /* 0x000000745b0a7208 */ /* 0x000fc40006000000 */
[----:B------:R-:W-:Y:S01]  /*a630*/  FSETP.GEU.AND P4, PT, R105, R124, PT ;  /* 0x0000007c6900720b */ /* 0x000fe20003f8e000 */
[----:B------:R-:W-:Y:S01]  /*a640*/  FFMA R120, R8, R110, R33 ;  /* 0x0000006e08787223 */ /* 0x000fe20000000021 */
[----:B------:R-:W-:Y:S01]  /*a650*/  @P1 FSEL R91, R91, R10, P5 ;  /* 0x0000000a5b5b1208 */ /* 0x000fe20002800000 */
[----:B------:R-:W-:Y:S01]  /*a660*/  FFMA R127, R4, R18, R31 ;  /* 0x00000012047f7223 */ /* 0x000fe2000000001f */
[C---:B------:R-:W-:Y:S02]  /*a670*/  FSETP.NAN.AND P5, PT, R105.reuse, R105, PT ;  /* 0x000000696900720b */ /* 0x040fe40003fa8000 */
[----:B------:R-:W-:Y:S02]  /*a680*/  FSEL R6, R105, R124, !P4 ;  /* 0x0000007c69067208 */ /* 0x000fe40006000000 */
[----:B------:R-:W-:Y:S02]  /*a690*/  FSETP.GEU.AND P4, PT, R97, R120, PT ;  /* 0x000000786100720b */ /* 0x000fe40003f8e000 */
[----:B------:R-:W-:-:S02]  /*a6a0*/  @P1 FSEL R105, R105, R6, P5 ;  /* 0x0000000669691208 */ /* 0x000fc40002800000 */
[-C--:B------:R-:W-:Y:S02]  /*a6b0*/  FSETP.GEU.AND P5, PT, R98, R127.reuse, PT ;  /* 0x0000007f6200720b */ /* 0x080fe40003fae000 */
[----:B------:R-:W-:Y:S02]  /*a6c0*/  LOP3.LUT R7, R111, UR5, RZ, 0xfc, !PT ;  /* 0x000000056f077c12 */ /* 0x000fe4000f8efcff */
[----:B------:R-:W-:Y:S02]  /*a6d0*/  LOP3.LUT R6, R36, UR14, RZ, 0xfc, !PT ;  /* 0x0000000e24067c12 */ /* 0x000fe4000f8efcff */
[----:B------:R-:W-:Y:S02]  /*a6e0*/  FSEL R4, R97, R120, !P4 ;  /* 0x0000007861047208 */ /* 0x000fe40006000000 */
[----:B------:R-:W-:Y:S02]  /*a6f0*/  FSEL R5, R98, R127, !P5 ;  /* 0x0000007f62057208 */ /* 0x000fe40006800000 */
[----:B------:R-:W-:-:S02]  /*a700*/  LEA R26, P4, R7, c[0x0][0x1a8], 0x1 ;  /* 0x00006a00071a7a11 */ /* 0x000fc400078808ff */
[----:B------:R-:W-:Y:S02]  /*a710*/  FSETP.NAN.AND P5, PT, R97, R97, PT ;  /* 0x000000616100720b */ /* 0x000fe40003fa8000 */
[C---:B------:R-:W-:Y:S02]  /*a720*/  FSETP.NAN.AND P6, PT, R98.reuse, R98, PT ;  /* 0x000000626200720b */ /* 0x040fe40003fc8000 */
[----:B------:R-:W-:Y:S02]  /*a730*/  LEA.HI.X R27, R7, c[0x0][0x1ac], R6, 0x1, P4 ;  /* 0x00006b00071b7a11 */ /* 0x000fe400020f0c06 */
[----:B------:R-:W-:Y:S02]  /*a740*/  @P1 FSEL R97, R97, R4, P5 ;  /* 0x0000000461611208 */ /* 0x000fe40002800000 */
[----:B------:R-:W-:Y:S02]  /*a750*/  @P1 FSEL R98, R98, R5, P6 ;  /* 0x0000000562621208 */ /* 0x000fe40003000000 */
[----:B------:R-:W0:Y:S01]  /*a760*/  LDS.128 R4, [R158+0x1010] ;  /* 0x001010009e047984 */ /* 0x000e220000000c00 */
[----:B------:R-:W-:-:S02]  /*a770*/  FSETP.GEU.AND P5, PT, R78, R15, PT ;  /* 0x0000000f4e00720b */ /* 0x000fc40003fae000 */
[----:B------:R-:W-:Y:S02]  /*a780*/  F2FP.BF16.PACK_AB R10, R15, R112 ;  /* 0x000000700f0a723e */ /* 0x000fe400000010ff */
[----:B------:R-:W-:Y:S02]  /*a790*/  FSEL R15, R78, R15, !P5 ;  /* 0x0000000f4e0f7208 */ /* 0x000fe40006800000 */
[----:B------:R-:W-:Y:S02]  /*a7a0*/  FSETP.GT.AND P5, PT, R43, R124, PT ;  /* 0x0000007c2b00720b */ /* 0x000fe40003fa4000 */
[----:B------:R-:W-:Y:S02]  /*a7b0*/  FSETP.GT.AND P4, PT, R56, R116, PT ;  /* 0x000000743800720b */ /* 0x000fe40003f84000 */
[----:B------:R-:W-:Y:S02]  /*a7c0*/  F2FP.BF16.PACK_AB R9, R113, R117 ;  /* 0x000000757109723e */ /* 0x000fe400000010ff */
[----:B------:R-:W-:-:S02]  /*a7d0*/  FSEL R112, R43, R124, P5 ;  /* 0x0000007c2b707208 */ /* 0x000fc40002800000 */
[C---:B------:R-:W-:Y:S02]  /*a7e0*/  FSEL R113, R56.reuse, R116, P4 ;  /* 0x0000007438717208 */ /* 0x040fe40002000000 */
[----:B------:R-:W-:Y:S02]  /*a7f0*/  FSETP.NAN.AND P5, PT, R43, R43, PT ;  /* 0x0000002b2b00720b */ /* 0x000fe40003fa8000 */
[----:B------:R-:W-:Y:S02]  /*a800*/  FSETP.NAN.AND P4, PT, R56, R56, PT ;  /* 0x000000383800720b */ /* 0x000fe40003f88000 */
[----:B------:R-:W-:Y:S02]  /*a810*/  FSETP.NAN.AND P6, PT, R78, R78, PT ;  /* 0x0000004e4e00720b */ /* 0x000fe40003fc8000 */
[----:B------:R-:W-:Y:S02]  /*a820*/  F2FP.BF16.PACK_AB R8, R115, R114 ;  /* 0x000000727308723e */ /* 0x000fe400000010ff */
[----:B------:R-:W-:-:S02]  /*a830*/  F2FP.BF16.PACK_AB R11, R25, R13 ;  /* 0x0000000d190b723e */ /* 0x000fc400000010ff */
[----:B------:R-:W-:Y:S02]  /*a840*/  @P1 FSEL R43, R43, R112, P5 ;  /* 0x000000702b2b1208 */ /* 0x000fe40002800000 */
[----:B------:R-:W-:Y:S02]  /*a850*/  @P1 FSEL R56, R56, R113, P4 ;  /* 0x0000007138381208 */ /* 0x000fe40002000000 */
[----:B------:R-:W-:Y:S02]  /*a860*/  FSETP.GT.AND P5, PT, R65, R120, PT ;  /* 0x000000784100720b */ /* 0x000fe40003fa4000 */
[----:B------:R-:W-:Y:S02]  /*a870*/  FSETP.GEU.AND P4, PT, R92, R13, PT ;  /* 0x0000000d5c00720b */ /* 0x000fe40003f8e000 */
[----:B------:R-:W-:Y:S01]  /*a880*/  @P1 FSEL R78, R78, R15, P6 ;  /* 0x0000000f4e4e1208 */ /* 0x000fe20003000000 */
[----:B------:R1:W-:Y:S01]  /*a890*/  @P1 STG.E.128 [R26.64], R8 ;  /* 0x000000081a001986 */ /* 0x0003e2000c101d0c */
[----:B------:R-:W-:-:S02]  /*a8a0*/  F2FP.BF16.PACK_AB R15, R125, R22 ;  /* 0x000000167d0f723e */ /* 0x000fc400000010ff */
[----:B------:R-:W-:Y:S02]  /*a8b0*/  FSEL R22, R65, R120, P5 ;  /* 0x0000007841167208 */ /* 0x000fe40002800000 */
[----:B------:R-:W-:Y:S01]  /*a8c0*/  FSETP.NAN.AND P5, PT, R92, R92, PT ;  /* 0x0000005c5c00720b */ /* 0x000fe20003fa8000 */
[----:B0-----:R-:W-:Y:S01]  /*a8d0*/  IMAD.U32 R113, R4, 0x10000, RZ ;  /* 0x0001000004717824 */ /* 0x001fe200078e00ff */
[----:B-1----:R-:W-:-:S04]  /*a8e0*/  FSEL R11, R92, R13, !P4 ;  /* 0x0000000d5c0b7208 */ /* 0x002fc80006000000 */
[----:B------:R-:W-:Y:S01]  /*a8f0*/  @P1 FSEL R92, R92, R11, P5 ;  /* 0x0000000b5c5c1208 */ /* 0x000fe20002800000 */
[----:B------:R-:W-:-:S04]  /*a900*/  IMAD.U32 R11, R7, 0x10000, RZ ;  /* 0x00010000070b7824 */ /* 0x000fc800078e00ff */
[C---:B------:R-:W-:Y:S01]  /*a910*/  FADD R11, -R60.reuse, R11 ;  /* 0x0000000b3c0b7221 */ /* 0x040fe20000000100 */
[----:B------:R-:W-:Y:S01]  /*a920*/  FADD R115, -R60, R113 ;  /* 0x000000713c737221 */ /* 0x000fe20000000100 */
[----:B------:R-:W-:Y:S02]  /*a930*/  IMAD.U32 R113, R5, 0x10000, RZ ;  /* 0x0001000005717824 */ /* 0x000fe400078e00ff */
[----:B------:R-:W-:Y:S01]  /*a940*/  FMUL R11, R102, R11 ;  /* 0x0000000b660b7220 */ /* 0x000fe20000400000 */
[----:B------:R-:W-:Y:S01]  /*a950*/  IMAD.U32 R27, R6, 0x10000, RZ ;  /* 0x00010000061b7824 */ /* 0x000fe200078e00ff */
[----:B------:R-:W-:Y:S01]  /*a960*/  IADD3 R9, R111, UR9, RZ ;  /* 0x000000096f097c10 */ /* 0x000fe2000fffe0ff */
[C---:B------:R-:W-:Y:S01]  /*a970*/  FADD R113, -R60.reuse, R113 ;  /* 0x000000713c717221 */ /* 0x040fe20000000100 */
[----:B------:R-:W-:Y:S01]  /*a980*/  FSETP.NAN.AND P4, PT, R65, R65, PT ;  /* 0x000000414100720b */ /* 0x000fe20003f88000 */
[----:B------:R-:W-:Y:S01]  /*a990*/  FFMA R19, R11, R19, R34 ;  /* 0x000000130b137223 */ /* 0x000fe20000000022 */
[----:B------:R-:W-:Y:S01]  /*a9a0*/  FADD R27, -R60, R27 ;  /* 0x0000001b3c1b7221 */ /* 0x000fe20000000100 */
[----:B------:R-:W-:Y:S01]  /*a9b0*/  F2FP.BF16.PACK_AB R12, R121, R12 ;  /* 0x0000000c790c723e */ /* 0x000fe200000010ff */
[----:B------:R-:W-:Y:S01]  /*a9c0*/  IMAD.WIDE R8, R9, R82, c[0x0][0x1a8] ;  /* 0x00006a0009087625 */ /* 0x000fe200078e0252 */
[----:B------:R-:W-:Y:S01]  /*a9d0*/  @P1 FSEL R65, R65, R22, P4 ;  /* 0x0000001641411208 */ /* 0x000fe20002000000 */
[C---:B------:R-:W-:Y:S01]  /*a9e0*/  FMUL R113, R102.reuse, R113 ;  /* 0x0000007166717220 */ /* 0x040fe20000400000 */
[----:B------:R-:W-:Y:S01]  /*a9f0*/  F2FP.BF16.PACK_AB R14, R123, R14 ;  /* 0x0000000e7b0e723e */ /* 0x000fe200000010ff */
[----:B------:R-:W-:Y:S01]  /*aa00*/  FMUL R27, R102, R27 ;  /* 0x0000001b661b7220 */ /* 0x000fe20000400000 */
[----:B------:R-:W-:-:S02]  /*aa10*/  F2FP.BF16.PACK_AB R13, R126, R16 ;  /* 0x000000107e0d723e */ /* 0x000fc400000010ff */
[----:B------:R-:W-:Y:S02]  /*aa20*/  FSETP.GEU.AND P4, PT, R106, R19, PT ;  /* 0x000000136a00720b */ /* 0x000fe40003f8e000 */
[----:B------:R-:W-:Y:S01]  /*aa30*/  PRMT R4, R4, 0x7632, R4 ;  /* 0x0000763204047816 */ /* 0x000fe20000000004 */
[----:B------:R-:W-:Y:S01]  /*aa40*/  FFMA R113, R113, R23, R30 ;  /* 0x0000001771717223 */ /* 0x000fe2000000001e */
[C---:B------:R-:W-:Y:S01]  /*aa50*/  FSETP.NAN.AND P5, PT, R106.reuse, R106, PT ;  /* 0x0000006a6a00720b */ /* 0x040fe20003fa8000 */
[----:B------:R0:W-:Y:S01]  /*aa60*/  @P1 STG.E.128 [R8.64], R12 ;  /* 0x0000000c08001986 */ /* 0x0001e2000c101d0c */
[----:B------:R-:W-:Y:S01]  /*aa70*/  FSEL R11, R106, R19, !P4 ;  /* 0x000000136a0b7208 */ /* 0x000fe20006000000 */
[----:B------:R-:W-:Y:S01]  /*aa80*/  FFMA R27, R27, R21, R32 ;  /* 0x000000151b1b7223 */ /* 0x000fe20000000020 */
[----:B------:R-:W-:Y:S02]  /*aa90*/  PRMT R6, R6, 0x7632, R6 ;  /* 0x0000763206067816 */ /* 0x000fe40000000006 */
[----:B------:R-:W-:Y:S01]  /*aaa0*/  @P1 FSEL R106, R106, R11, P5 ;  /* 0x0000000b6a6a1208 */ /* 0x000fe20002800000 */
[----:B------:R-:W-:Y:S01]  /*aab0*/  FMUL R115, R102, R115 ;  /* 0x0000007366737220 */ /* 0x000fe20000400000 */
[----:B------:R-:W-:-:S02]  /*aac0*/  FSETP.GEU.AND P5, PT, R104, R113, PT ;  /* 0x000000716800720b */ /* 0x000fc40003fae000 */
[----:B------:R-:W-:Y:S01]  /*aad0*/  FSETP.GEU.AND P4, PT, R107, R27, PT ;  /* 0x0000001b6b00720b */ /* 0x000fe20003f8e000 */
[----:B------:R-:W-:Y:S01]  /*aae0*/  FFMA R115, R115, R17, R28 ;  /* 0x0000001173737223 */ /* 0x000fe2000000001c */
[----:B------:R-:W-:Y:S01]  /*aaf0*/  FSEL R11, R104, R113, !P5 ;  /* 0x00000071680b7208 */ /* 0x000fe20006800000 */
[----:B0-----:R-:W-:-:S04]  /*ab00*/  IMAD.U32 R9, R4, 0x10000, RZ ;  /* 0x0001000004097824 */ /* 0x001fc800078e00ff */
[----:B------:R-:W-:Y:S01]  /*ab10*/  FADD R9, -R60, R9 ;  /* 0x000000093c097221 */ /* 0x000fe20000000100 */
[C---:B------:R-:W-:Y:S02]  /*ab20*/  FSEL R8, R107.reuse, R27, !P4 ;  /* 0x0000001b6b087208 */ /* 0x040fe40006000000 */
[----:B------:R-:W-:Y:S01]  /*ab30*/  FSETP.NAN.AND P5, PT, R104, R104, PT ;  /* 0x000000686800720b */ /* 0x000fe20003fa8000 */
[----:B------:R-:W-:Y:S01]  /*ab40*/  FMUL R4, R102, R9 ;  /* 0x0000000966047220 */ /* 0x000fe20000400000 */
[C---:B------:R-:W-:Y:S01]  /*ab50*/  FSETP.NAN.AND P4, PT, R107.reuse, R107, PT ;  /* 0x0000006b6b00720b */ /* 0x040fe20003f88000 */
[----:B------:R-:W-:Y:S01]  /*ab60*/  IMAD.U32 R9, R6, 0x10000, RZ ;  /* 0x0001000006097824 */ /* 0x000fe200078e00ff */
[----:B------:R-:W-:Y:S02]  /*ab70*/  @P1 FSEL R104, R104, R11, P5 ;  /* 0x0000000b68681208 */ /* 0x000fe40002800000 */
[----:B------:R-:W-:Y:S01]  /*ab80*/  @P1 FSEL R107, R107, R8, P4 ;  /* 0x000000086b6b1208 */ /* 0x000fe20002000000 */
[----:B------:R-:W-:Y:S01]  /*ab90*/  FADD R9, -R60, R9 ;  /* 0x000000093c097221 */ /* 0x000fe20000000100 */
[----:B------:R-:W-:-:S02]  /*aba0*/  FSETP.GEU.AND P5, PT, R71, R115, PT ;  /* 0x000000734700720b */ /* 0x000fc40003fae000 */
[-C--:B------:R-:W-:Y:S01]  /*abb0*/  FSETP.GT.AND P4, PT, R74, R115.reuse, PT ;  /* 0x000000734a00720b */ /* 0x080fe20003f84000 */
[----:B------:R-:W-:Y:S01]  /*abc0*/  FFMA R24, R4, R24, R29 ;  /* 0x0000001804187223 */ /* 0x000fe2000000001d */
[----:B------:R-:W-:Y:S01]  /*abd0*/  FSEL R6, R71, R115, !P5 ;  /* 0x0000007347067208 */ /* 0x000fe20006800000 */
[----:B------:R-:W-:Y:S01]  /*abe0*/  FMUL R4, R102, R9 ;  /* 0x0000000966047220 */ /* 0x000fe20000400000 */
[----:B------:R-:W-:Y:S02]  /*abf0*/  PRMT R5, R5, 0x7632, R5 ;  /* 0x0000763205057816 */ /* 0x000fe40000000005 */
[----:B------:R-:W-:Y:S02]  /*ac00*/  FSETP.NAN.AND P5, PT, R71, R71, PT ;  /* 0x000000474700720b */ /* 0x000fe40003fa8000 */
[----:B------:R-:W-:Y:S02]  /*ac10*/  FSEL R9, R74, R115, P4 ;  /* 0x000000734a097208 */ /* 0x000fe40002000000 */
[----:B------:R-:W-:-:S02]  /*ac20*/  FSETP.GT.AND P4, PT, R3, R19, PT ;  /* 0x000000130300720b */ /* 0x000fc40003f84000 */
[----:B------:R-:W-:Y:S01]  /*ac30*/  PRMT R7, R7, 0x7632, R7 ;  /* 0x0000763207077816 */ /* 0x000fe20000000007 */
[----:B------:R-:W-:Y:S01]  /*ac40*/  FFMA R110, R4, R110, R33 ;  /* 0x0000006e046e7223 */ /* 0x000fe20000000021 */
[----:B------:R-:W-:Y:S01]  /*ac50*/  FSETP.GT.AND P6, PT, R63, R127, PT ;  /* 0x0000007f3f00720b */ /* 0x000fe20003fc4000 */
[----:B------:R-:W-:Y:S01]  /*ac60*/  IMAD.U32 R5, R5, 0x10000, RZ ;  /* 0x0001000005057824 */ /* 0x000fe200078e00ff */
[----:B------:R-:W-:Y:S02]  /*ac70*/  @P1 FSEL R71, R71, R6, P5 ;  /* 0x0000000647471208 */ /* 0x000fe40002800000 */
[C---:B------:R-:W-:Y:S02]  /*ac80*/  FSETP.NAN.AND P5, PT, R3.reuse, R3, PT ;  /* 0x000000030300720b */ /* 0x040fe40003fa8000 */
[----:B------:R-:W-:Y:S01]  /*ac90*/  FSEL R4, R3, R19, P4 ;  /* 0x0000001303047208 */ /* 0x000fe20002000000 */
[----:B------:R-:W-:Y:S01]  /*aca0*/  IMAD.U32 R7, R7, 0x10000, RZ ;  /* 0x0001000007077824 */ /* 0x000fe200078e00ff */
[C---:B------:R-:W-:Y:S01]  /*acb0*/  FSEL R10, R63.reuse, R127, P6 ;  /* 0x0000007f3f0a7208 */ /* 0x040fe20003000000 */
[----:B------:R-:W-:Y:S01]  /*acc0*/  FADD R5, -R60, R5 ;  /* 0x000000053c057221 */ /* 0x000fe20000000100 */
[----:B------:R-:W-:-:S02]  /*acd0*/  FSETP.NAN.AND P6, PT, R63, R63, PT ;  /* 0x0000003f3f00720b */ /* 0x000fc40003fc8000 */
[----:B------:R-:W-:Y:S01]  /*ace0*/  @P1 FSEL R3, R3, R4, P5 ;  /* 0x0000000403031208 */ /* 0x000fe20002800000 */
[----:B------:R-:W-:Y:S01]  /*acf0*/  FADD R7, -R60, R7 ;  /* 0x000000073c077221 */ /* 0x000fe20000000100 */
[----:B------:R-:W-:Y:S01]  /*ad00*/  FSETP.GT.AND P5, PT, R72, R113, PT ;  /* 0x000000714800720b */ /* 0x000fe20003fa4000 */
[----:B------:R-:W-:Y:S01]  /*ad10*/  FMUL R6, R102, R5 ;  /* 0x0000000566067220 */ /* 0x000fe20000400000 */
[----:B------:R-:W-:Y:S02]  /*ad20*/  @P1 FSEL R63, R63, R10, P6 ;  /* 0x0000000a3f3f1208 */ /* 0x000fe40003000000 */
[----:B------:R-:W-:Y:S01]  /*ad30*/  FSETP.NAN.AND P6, PT, R74, R74, PT ;  /* 0x0000004a4a00720b */ /* 0x000fe20003fc8000 */
[----:B------:R-:W-:Y:S01]  /*ad40*/  FMUL R4, R102, R7 ;  /* 0x0000000766047220 */ /* 0x000fe20000400000 */
[----:B------:R-:W-:Y:S02]  /*ad50*/  FSETP.GT.AND P4, PT, R68, R27, PT ;  /* 0x0000001b4400720b */ /* 0x000fe40003f84000 */
[----:B------:R-:W-:-:S02]  /*ad60*/  FSEL R5, R72, R113, P5 ;  /* 0x0000007148057208 */ /* 0x000fc40002800000 */
[----:B------:R-:W-:Y:S02]  /*ad70*/  FSETP.NAN.AND P5, PT, R72, R72, PT ;  /* 0x000000484800720b */ /* 0x000fe40003fa8000 */
[----:B------:R-:W-:Y:S01]  /*ad80*/  @P1 FSEL R74, R74, R9, P6 ;  /* 0x000000094a4a1208 */ /* 0x000fe20003000000 */
[----:B------:R-:W-:Y:S01]  /*ad90*/  FFMA R20, R4, R20, R35 ;  /* 0x0000001404147223 */ /* 0x000fe20000000023 */
[C---:B------:R-:W-:Y:S02]  /*ada0*/  FSEL R9, R68.reuse, R27, P4 ;  /* 0x0000001b44097208 */ /* 0x040fe40002000000 */
[----:B------:R-:W-:Y:S02]  /*adb0*/  FSETP.NAN.AND P4, PT, R68, R68, PT ;  /* 0x000000444400720b */ /* 0x000fe40003f88000 */
[----:B------:R-:W-:Y:S02]  /*adc0*/  @P1 FSEL R72, R72, R5, P5 ;  /* 0x0000000548481208 */ /* 0x000fe40002800000 */
[----:B------:R-:W-:-:S02]  /*add0*/  FSETP.GEU.AND P5, PT, R103, R110, PT ;  /* 0x0000006e6700720b */ /* 0x000fc40003fae000 */
[----:B------:R-:W-:Y:S02]  /*ade0*/  @P1 FSEL R68, R68, R9, P4 ;  /* 0x0000000944441208 */ /* 0x000fe40002000000 */
[C---:B------:R-:W-:Y:S02]  /*adf0*/  FSETP.GEU.AND P4, PT, R108.reuse, R20, PT ;  /* 0x000000146c00720b */ /* 0x040fe40003f8e000 */
[C---:B------:R-:W-:Y:S02]  /*ae00*/  FSEL R10, R103.reuse, R110, !P5 ;  /* 0x0000006e670a7208 */ /* 0x040fe40006800000 */
[----:B------:R-:W-:Y:S02]  /*ae10*/  FSETP.NAN.AND P5, PT, R103, R103, PT ;  /* 0x000000676700720b */ /* 0x000fe40003fa8000 */
[C---:B------:R-:W-:Y:S02]  /*ae20*/  FSEL R11, R108.reuse, R20, !P4 ;  /* 0x000000146c0b7208 */ /* 0x040fe40006000000 */
[----:B------:R-:W-:-:S02]  /*ae30*/  FSETP.NAN.AND P4, PT, R108, R108, PT ;  /* 0x0000006c6c00720b */ /* 0x000fc40003f88000 */
[----:B------:R-:W-:Y:S02]  /*ae40*/  @P1 FSEL R103, R103, R10, P5 ;  /* 0x0000000a67671208 */ /* 0x000fe40002800000 */
[-C--:B------:R-:W-:Y:S02]  /*ae50*/  FSETP.GEU.AND P5, PT, R66, R24.reuse, PT ;  /* 0x000000184200720b */ /* 0x080fe40003fae000 */
[----:B------:R-:W-:Y:S02]  /*ae60*/  IADD3 R9, R111, UR10, RZ ;  /* 0x0000000a6f097c10 */ /* 0x000fe4000fffe0ff */
[----:B------:R-:W-:Y:S02]  /*ae70*/  @P1 FSEL R108, R108, R11, P4 ;  /* 0x0000000b6c6c1208 */ /* 0x000fe40002000000 */
[----:B------:R-:W-:Y:S01]  /*ae80*/  FSEL R11, R66, R24, !P5 ;  /* 0x00000018420b7208 */ /* 0x000fe20006800000 */
[----:B------:R-:W-:Y:S01]  /*ae90*/  FFMA R18, R6, R18, R31 ;  /* 0x0000001206127223 */ /* 0x000fe2000000001f */
[----:B------:R-:W-:Y:S01]  /*aea0*/  FSETP.NAN.AND P5, PT, R66, R66, PT ;  /* 0x000000424200720b */ /* 0x000fe20003fa8000 */
[----:B------:R-:W-:Y:S01]  /*aeb0*/  IMAD.WIDE R8, R9, R82, c[0x0][0x1a8] ;  /* 0x00006a0009087625 */ /* 0x000fe200078e0252 */
[----:B------:R-:W-:-:S02]  /*aec0*/  F2FP.BF16.PACK_AB R4, R116, R119 ;  /* 0x000000777404723e */ /* 0x000fc400000010ff */
[----:B------:R-:W-:Y:S02]  /*aed0*/  F2FP.BF16.PACK_AB R5, R127, R118 ;  /* 0x000000767f05723e */ /* 0x000fe400000010ff */
[----:B------:R-:W-:Y:S02]  /*aee0*/  F2FP.BF16.PACK_AB R6, R120, R129 ;  /* 0x000000817806723e */ /* 0x000fe400000010ff */
[----:B------:R-:W-:Y:S02]  /*aef0*/  F2FP.BF16.PACK_AB R7, R124, R122 ;  /* 0x0000007a7c07723e */ /* 0x000fe400000010ff */
[----:B------:R-:W-:Y:S02]  /*af00*/  @P1 FSEL R66, R66, R11, P5 ;  /* 0x0000000b42421208 */ /* 0x000fe40002800000 */
[----:B------:R-:W-:Y:S01]  /*af10*/  FSETP.GT.AND P5, PT, R61, R24, PT ;  /* 0x000000183d00720b */ /* 0x000fe20003fa4000 */
[----:B------:R0:W-:Y:S01]  /*af20*/  @P1 STG.E.128 [R8.64], R4 ;  /* 0x0000000408001986 */ /* 0x0001e2000c101d0c */
[----:B------:R-:W-:-:S04]  /*af30*/  FSETP.GEU.AND P4, PT, R101, R18, PT ;  /* 0x000000126500720b */ /* 0x000fc80003f8e000 */
[C---:B------:R-:W-:Y:S02]  /*af40*/  FSEL R10, R101.reuse, R18, !P4 ;  /* 0x00000012650a7208 */ /* 0x040fe40006000000 */
[----:B------:R-:W-:Y:S02]  /*af50*/  FSETP.NAN.AND P4, PT, R101, R101, PT ;  /* 0x000000656500720b */ /* 0x000fe40003f88000 */
[----:B------:R-:W-:Y:S02]  /*af60*/  IADD3 R111, R111, UR11, RZ ;  /* 0x0000000b6f6f7c10 */ /* 0x000fe4000fffe0ff */
[----:B------:R-:W-:Y:S02]  /*af70*/  @P1 FSEL R101, R101, R10, P4 ;  /* 0x0000000a65651208 */ /* 0x000fe40002000000 */
[----:B0-----:R-:W-:Y:S02]  /*af80*/  F2FP.BF16.PACK_AB R4, R24, R115 ;  /* 0x000000731804723e */ /* 0x001fe400000010ff */
[----:B------:R-:W-:-:S02]  /*af90*/  FSEL R24, R61, R24, P5 ;  /* 0x000000183d187208 */ /* 0x000fc40002800000 */
[----:B------:R-:W-:Y:S02]  /*afa0*/  FSETP.NAN.AND P5, PT, R61, R61, PT ;  /* 0x0000003d3d00720b */ /* 0x000fe40003fa8000 */
[----:B------:R-:W-:Y:S02]  /*afb0*/  FSETP.GT.AND P4, PT, R75, R20, PT ;  /* 0x000000144b00720b */ /* 0x000fe40003f84000 */
[----:B------:R-:W-:Y:S02]  /*afc0*/  @P1 FSEL R61, R61, R24, P5 ;  /* 0x000000183d3d1208 */ /* 0x000fe40002800000 */
[----:B------:R-:W-:Y:S01]  /*afd0*/  FSETP.GT.AND P5, PT, R64, R110, PT ;  /* 0x0000006e4000720b */ /* 0x000fe20003fa4000 */
[----:B------:R-:W-:Y:S01]  /*afe0*/  IMAD.WIDE R8, R111, R82, c[0x0][0x1a8] ;  /* 0x00006a006f087625 */ /* 0x000fe200078e0252 */
[----:B------:R-:W-:Y:S02]  /*aff0*/  F2FP.BF16.PACK_AB R7, R20, R19 ;  /* 0x000000131407723e */ /* 0x000fe400000010ff */
[----:B------:R-:W-:-:S02]  /*b000*/  F2FP.BF16.PACK_AB R5, R18, R113 ;  /* 0x000000711205723e */ /* 0x000fc400000010ff */
[----:B------:R-:W-:Y:S02]  /*b010*/  F2FP.BF16.PACK_AB R6, R110, R27 ;  /* 0x0000001b6e06723e */ /* 0x000fe400000010ff */
[----:B------:R-:W-:Y:S02]  /*b020*/  FSEL R11, R64, R110, P5 ;  /* 0x0000006e400b7208 */ /* 0x000fe40002800000 */
[C---:B------:R-:W-:Y:S02]  /*b030*/  FSEL R10, R75.reuse, R20, P4 ;  /* 0x000000144b0a7208 */ /* 0x040fe40002000000 */
[----:B------:R-:W-:Y:S02]  /*b040*/  FSETP.GT.AND P5, PT, R70, R18, PT ;  /* 0x000000124600720b */ /* 0x000fe40003fa4000 */
[----:B------:R-:W-:Y:S01]  /*b050*/  FSETP.NAN.AND P4, PT, R75, R75, PT ;  /* 0x0000004b4b00720b */ /* 0x000fe20003f88000 */
[----:B------:R0:W-:Y:S01]  /*b060*/  @P1 STG.E.128 [R8.64], R4 ;  /* 0x0000000408001986 */ /* 0x0001e2000c101d0c */
[----:B------:R-:W-:-:S02]  /*b070*/  FSETP.GEU.AND P6, PT, R90, R25, PT ;  /* 0x000000195a00720b */ /* 0x000fc40003fce000 */
[----:B------:R-:W-:Y:S02]  /*b080*/  @P1 FSEL R75, R75, R10, P4 ;  /* 0x0000000a4b4b1208 */ /* 0x000fe40002000000 */
[C---:B------:R-:W-:Y:S02]  /*b090*/  FSETP.NAN.AND P4, PT, R90.reuse, R90, PT ;  /* 0x0000005a5a00720b */ /* 0x040fe40003f88000 */
[----:B------:R-:W-:Y:S02]  /*b0a0*/  FSEL R25, R90, R25, !P6 ;  /* 0x000000195a197208 */ /* 0x000fe40007000000 */
[----:B------:R-:W-:Y:S02]  /*b0b0*/  FSETP.NAN.AND P6, PT, R64, R64, PT ;  /* 0x000000404000720b */ /* 0x000fe40003fc8000 */
[----:B------:R-:W-:Y:S02]  /*b0c0*/  @P1 FSEL R90, R90, R25, P4 ;  /* 0x000000195a5a1208 */ /* 0x000fe40002000000 */
[----:B0-----:R-:W-:-:S02]  /*b0d0*/  FSEL R5, R70, R18, P5 ;  /* 0x0000001246057208 */ /* 0x001fc40002800000 */
[----:B------:R-:W-:Y:S02]  /*b0e0*/  PLOP3.LUT P5, PT, PT, PT, UP0, 0x80, 0x0 ;  /* 0x000000000000781c */ /* 0x000fe40003faf008 */
[CC--:B------:R-:W-:Y:S02]  /*b0f0*/  FSETP.GEU.AND P4, PT, R69.reuse, R16.reuse, PT ;  /* 0x000000104500720b */ /* 0x0c0fe40003f8e000 */
[----:B------:R-:W-:Y:S02]  /*b100*/  @P1 FSEL R64, R64, R11, P6 ;  /* 0x0000000b40401208 */ /* 0x000fe40003000000 */
[C---:B------:R-:W-:Y:S01]  /*b110*/  FSEL R16, R69.reuse, R16, !P4 ;  /* 0x0000001045107208 */ /* 0x040fe20006000000 */
[----:B------:R-:W-:Y:S01]  /*b120*/  UPLOP3.LUT UP0, UPT, UPT, UPT, UPT, 0x40, 0x0 ;  /* 0x000000000000789c */ /* 0x000fe20003f0e870 */
[C---:B------:R-:W-:Y:S02]  /*b130*/  FSETP.NAN.AND P6, PT, R70.reuse, R70, PT ;  /* 0x000000464600720b */ /* 0x040fe40003fc8000 */
[----:B------:R-:W-:Y:S01]  /*b140*/  FSETP.NAN.AND P4, PT, R69, R69, PT ;  /* 0x000000454500720b */ /* 0x000fe20003f88000 */
[----:B------:R-:W-:Y:S01]  /*b150*/  IMAD.MOV.U32 R35, RZ, RZ, 0x800 ;  /* 0x00000800ff237424 */ /* 0x000fe200078e00ff */
[----:B------:R-:W-:-:S02]  /*b160*/  @P1 FSEL R70, R70, R5, P6 ;  /* 0x0000000546461208 */ /* 0x000fc40003000000 */
[----:B------:R-:W-:Y:S01]  /*b170*/  @P1 FSEL R69, R69, R16, P4 ;  /* 0x0000001045451208 */ /* 0x000fe20002000000 */
[----:B------:R-:W-:Y:S01]  /*b180*/  @!P5 CALL.REL.NOINC `(.L_x_3) ;  /* 0x000000100000d944 */ /* 0x000fe20003c00000 */
[----:B------:R-:W-:Y:S05]  /*b190*/  BRA `(.L_x_4) ;  /* 0xffffdd3000007947 */ /* 0x000fea000383ffff */
.L_x_3:
[----:B------:R-:W-:Y:S01]  /*b1a0*/  BAR.SYNC.DEFER_BLOCKING 0x0 ;  /* 0x0000000000007b1d */ /* 0x000fe20000010000 */
[C---:B------:R-:W-:Y:S01]  /*b1b0*/  FSETP.NAN.AND P1, PT, R83.reuse, R83, PT ;  /* 0x000000535300720b */ /* 0x040fe20003f28000 */
[----:B------:R-:W-:Y:S01]  /*b1c0*/  UPLOP3.LUT UP0, UPT, UPT, UPT, UPT, 0x80, 0x0 ;  /* 0x000000000000789c */ /* 0x000fe20003f0f070 */
[CC--:B------:R-:W-:Y:S02]  /*b1d0*/  FSETP.GEU.AND P4, PT, R83.reuse, R80.reuse, PT ;  /* 0x000000505300720b */ /* 0x0c0fe40003f8e000 */
[C---:B------:R-:W-:Y:S01]  /*b1e0*/  FSEL R80, R83.reuse, R80, P1 ;  /* 0x0000005053507208 */ /* 0x040fe20000800000 */
[----:B------:R-:W-:Y:S01]  /*b1f0*/  UMOV UR4, URZ ;  /* 0x0000003f00047c82 */ /* 0x000fe20008000000 */
[----:B------:R-:W-:Y:S02]  /*b200*/  LOP3.LUT R13, R2, 0x1c, RZ, 0xc0, !PT ;  /* 0x0000001c020d7812 */ /* 0x000fe400078ec0ff */
[----:B------:R-:W-:-:S02]  /*b210*/  FSEL R83, R83, R80, !P4 ;  /* 0x0000005053537208 */ /* 0x000fc40006000000 */
[----:B------:R-:W-:Y:S02]  /*b220*/  LOP3.LUT R12, R0, 0x3, RZ, 0xc0, !PT ;  /* 0x00000003000c7812 */ /* 0x000fe400078ec0ff */
[C---:B------:R-:W-:Y:S02]  /*b230*/  FSETP.GEU.AND P4, PT, R83.reuse, R76, PT ;  /* 0x0000004c5300720b */ /* 0x040fe40003f8e000 */
[----:B------:R-:W-:-:S11]  /*b240*/  FSETP.NAN.AND P1, PT, R83, R83, PT ;  /* 0x000000535300720b */ /* 0x000fd60003f28000 */
[----:B------:R-:W-:-:S04]  /*b250*/  @P4 FSEL R83, R83, R76, P1 ;  /* 0x0000004c53534208 */ /* 0x000fc80000800000 */
[C---:B------:R-:W-:Y:S02]  /*b260*/  FSETP.GEU.AND P4, PT, R83.reuse, R77, PT ;  /* 0x0000004d5300720b */ /* 0x040fe40003f8e000 */
[----:B------:R-:W-:-:S11]  /*b270*/  FSETP.NAN.AND P1, PT, R83, R83, PT ;  /* 0x000000535300720b */ /* 0x000fd60003f28000 */
[----:B------:R-:W-:Y:S02]  /*b280*/  @P4 FSEL R83, R83, R77, P1 ;  /* 0x0000004d53534208 */ /* 0x000fe40000800000 */
[----:B------:R-:W-:Y:S02]  /*b290*/  FSETP.NAN.AND P4, PT, R86, R86, PT ;  /* 0x000000565600720b */ /* 0x000fe40003f88000 */
[C---:B------:R-:W-:Y:S02]  /*b2a0*/  FSETP.GEU.AND P5, PT, R83.reuse, R81, PT ;  /* 0x000000515300720b */ /* 0x040fe40003fae000 */
[----:B------:R-:W-:-:S11]  /*b2b0*/  FSETP.NAN.AND P1, PT, R83, R83, PT ;  /* 0x000000535300720b */ /* 0x000fd60003f28000 */
[----:B------:R-:W-:Y:S02]  /*b2c0*/  @P5 FSEL R83, R83, R81, P1 ;  /* 0x0000005153535208 */ /* 0x000fe40000800000 */
[CC--:B------:R-:W-:Y:S02]  /*b2d0*/  FSETP.GEU.AND P1, PT, R86.reuse, R85.reuse, PT ;  /* 0x000000555600720b */ /* 0x0c0fe40003f2e000 */
[C---:B------:R-:W-:Y:S02]  /*b2e0*/  FSETP.GEU.AND P5, PT, R83.reuse, R78, PT ;  /* 0x0000004e5300720b */ /* 0x040fe40003fae000 */
[C---:B------:R-:W-:Y:S02]  /*b2f0*/  FSEL R85, R86.reuse, R85, P4 ;  /* 0x0000005556557208 */ /* 0x040fe40002000000 */
[----:B------:R-:W-:Y:S02]  /*b300*/  FSETP.NAN.AND P6, PT, R83, R83, PT ;  /* 0x000000535300720b */ /* 0x000fe40003fc8000 */
[----:B------:R-:W-:-:S02]  /*b310*/  FSEL R86, R86, R85, !P1 ;  /* 0x0000005556567208 */ /* 0x000fc40004800000 */
[----:B------:R-:W-:Y:S02]  /*b320*/  FSETP.NAN.AND P4, PT, R88, R88, PT ;  /* 0x000000585800720b */ /* 0x000fe40003f88000 */
[----:B------:R-:W-:-:S03]  /*b330*/  FSETP.GEU.AND P1, PT, R86, R69, PT ;  /* 0x000000455600720b */ /* 0x000fc60003f2e000 */
[----:B------:R-:W-:Y:S02]  /*b340*/  @P5 FSEL R83, R83, R78, P6 ;  /* 0x0000004e53535208 */ /* 0x000fe40003000000 */
[CC--:B------:R-:W-:Y:S02]  /*b350*/  FSETP.GEU.AND P6, PT, R88.reuse, R91.reuse, PT ;  /* 0x0000005b5800720b */ /* 0x0c0fe40003fce000 */
[----:B------:R-:W-:Y:S02]  /*b360*/  FSEL R91, R88, R91, P4 ;  /* 0x0000005b585b7208 */ /* 0x000fe40002000000 */
[----:B------:R-:W-:Y:S02]  /*b370*/  FSETP.NAN.AND P4, PT, R86, R86, PT ;  /* 0x000000565600720b */ /* 0x000fe40003f88000 */
[----:B------:R-:W-:Y:S02]  /*b380*/  FSETP.GEU.AND P5, PT, R83, R92, PT ;  /* 0x0000005c5300720b */ /* 0x000fe40003fae000 */
[----:B------:R-:W-:-:S02]  /*b390*/  FSEL R88, R88, R91, !P6 ;  /* 0x0000005b58587208 */ /* 0x000fc40007000000 */
[C---:B------:R-:W-:Y:S02]  /*b3a0*/  FSETP.NAN.AND P6, PT, R71.reuse, R71, PT ;  /* 0x000000474700720b */ /* 0x040fe40003fc8000 */
[----:B------:R-:W-:Y:S02]  /*b3b0*/  @P1 FSEL R86, R86, R69, P4 ;  /* 0x0000004556561208 */ /* 0x000fe40002000000 */
[----:B------:R-:W-:Y:S02]  /*b3c0*/  FSETP.GEU.AND P4, PT, R88, R99, PT ;  /* 0x000000635800720b */ /* 0x000fe40003f8e000 */
[----:B------:R-:W-:Y:S02]  /*b3d0*/  FSETP.GT.AND P1, PT, R66, R71, PT ;  /* 0x000000474200720b */ /* 0x000fe40003f24000 */
[----:B------:R-:W-:Y:S02]  /*b3e0*/  FSEL R66, R71, R66, P6 ;  /* 0x0000004247427208 */ /* 0x000fe40003000000 */
[----:B------:R-:W-:-:S02]  /*b3f0*/  FSETP.NAN.AND P6, PT, R83, R83, PT ;  /* 0x000000535300720b */ /* 0x000fc40003fc8000 */
[----:B------:R-:W-:Y:S02]  /*b400*/  FSEL R66, R71, R66, P1 ;  /* 0x0000004247427208 */ /* 0x000fe40000800000 */
[----:B------:R-:W-:Y:S02]  /*b410*/  FSETP.GEU.AND P1, PT, R86, R37, PT ;  /* 0x000000255600720b */ /* 0x000fe40003f2e000 */
[----:B------:R-:W-:Y:S02]  /*b420*/  @P5 FSEL R83, R83, R92, P6 ;  /* 0x0000005c53535208 */ /* 0x000fe40003000000 */
[----:B------:R-:W-:Y:S02]  /*b430*/  FSETP.NAN.AND P6, PT, R88, R88, PT ;  /* 0x000000585800720b */ /* 0x000fe40003fc8000 */
[----:B------:R-:W-:Y:S02]  /*b440*/  FSETP.GEU.AND P5, PT, R66, R104, PT ;  /* 0x000000684200720b */ /* 0x000fe40003fae000 */
[----:B------:R-:W-:-:S02]  /*b450*/  @P4 FSEL R88, R88, R99, P6 ;  /* 0x0000006358584208 */ /* 0x000fc40003000000 */
[----:B------:R-:W-:Y:S02]  /*b460*/  FSETP.NAN.AND P6, PT, R86, R86, PT ;  /* 0x000000565600720b */ /* 0x000fe40003fc8000 */
        /* <DEDUP_REMOVED lines=29> */
[C---:B------:R-:W-:Y:S02]  /*b640*/  FSETP.NAN.AND P6, PT, R66.reuse, R66, PT ;  /* 0x000000424200720b */ /* 0x040fe40003fc8000 */
[----:B------:R-:W-:Y:S02]  /*b650*/  FSETP.GEU.AND P5, PT, R83, R90, PT ;  /* 0x0000005a5300720b */ /* 0x000fe40003fae000 */
[----:B------:R-:W-:Y:S02]  /*b660*/  @P4 FSEL R66, R66, R103, P6 ;  /* 0x0000006742424208 */ /* 0x000fe40003000000 */
[----:B------:R-:W-:Y:S02]  /*b670*/  FSETP.NAN.AND P4, PT, R88, R88, PT ;  /* 0x000000585800720b */ /* 0x000fe40003f88000 */
[----:B------:R-:W-:Y:S02]  /*b680*/  FSETP.NAN.AND P6, PT, R86, R86, PT ;  /* 0x000000565600720b */ /* 0x000fe40003fc8000 */
[----:B------:R-:W-:-:S02]  /*b690*/  @P1 FSEL R88, R88, R109, P4 ;  /* 0x0000006d58581208 */ /* 0x000fc40002000000 */
[----:B------:R-:W-:Y:S02]  /*b6a0*/  FSETP.GEU.AND P1, PT, R86, R96, PT ;  /* 0x000000605600720b */ /* 0x000fe40003f2e000 */
[----:B------:R-:W-:-:S04]  /*b6b0*/  FSETP.NAN.AND P4, PT, R83, R83, PT ;  /* 0x000000535300720b */ /* 0x000fc80003f88000 */
[----:B------:R-:W-:Y:S02]  /*b6c0*/  @P5 FSEL R83, R83, R90, P4 ;  /* 0x0000005a53535208 */ /* 0x000fe40002000000 */
[----:B------:R-:W-:Y:S02]  /*b6d0*/  FSETP.GEU.AND P5, PT, R66, R106, PT ;  /* 0x0000006a4200720b */ /* 0x000fe40003fae000 */
[----:B------:R-:W-:Y:S01]  /*b6e0*/  FSETP.GEU.AND P4, PT, R88, R105, PT ;  /* 0x000000695800720b */ /* 0x000fe20003f8e000 */
[----:B------:R-:W0:Y:S02]  /*b6f0*/  SHFL.BFLY PT, R4, R83, 0x10, 0x1f ;  /* 0x0e001f0053047f89 */ /* 0x000e2400000e0000 */
[----:B------:R-:W-:Y:S02]  /*b700*/  @P1 FSEL R86, R86, R96, P6 ;  /* 0x0000006056561208 */ /* 0x000fe40003000000 */
[----:B------:R-:W-:Y:S02]  /*b710*/  FSETP.NAN.AND P6, PT, R66, R66, PT ;  /* 0x000000424200720b */ /* 0x000fe40003fc8000 */
[----:B------:R-:W-:Y:S01]  /*b720*/  FSETP.NAN.AND P1, PT, R88, R88, PT ;  /* 0x000000585800720b */ /* 0x000fe20003f28000 */
[----:B------:R-:W1:Y:S03]  /*b730*/  SHFL.BFLY PT, R5, R86, 0x10, 0x1f ;  /* 0x0e001f0056057f89 */ /* 0x000e6600000e0000 */
[----:B------:R-:W-:-:S02]  /*b740*/  @P5 FSEL R66, R66, R106, P6 ;  /* 0x0000006a42425208 */ /* 0x000fc40003000000 */
[----:B------:R-:W-:Y:S02]  /*b750*/  @P4 FSEL R88, R88, R105, P1 ;  /* 0x0000006958584208 */ /* 0x000fe40000800000 */
[C---:B------:R-:W-:Y:S02]  /*b760*/  FSETP.GEU.AND P5, PT, R66.reuse, R108, PT ;  /* 0x0000006c4200720b */ /* 0x040fe40003fae000 */
[----:B------:R-:W-:Y:S01]  /*b770*/  FSETP.NAN.AND P1, PT, R83, R83, PT ;  /* 0x000000535300720b */ /* 0x000fe20003f28000 */
[----:B------:R-:W2:Y:S01]  /*b780*/  SHFL.BFLY PT, R7, R88, 0x10, 0x1f ;  /* 0x0e001f0058077f89 */ /* 0x000ea200000e0000 */
[----:B------:R-:W-:Y:S02]  /*b790*/  FSETP.NAN.AND P4, PT, R66, R66, PT ;  /* 0x000000424200720b */ /* 0x000fe40003f88000 */
[----:B------:R-:W-:-:S07]  /*b7a0*/  FSETP.NAN.AND P6, PT, R40, R40, PT ;  /* 0x000000282800720b */ /* 0x000fce0003fc8000 */
[----:B------:R-:W-:Y:S02]  /*b7b0*/  @P5 FSEL R66, R66, R108, P4 ;  /* 0x0000006c42425208 */ /* 0x000fe40002000000 */
[C---:B0-----:R-:W-:Y:S02]  /*b7c0*/  FSETP.GEU.AND P5, PT, R83.reuse, R4, PT ;  /* 0x000000045300720b */ /* 0x041fe40003fae000 */
[----:B------:R-:W-:Y:S01]  /*b7d0*/  FSETP.NAN.AND P4, PT, R86, R86, PT ;  /* 0x000000565600720b */ /* 0x000fe20003f88000 */
[----:B------:R-:W0:Y:S01]  /*b7e0*/  SHFL.BFLY PT, R9, R66, 0x10, 0x1f ;  /* 0x0e001f0042097f89 */ /* 0x000e2200000e0000 */
[----:B------:R-:W-:Y:S02]  /*b7f0*/  @!P1 FSEL R83, R83, R4, !P5 ;  /* 0x0000000453539208 */ /* 0x000fe40006800000 */
[----:B------:R-:W-:Y:S02]  /*b800*/  FSETP.NAN.AND P1, PT, R88, R88, PT ;  /* 0x000000585800720b */ /* 0x000fe40003f28000 */
[CC--:B-1----:R-:W-:Y:S01]  /*b810*/  FSETP.GEU.AND P5, PT, R86.reuse, R5.reuse, PT ;  /* 0x000000055600720b */ /* 0x0c2fe20003fae000 */
[----:B------:R-:W1:Y:S06]  /*b820*/  SHFL.BFLY PT, R4, R83, 0x8, 0x1f ;  /* 0x0d001f0053047f89 */ /* 0x000e6c00000e0000 */
[----:B------:R-:W-:-:S02]  /*b830*/  @!P4 FSEL R86, R86, R5, !P5 ;  /* 0x000000055656c208 */ /* 0x000fc40006800000 */
[----:B--2---:R-:W-:-:S03]  /*b840*/  FSETP.GEU.AND P4, PT, R88, R7, PT ;  /* 0x000000075800720b */ /* 0x004fc60003f8e000 */
[----:B------:R-:W2:Y:S01]  /*b850*/  SHFL.BFLY PT, R5, R86, 0x8, 0x1f ;  /* 0x0d001f0056057f89 */ /* 0x000ea200000e0000 */
[----:B------:R-:W-:Y:S02]  /*b860*/  @!P1 FSEL R88, R88, R7, !P4 ;  /* 0x0000000758589208 */ /* 0x000fe40006000000 */
[----:B------:R-:W-:-:S03]  /*b870*/  FSETP.NAN.AND P1, PT, R66, R66, PT ;  /* 0x000000424200720b */ /* 0x000fc60003f28000 */
[----:B------:R-:W3:Y:S01]  /*b880*/  SHFL.BFLY PT, R7, R88, 0x8, 0x1f ;  /* 0x0d001f0058077f89 */ /* 0x000ee200000e0000 */
[----:B0-----:R-:W-:Y:S02]  /*b890*/  FSETP.GEU.AND P5, PT, R66, R9, PT ;  /* 0x000000094200720b */ /* 0x001fe40003fae000 */
[----:B-1----:R-:W-:-:S07]  /*b8a0*/  FSETP.GEU.AND P4, PT, R83, R4, PT ;  /* 0x000000045300720b */ /* 0x002fce0003f8e000 */
[----:B------:R-:W-:Y:S02]  /*b8b0*/  @!P1 FSEL R66, R66, R9, !P5 ;  /* 0x0000000942429208 */ /* 0x000fe40006800000 */
[----:B------:R-:W-:-:S03]  /*b8c0*/  FSETP.NAN.AND P5, PT, R83, R83, PT ;  /* 0x000000535300720b */ /* 0x000fc60003fa8000 */
[----:B------:R-:W0:Y:S01]  /*b8d0*/  SHFL.BFLY PT, R9, R66, 0x8, 0x1f ;  /* 0x0d001f0042097f89 */ /* 0x000e2200000e0000 */
[----:B--2---:R-:W-:Y:S02]  /*b8e0*/  FSETP.GEU.AND P1, PT, R86, R5, PT ;  /* 0x000000055600720b */ /* 0x004fe40003f2e000 */
[----:B------:R-:W-:Y:S02]  /*b8f0*/  @P4 FSEL R83, R83, R4, P5 ;  /* 0x0000000453534208 */ /* 0x000fe40002800000 */
[----:B------:R-:W-:Y:S02]  /*b900*/  FSETP.GT.AND P5, PT, R40, R41, PT ;  /* 0x000000292800720b */ /* 0x000fe40003fa4000 */
[----:B---3--:R-:W-:Y:S01]  /*b910*/  FSETP.GEU.AND P4, PT, R88, R7, PT ;  /* 0x000000075800720b */ /* 0x008fe20003f8e000 */
[----:B------:R-:W1:Y:S01]  /*b920*/  SHFL.BFLY PT, R4, R83, 0x4, 0x1f ;  /* 0x0c801f0053047f89 */ /* 0x000e6200000e0000 */
[----:B------:R-:W-:Y:S02]  /*b930*/  FSEL R41, R40, R41, P6 ;  /* 0x0000002928297208 */ /* 0x000fe40003000000 */
[----:B------:R-:W-:-:S02]  /*b940*/  FSETP.NAN.AND P6, PT, R86, R86, PT ;  /* 0x000000565600720b */ /* 0x000fc40003fc8000 */
[----:B------:R-:W-:Y:S02]  /*b950*/  FSEL R41, R40, R41, P5 ;  /* 0x0000002928297208 */ /* 0x000fe40002800000 */
[----:B------:R-:W-:Y:S02]  /*b960*/  @P1 FSEL R86, R86, R5, P6 ;  /* 0x0000000556561208 */ /* 0x000fe40003000000 */
[C---:B------:R-:W-:Y:S02]  /*b970*/  FSETP.NAN.AND P1, PT, R88.reuse, R88, PT ;  /* 0x000000585800720b */ /* 0x040fe40003f28000 */
[----:B------:R-:W-:Y:S01]  /*b980*/  FSETP.GT.AND P5, PT, R41, R44, PT ;  /* 0x0000002c2900720b */ /* 0x000fe20003fa4000 */
[----:B------:R-:W2:Y:S01]  /*b990*/  SHFL.BFLY PT, R5, R86, 0x4, 0x1f ;  /* 0x0c801f0056057f89 */ /* 0x000ea200000e0000 */
[----:B------:R-:W-:Y:S02]  /*b9a0*/  @P4 FSEL R88, R88, R7, P1 ;  /* 0x0000000758584208 */ /* 0x000fe40000800000 */
[----:B0-----:R-:W-:-:S02]  /*b9b0*/  FSETP.GEU.AND P1, PT, R66, R9, PT ;  /* 0x000000094200720b */ /* 0x001fc40003f2e000 */
[----:B------:R-:W-:Y:S01]  /*b9c0*/  FSETP.NAN.AND P4, PT, R41, R41, PT ;  /* 0x000000292900720b */ /* 0x000fe20003f88000 */
[----:B------:R-:W0:Y:S01]  /*b9d0*/  SHFL.BFLY PT, R7, R88, 0x4, 0x1f ;  /* 0x0c801f0058077f89 */ /* 0x000e2200000e0000 */
[----:B------:R-:W-:-:S05]  /*b9e0*/  FSETP.NAN.AND P6, PT, R83, R83, PT ;  /* 0x000000535300720b */ /* 0x000fca0003fc8000 */
[----:B------:R-:W-:Y:S02]  /*b9f0*/  @!P5 FSEL R41, R41, R44, P4 ;  /* 0x0000002c2929d208 */ /* 0x000fe40002000000 */
[C---:B------:R-:W-:Y:S02]  /*ba00*/  FSETP.NAN.AND P5, PT, R66.reuse, R66, PT ;  /* 0x000000424200720b */ /* 0x040fe40003fa8000 */
[----:B-1----:R-:W-:Y:S02]  /*ba10*/  FSETP.GEU.AND P4, PT, R83, R4, PT ;  /* 0x000000045300720b */ /* 0x002fe40003f8e000 */
[----:B------:R-:W-:Y:S02]  /*ba20*/  @P1 FSEL R66, R66, R9, P5 ;  /* 0x0000000942421208 */ /* 0x000fe40002800000 */
[----:B------:R-:W-:-:S03]  /*ba30*/  FSETP.GT.AND P5, PT, R41, R62, PT ;  /* 0x0000003e2900720b */ /* 0x000fc60003fa4000 */
[----:B------:R-:W1:Y:S01]  /*ba40*/  SHFL.BFLY PT, R9, R66, 0x4, 0x1f ;  /* 0x0c801f0042097f89 */ /* 0x000e6200000e0000 */
[----:B--2---:R-:W-:-:S05]  /*ba50*/  FSETP.GEU.AND P1, PT, R86, R5, PT ;  /* 0x000000055600720b */ /* 0x004fca0003f2e000 */
[----:B------:R-:W-:Y:S02]  /*ba60*/  @P4 FSEL R83, R83, R4, P6 ;  /* 0x0000000453534208 */ /* 0x000fe40003000000 */
[C---:B------:R-:W-:Y:S02]  /*ba70*/  FSETP.NAN.AND P6, PT, R41.reuse, R41, PT ;  /* 0x000000292900720b */ /* 0x040fe40003fc8000 */
[----:B0-----:R-:W-:Y:S01]  /*ba80*/  FSETP.GEU.AND P4, PT, R88, R7, PT ;  /* 0x000000075800720b */ /* 0x001fe20003f8e000 */
[----:B------:R-:W0:Y:S01]  /*ba90*/  SHFL.BFLY PT, R4, R83, 0x2, 0x1f ;  /* 0x0c401f0053047f89 */ /* 0x000e2200000e0000 */
[----:B------:R-:W-:Y:S02]  /*baa0*/  @!P5 FSEL R41, R41, R62, P6 ;  /* 0x0000003e2929d208 */ /* 0x000fe40003000000 */
[----:B------:R-:W-:Y:S02]  /*bab0*/  FSETP.NAN.AND P6, PT, R86, R86, PT ;  /* 0x000000565600720b */ /* 0x000fe40003fc8000 */
[----:B------:R-:W-:-:S02]  /*bac0*/  FSETP.GT.AND P5, PT, R41, R55, PT ;  /* 0x000000372900720b */ /* 0x000fc40003fa4000 */
[----:B------:R-:W-:Y:S02]  /*bad0*/  @P1 FSEL R86, R86, R5, P6 ;  /* 0x0000000556561208 */ /* 0x000fe40003000000 */
[----:B------:R-:W-:-:S03]  /*bae0*/  FSETP.NAN.AND P1, PT, R88, R88, PT ;  /* 0x000000585800720b */ /* 0x000fc60003f28000 */
[----:B------:R-:W2:Y:S01]  /*baf0*/  SHFL.BFLY PT, R5, R86, 0x2, 0x1f ;  /* 0x0c401f0056057f89 */ /* 0x000ea200000e0000 */
[----:B------:R-:W-:Y:S02]  /*bb00*/  @P4 FSEL R88, R88, R7, P1 ;  /* 0x0000000758584208 */ /* 0x000fe40000800000 */
[C---:B-1----:R-:W-:Y:S02]  /*bb10*/  FSETP.GEU.AND P1, PT, R66.reuse, R9, PT ;  /* 0x000000094200720b */ /* 0x042fe40003f2e000 */
[C---:B------:R-:W-:Y:S01]  /*bb20*/  FSETP.NAN.AND P4, PT, R41.reuse, R41, PT ;  /* 0x000000292900720b */ /* 0x040fe20003f88000 */
[----:B------:R-:W1:Y:S03]  /*bb30*/  SHFL.BFLY PT, R7, R88, 0x2, 0x1f ;  /* 0x0c401f0058077f89 */ /* 0x000e6600000e0000 */
[----:B------:R-:W-:Y:S02]  /*bb40*/  @!P5 FSEL R41, R41, R55, P4 ;  /* 0x000000372929d208 */ /* 0x000fe40002000000 */
[----:B------:R-:W-:-:S02]  /*bb50*/  FSETP.NAN.AND P4, PT, R66, R66, PT ;  /* 0x000000424200720b */ /* 0x000fc40003f88000 */
[----:B------:R-:W-:-:S03]  /*bb60*/  FSETP.GT.AND P5, PT, R41, R48, PT ;  /* 0x000000302900720b */ /* 0x000fc60003fa4000 */
[----:B------:R-:W-:Y:S02]  /*bb70*/  @P1 FSEL R66, R66, R9, P4 ;  /* 0x0000000942421208 */ /* 0x000fe40002000000 */
[----:B0-----:R-:W-:Y:S02]  /*bb80*/  FSETP.GEU.AND P4, PT, R83, R4, PT ;  /* 0x000000045300720b */ /* 0x001fe40003f8e000 */
[C---:B------:R-:W-:Y:S01]  /*bb90*/  FSETP.NAN.AND P1, PT, R41.reuse, R41, PT ;  /* 0x000000292900720b */ /* 0x040fe20003f28000 */
[----:B------:R-:W0:Y:S05]  /*bba0*/  SHFL.BFLY PT, R9, R66, 0x2, 0x1f ;  /* 0x0c401f0042097f89 */ /* 0x000e2a00000e0000 */
[----:B------:R-:W-:-:S02]  /*bbb0*/  @!P5 FSEL R41, R41, R48, P1 ;  /* 0x000000302929d208 */ /* 0x000fc40000800000 */
[----:B--2---:R-:W-:Y:S02]  /*bbc0*/  FSETP.GEU.AND P1, PT, R86, R5, PT ;  /* 0x000000055600720b */ /* 0x004fe40003f2e000 */
[C---:B------:R-:W-:Y:S02]  /*bbd0*/  FSETP.NAN.AND P5, PT, R83.reuse, R83, PT ;  /* 0x000000535300720b */ /* 0x040fe40003fa8000 */
[----:B-1----:R-:W-:Y:S02]  /*bbe0*/  FSETP.GEU.AND P6, PT, R88, R7, PT ;  /* 0x000000075800720b */ /* 0x002fe40003fce000 */
[----:B------:R-:W-:Y:S02]  /*bbf0*/  @P4 FSEL R83, R83, R4, P5 ;  /* 0x0000000453534208 */ /* 0x000fe40002800000 */
[----:B------:R-:W-:Y:S02]  /*bc00*/  FSETP.GT.AND P4, PT, R41, R42, PT ;  /* 0x0000002a2900720b */ /* 0x000fe40003f84000 */
[C---:B------:R-:W-:Y:S01]  /*bc10*/  FSETP.NAN.AND P5, PT, R86.reuse, R86, PT ;  /* 0x000000565600720b */ /* 0x040fe20003fa8000 */
[----:B------:R-:W1:Y:S03]  /*bc20*/  SHFL.BFLY PT, R4, R83, 0x1, 0x1f ;  /* 0x0c201f0053047f89 */ /* 0x000e6600000e0000 */
[----:B------:R-:W-:-:S02]  /*bc30*/  @P1 FSEL R86, R86, R5, P5 ;  /* 0x0000000556561208 */ /* 0x000fc40002800000 */
[C---:B------:R-:W-:Y:S02]  /*bc40*/  FSETP.NAN.AND P1, PT, R88.reuse, R88, PT ;  /* 0x000000585800720b */ /* 0x040fe40003f28000 */
[----:B------:R-:W-:Y:S01]  /*bc50*/  FSETP.NAN.AND P5, PT, R41, R41, PT ;  /* 0x000000292900720b */ /* 0x000fe20003fa8000 */
[----:B------:R-:W2:Y:S01]  /*bc60*/  SHFL.BFLY PT, R5, R86, 0x1, 0x1f ;  /* 0x0c201f0056057f89 */ /* 0x000ea200000e0000 */
[----:B------:R-:W-:Y:S02]  /*bc70*/  @P6 FSEL R88, R88, R7, P1 ;  /* 0x0000000758586208 */ /* 0x000fe40000800000 */
[----:B------:R-:W-:Y:S02]  /*bc80*/  FSETP.NAN.AND P6, PT, R39, R39, PT ;  /* 0x000000272700720b */ /* 0x000fe40003fc8000 */
[----:B0-----:R-:W-:Y:S02]  /*bc90*/  FSETP.GEU.AND P1, PT, R66, R9, PT ;  /* 0x000000094200720b */ /* 0x001fe40003f2e000 */
[----:B------:R-:W-:-:S02]  /*bca0*/  @!P4 FSEL R41, R41, R42, P5 ;  /* 0x0000002a2929c208 */ /* 0x000fc40002800000 */
[----:B------:R-:W-:Y:S02]  /*bcb0*/  FSETP.NAN.AND P5, PT, R73, R73, PT ;  /* 0x000000494900720b */ /* 0x000fe40003fa8000 */
[CC--:B------:R-:W-:Y:S02]  /*bcc0*/  FSETP.GT.AND P4, PT, R39.reuse, R46.reuse, PT ;  /* 0x0000002e2700720b */ /* 0x0c0fe40003f84000 */
[----:B------:R-:W-:Y:S02]  /*bcd0*/  FSEL R46, R39, R46, P6 ;  /* 0x0000002e272e7208 */ /* 0x000fe40003000000 */
[CC--:B------:R-:W-:Y:S02]  /*bce0*/  FSETP.GT.AND P6, PT, R73.reuse, R56.reuse, PT ;  /* 0x000000384900720b */ /* 0x0c0fe40003fc4000 */
[----:B------:R-:W-:Y:S02]  /*bcf0*/  FSEL R56, R73, R56, P5 ;  /* 0x0000003849387208 */ /* 0x000fe40002800000 */
[----:B------:R-:W-:-:S02]  /*bd00*/  FSEL R46, R39, R46, P4 ;  /* 0x0000002e272e7208 */ /* 0x000fc40002000000 */
[----:B------:R-:W-:Y:S02]  /*bd10*/  FSETP.NAN.AND P5, PT, R66, R66, PT ;  /* 0x000000424200720b */ /* 0x000fe40003fa8000 */
[----:B------:R-:W-:Y:S02]  /*bd20*/  FSETP.GT.AND P4, PT, R41, R67, PT ;  /* 0x000000432900720b */ /* 0x000fe40003f84000 */
[----:B------:R-:W-:Y:S02]  /*bd30*/  FSEL R56, R73, R56, P6 ;  /* 0x0000003849387208 */ /* 0x000fe40003000000 */
[----:B------:R-:W-:Y:S02]  /*bd40*/  FSETP.NAN.AND P6, PT, R74, R74, PT ;  /* 0x0000004a4a00720b */ /* 0x000fe40003fc8000 */
[----:B------:R-:W-:Y:S02]  /*bd50*/  @P1 FSEL R66, R66, R9, P5 ;  /* 0x0000000942421208 */ /* 0x000fe40002800000 */
[----:B------:R-:W-:-:S02]  /*bd60*/  FSETP.GT.AND P5, PT, R74, R61, PT ;  /* 0x0000003d4a00720b */ /* 0x000fc40003fa4000 */
[----:B------:R-:W-:Y:S01]  /*bd70*/  FSETP.GT.AND P1, PT, R46, R47, PT ;  /* 0x0000002f2e00720b */ /* 0x000fe20003f24000 */
[----:B------:R-:W-:Y:S01]  /*bd80*/  SHFL.BFLY PT, R7, R66, 0x1, 0x1f ;  /* 0x0c201f0042077f89 */ /* 0x000fe200000e0000 */
[C---:B------:R-:W-:Y:S02]  /*bd90*/  FSEL R61, R74.reuse, R61, P6 ;  /* 0x0000003d4a3d7208 */ /* 0x040fe40003000000 */
[C---:B------:R-:W-:Y:S02]  /*bda0*/  FSETP.NAN.AND P6, PT, R41.reuse, R41, PT ;  /* 0x000000292900720b */ /* 0x040fe40003fc8000 */
[----:B------:R-:W-:Y:S02]  /*bdb0*/  FSEL R61, R74, R61, P5 ;  /* 0x0000003d4a3d7208 */ /* 0x000fe40002800000 */
[----:B------:R-:W-:Y:S02]  /*bdc0*/  FSETP.GT.AND P5, PT, R56, R53, PT ;  /* 0x000000353800720b */ /* 0x000fe40003fa4000 */
[----:B------:R-:W-:-:S02]  /*bdd0*/  @!P4 FSEL R41, R41, R67, P6 ;  /* 0x000000432929c208 */ /* 0x000fc40003000000 */
[C---:B------:R-:W-:Y:S02]  /*bde0*/  FSETP.NAN.AND P6, PT, R46.reuse, R46, PT ;  /* 0x0000002e2e00720b */ /* 0x040fe40003fc8000 */
[----:B------:R-:W-:Y:S02]  /*bdf0*/  FSETP.GT.AND P4, PT, R61, R72, PT ;  /* 0x000000483d00720b */ /* 0x000fe40003f84000 */
[----:B------:R-:W-:Y:S02]  /*be00*/  @!P1 FSEL R46, R46, R47, P6 ;  /* 0x0000002f2e2e9208 */ /* 0x000fe40003000000 */
[----:B------:R-:W-:Y:S02]  /*be10*/  FSETP.NAN.AND P1, PT, R56, R56, PT ;  /* 0x000000383800720b */ /* 0x000fe40003f28000 */
[----:B------:R-:W-:Y:S02]  /*be20*/  FSETP.GT.AND P6, PT, R46, R45, PT ;  /* 0x0000002d2e00720b */ /* 0x000fe40003fc4000 */
[----:B------:R-:W-:-:S02]  /*be30*/  @!P5 FSEL R56, R56, R53, P1 ;  /* 0x000000353838d208 */ /* 0x000fc40000800000 */
[C---:B------:R-:W-:Y:S02]  /*be40*/  FSETP.NAN.AND P5, PT, R61.reuse, R61, PT ;  /* 0x0000003d3d00720b */ /* 0x040fe40003fa8000 */
[----:B------:R-:W-:Y:S02]  /*be50*/  FSETP.GT.AND P1, PT, R56, R63, PT ;  /* 0x0000003f3800720b */ /* 0x000fe40003f24000 */
[----:B------:R-:W-:Y:S02]  /*be60*/  @!P4 FSEL R61, R61, R72, P5 ;  /* 0x000000483d3dc208 */ /* 0x000fe40002800000 */
[C---:B------:R-:W-:Y:S02]  /*be70*/  FSETP.NAN.AND P4, PT, R46.reuse, R46, PT ;  /* 0x0000002e2e00720b */ /* 0x040fe40003f88000 */
[----:B------:R-:W-:Y:S02]  /*be80*/  FSETP.GT.AND P5, PT, R61, R70, PT ;  /* 0x000000463d00720b */ /* 0x000fe40003fa4000 */
[----:B------:R-:W-:-:S02]  /*be90*/  @!P6 FSEL R46, R46, R45, P4 ;  /* 0x0000002d2e2ee208 */ /* 0x000fc40002000000 */
[----:B------:R-:W-:Y:S02]  /*bea0*/  FSETP.NAN.AND P6, PT, R56, R56, PT ;  /* 0x000000383800720b */ /* 0x000fe40003fc8000 */
[----:B------:R-:W-:Y:S02]  /*beb0*/  FSETP.GT.AND P4, PT, R46, R49, PT ;  /* 0x000000312e00720b */ /* 0x000fe40003f84000 */
[----:B------:R-:W-:Y:S02]  /*bec0*/  @!P1 FSEL R56, R56, R63, P6 ;  /* 0x0000003f38389208 */ /* 0x000fe40003000000 */
[C---:B------:R-:W-:Y:S02]  /*bed0*/  FSETP.NAN.AND P1, PT, R61.reuse, R61, PT ;  /* 0x0000003d3d00720b */ /* 0x040fe40003f28000 */
[----:B------:R-:W-:Y:S02]  /*bee0*/  FSETP.GT.AND P6, PT, R56, R38, PT ;  /* 0x000000263800720b */ /* 0x000fe40003fc4000 */
[----:B------:R-:W-:-:S02]  /*bef0*/  @!P5 FSEL R61, R61, R70, P1 ;  /* 0x000000463d3dd208 */ /* 0x000fc40000800000 */
[C---:B------:R-:W-:Y:S02]  /*bf00*/  FSETP.NAN.AND P5, PT, R46.reuse, R46, PT ;  /* 0x0000002e2e00720b */ /* 0x040fe40003fa8000 */
[----:B------:R-:W-:Y:S02]  /*bf10*/  FSETP.GT.AND P1, PT, R61, R68, PT ;  /* 0x000000443d00720b */ /* 0x000fe40003f24000 */
[----:B------:R-:W-:Y:S02]  /*bf20*/  @!P4 FSEL R46, R46, R49, P5 ;  /* 0x000000312e2ec208 */ /* 0x000fe40002800000 */
[C---:B------:R-:W-:Y:S02]  /*bf30*/  FSETP.NAN.AND P4, PT, R56.reuse, R56, PT ;  /* 0x000000383800720b */ /* 0x040fe40003f88000 */
[----:B-1----:R-:W-:Y:S02]  /*bf40*/  FSETP.GEU.AND P5, PT, R83, R4, PT ;  /* 0x000000045300720b */ /* 0x002fe40003fae000 */
[----:B------:R-:W-:-:S02]  /*bf50*/  @!P6 FSEL R56, R56, R38, P4 ;  /* 0x000000263838e208 */ /* 0x000fc40002000000 */
[C---:B------:R-:W-:Y:S02]  /*bf60*/  FSETP.NAN.AND P6, PT, R61.reuse, R61, PT ;  /* 0x0000003d3d00720b */ /* 0x040fe40003fc8000 */
[----:B--2---:R-:W-:Y:S02]  /*bf70*/  FSETP.GEU.AND P4, PT, R86, R5, PT ;  /* 0x000000055600720b */ /* 0x004fe40003f8e000 */
[----:B------:R-:W-:Y:S02]  /*bf80*/  @!P1 FSEL R61, R61, R68, P6 ;  /* 0x000000443d3d9208 */ /* 0x000fe40003000000 */
[C---:B------:R-:W-:Y:S02]  /*bf90*/  FSETP.NAN.AND P1, PT, R83.reuse, R83, PT ;  /* 0x000000535300720b */ /* 0x040fe40003f28000 */
[----:B------:R-:W-:Y:S02]  /*bfa0*/  FSETP.NAN.AND P6, PT, R46, R46, PT ;  /* 0x0000002e2e00720b */ /* 0x000fe40003fc8000 */
[----:B------:R-:W-:-:S02]  /*bfb0*/  @P5 SEL R83, R83, R4, P1 ;  /* 0x0000000453535207 */ /* 0x000fc40000800000 */
[----:B------:R-:W-:Y:S01]  /*bfc0*/  FSETP.GT.AND P1, PT, R46, R52, PT ;  /* 0x000000342e00720b */ /* 0x000fe20003f24000 */
[----:B------:R-:W-:Y:S01]  /*bfd0*/  SHFL.BFLY PT, R4, R41, 0x10, 0x1f ;  /* 0x0e001f0029047f89 */ /* 0x000fe200000e0000 */
[----:B------:R-:W-:-:S03]  /*bfe0*/  FSETP.NAN.AND P5, PT, R86, R86, PT ;  /* 0x000000565600720b */ /* 0x000fc60003fa8000 */
[----:B------:R-:W-:Y:S01]  /*bff0*/  @!P2 STS [R13], R83 ;  /* 0x000000530d00a388 */ /* 0x000fe20000000800 */
[----:B------:R-:W-:Y:S02]  /*c000*/  @P4 SEL R86, R86, R5, P5 ;  /* 0x0000000556564207 */ /* 0x000fe40002800000 */
[----:B------:R-:W-:Y:S01]  /*c010*/  FSETP.GT.AND P5, PT, R56, R65, PT ;  /* 0x000000413800720b */ /* 0x000fe20003fa4000 */
[----:B------:R-:W0:Y:S01]  /*c020*/  SHFL.BFLY PT, R5, R88, 0x1, 0x1f ;  /* 0x0c201f0058057f89 */ /* 0x000e2200000e0000 */
[----:B------:R-:W-:-:S03]  /*c030*/  FSETP.GT.AND P4, PT, R61, R64, PT ;  /* 0x000000403d00720b */ /* 0x000fc60003f84000 */
[----:B------:R-:W-:Y:S01]  /*c040*/  @!P1 FSEL R46, R46, R52, P6 ;  /* 0x000000342e2e9208 */ /* 0x000fe20003000000 */
[----:B------:R-:W-:Y:S01]  /*c050*/  @!P2 STS [R13+0x20], R86 ;  /* 0x000020560d00a388 */ /* 0x000fe20000000800 */
[----:B------:R-:W-:Y:S02]  /*c060*/  FSETP.NAN.AND P6, PT, R56, R56, PT ;  /* 0x000000383800720b */ /* 0x000fe40003fc8000 */
[----:B------:R-:W-:-:S04]  /*c070*/  FSETP.GT.AND P1, PT, R46, R51, PT ;  /* 0x000000332e00720b */ /* 0x000fc80003f24000 */
[----:B------:R-:W-:Y:S02]  /*c080*/  @!P5 FSEL R56, R56, R65, P6 ;  /* 0x000000413838d208 */ /* 0x000fe40003000000 */
[C---:B------:R-:W-:Y:S02]  /*c090*/  FSETP.NAN.AND P6, PT, R61.reuse, R61, PT ;  /* 0x0000003d3d00720b */ /* 0x040fe40003fc8000 */
[----:B------:R-:W-:Y:S02]  /*c0a0*/  FSETP.GT.AND P5, PT, R56, R54, PT ;  /* 0x000000363800720b */ /* 0x000fe40003fa4000 */
[----:B------:R-:W-:Y:S02]  /*c0b0*/  @!P4 FSEL R61, R61, R64, P6 ;  /* 0x000000403d3dc208 */ /* 0x000fe40003000000 */
[----:B------:R-:W-:Y:S02]  /*c0c0*/  FSETP.NAN.AND P6, PT, R46, R46, PT ;  /* 0x0000002e2e00720b */ /* 0x000fe40003fc8000 */
[----:B------:R-:W-:-:S02]  /*c0d0*/  FSETP.GT.AND P4, PT, R61, R3, PT ;  /* 0x000000033d00720b */ /* 0x000fc40003f84000 */
[----:B------:R-:W-:Y:S02]  /*c0e0*/  @!P1 FSEL R46, R46, R51, P6 ;  /* 0x000000332e2e9208 */ /* 0x000fe40003000000 */
[----:B------:R-:W-:Y:S02]  /*c0f0*/  FSETP.NAN.AND P6, PT, R56, R56, PT ;  /* 0x000000383800720b */ /* 0x000fe40003fc8000 */
[----:B0-----:R-:W-:Y:S02]  /*c100*/  FSETP.GEU.AND P1, PT, R88, R5, PT ;  /* 0x000000055800720b */ /* 0x001fe40003f2e000 */
[----:B------:R-:W-:Y:S02]  /*c110*/  @!P5 FSEL R56, R56, R54, P6 ;  /* 0x000000363838d208 */ /* 0x000fe40003000000 */
[----:B------:R-:W-:Y:S02]  /*c120*/  FSETP.NAN.AND P6, PT, R61, R61, PT ;  /* 0x0000003d3d00720b */ /* 0x000fe40003fc8000 */
[----:B------:R-:W-:-:S02]  /*c130*/  FSETP.GEU.AND P5, PT, R66, R7, PT ;  /* 0x000000074200720b */ /* 0x000fc40003fae000 */
[----:B------:R-:W-:Y:S02]  /*c140*/  @!P4 FSEL R61, R61, R3, P6 ;  /* 0x000000033d3dc208 */ /* 0x000fe40003000000 */
[C---:B------:R-:W-:Y:S02]  /*c150*/  FSETP.NAN.AND P4, PT, R88.reuse, R88, PT ;  /* 0x000000585800720b */ /* 0x040fe40003f88000 */
[----:B------:R-:W-:Y:S02]  /*c160*/  FSETP.NAN.AND P6, PT, R41, R41, PT ;  /* 0x000000292900720b */ /* 0x000fe40003fc8000 */
[----:B------:R-:W-:Y:S02]  /*c170*/  @P1 SEL R88, R88, R5, P4 ;  /* 0x0000000558581207 */ /* 0x000fe40002000000 */
[----:B------:R-:W-:Y:S02]  /*c180*/  FSETP.NAN.AND P1, PT, R66, R66, PT ;  /* 0x000000424200720b */ /* 0x000fe40003f28000 */
[----:B------:R-:W-:Y:S01]  /*c190*/  FSETP.GT.AND P4, PT, R46, R50, PT ;  /* 0x000000322e00720b */ /* 0x000fe20003f84000 */
[----:B------:R-:W-:Y:S01]  /*c1a0*/  @!P2 STS [R13+0x40], R88 ;  /* 0x000040580d00a388 */ /* 0x000fe20000000800 */
[----:B------:R-:W-:-:S02]  /*c1b0*/  @P5 SEL R66, R66, R7, P1 ;  /* 0x0000000742425207 */ /* 0x000fc40000800000 */
[----:B------:R-:W-:Y:S02]  /*c1c0*/  FSETP.NAN.AND P5, PT, R46, R46, PT ;  /* 0x0000002e2e00720b */ /* 0x000fe40003fa8000 */
[----:B------:R-:W-:Y:S01]  /*c1d0*/  FSETP.GT.AND P1, PT, R56, R43, PT ;  /* 0x0000002b3800720b */ /* 0x000fe20003f24000 */
[----:B------:R-:W-:Y:S04]  /*c1e0*/  @!P2 STS [R13+0x60], R66 ;  /* 0x000060420d00a388 */ /* 0x000fe80000000800 */
[----:B------:R-:W-:Y:S02]  /*c1f0*/  BAR.SYNC.DEFER_BLOCKING 0x0 ;  /* 0x0000000000007b1d */ /* 0x000fe40000010000 */
[----:B------:R-:W-:Y:S02]  /*c200*/  @!P4 FSEL R46, R46, R50, P5 ;  /* 0x000000322e2ec208 */ /* 0x000fe40002800000 */
[----:B------:R-:W-:-:S02]  /*c210*/  FSETP.GT.AND P5, PT, R61, R75, PT ;  /* 0x0000004b3d00720b */ /* 0x000fc40003fa4000 */
[C---:B------:R-:W-:Y:S01]  /*c220*/  FSETP.NAN.AND P4, PT, R56.reuse, R56, PT ;  /* 0x000000383800720b */ /* 0x040fe20003f88000 */
[----:B------:R-:W0:Y:S03]  /*c230*/  SHFL.BFLY PT, R3, R46, 0x10, 0x1f ;  /* 0x0e001f002e037f89 */ /* 0x000e2600000e0000 */
[----:B------:R-:W-:Y:S02]  /*c240*/  @!P1 FSEL R56, R56, R43, P4 ;  /* 0x0000002b38389208 */ /* 0x000fe40002000000 */
[C---:B------:R-:W-:Y:S02]  /*c250*/  FSETP.NAN.AND P1, PT, R61.reuse, R61, PT ;  /* 0x0000003d3d00720b */ /* 0x040fe40003f28000 */
[----:B------:R-:W-:Y:S01]  /*c260*/  FSETP.NAN.AND P4, PT, R56, R56, PT ;  /* 0x000000383800720b */ /* 0x000fe20003f88000 */
[----:B------:R-:W1:Y:S02]  /*c270*/  SHFL.BFLY PT, R7, R56, 0x10, 0x1f ;  /* 0x0e001f0038077f89 */ /* 0x000e6400000e0000 */
[----:B------:R-:W-:-:S02]  /*c280*/  @!P5 FSEL R61, R61, R75, P1 ;  /* 0x0000004b3d3dd208 */ /* 0x000fc40000800000 */
[----:B------:R-:W-:Y:S02]  /*c290*/  FSETP.NAN.AND P1, PT, R46, R46, PT ;  /* 0x0000002e2e00720b */ /* 0x000fe40003f28000 */
[CC--:B------:R-:W-:Y:S01]  /*c2a0*/  FSETP.GT.AND P5, PT, R41.reuse, R4.reuse, PT ;  /* 0x000000042900720b */ /* 0x0c0fe20003fa4000 */
[----:B------:R-:W2:Y:S03]  /*c2b0*/  SHFL.BFLY PT, R6, R61, 0x10, 0x1f ;  /* 0x0e001f003d067f89 */ /* 0x000ea600000e0000 */
[----:B------:R-:W-:Y:S01]  /*c2c0*/  @!P6 FSEL R41, R41, R4, P5 ;  /* 0x000000042929e208 */ /* 0x000fe20002800000 */
[----:B------:R-:W-:Y:S01]  /*c2d0*/  @!P3 LDS R2, [R0.X4] ;  /* 0x000000000002b984 */ /* 0x000fe20000004800 */
[----:B------:R-:W-:-:S03]  /*c2e0*/  FSETP.NAN.AND P5, PT, R61, R61, PT ;  /* 0x0000003d3d00720b */ /* 0x000fc60003fa8000 */
[----:B------:R-:W3:Y:S01]  /*c2f0*/  SHFL.BFLY PT, R4, R41, 0x8, 0x1f ;  /* 0x0d001f0029047f89 */ /* 0x000ee200000e0000 */
[----:B0-----:R-:W-:-:S04]  /*c300*/  FSETP.GT.AND P6, PT, R46, R3, PT ;  /* 0x000000032e00720b */ /* 0x001fc80003fc4000 */
[----:B------:R-:W-:Y:S02]  /*c310*/  @!P1 FSEL R46, R46, R3, P6 ;  /* 0x000000032e2e9208 */ /* 0x000fe40003000000 */
[----:B-1----:R-:W-:-:S03]  /*c320*/  FSETP.GT.AND P1, PT, R56, R7, PT ;  /* 0x000000073800720b */ /* 0x002fc60003f24000 */
[----:B------:R-:W0:Y:S01]  /*c330*/  SHFL.BFLY PT, R5, R46, 0x8, 0x1f ;  /* 0x0d001f002e057f89 */ /* 0x000e2200000e0000 */
[----:B------:R-:W-:Y:S02]  /*c340*/  @!P4 FSEL R56, R56, R7, P1 ;  /* 0x000000073838c208 */ /* 0x000fe40000800000 */
[----:B--2---:R-:W-:-:S03]  /*c350*/  FSETP.GT.AND P1, PT, R61, R6, PT ;  /* 0x000000063d00720b */ /* 0x004fc60003f24000 */
[----:B------:R-:W-:Y:S01]  /*c360*/  SHFL.BFLY PT, R7, R56, 0x8, 0x1f ;  /* 0x0d001f0038077f89 */ /* 0x000fe200000e0000 */
[----:B------:R-:W-:Y:S02]  /*c370*/  @!P5 FSEL R61, R61, R6, P1 ;  /* 0x000000063d3dd208 */ /* 0x000fe40000800000 */
[----:B---3--:R-:W-:-:S03]  /*c380*/  FSETP.GT.AND P5, PT, R41, R4, PT ;  /* 0x000000042900720b */ /* 0x008fc60003fa4000 */
[----:B------:R-:W-:Y:S01]  /*c390*/  SHFL.BFLY PT, R6, R61, 0x8, 0x1f ;  /* 0x0d001f003d067f89 */ /* 0x000fe200000e0000 */
[----:B0-----:R-:W-:-:S03]  /*c3a0*/  FSETP.GT.AND P4, PT, R46, R5, PT ;  /* 0x000000052e00720b */ /* 0x001fc60003f84000 */
[----:B------:R-:W0:Y:S01]  /*c3b0*/  SHFL.BFLY PT, R3, R2, 0x4, 0x1f ;  /* 0x0c801f0002037f89 */ /* 0x000e2200000e0000 */
[C---:B------:R-:W-:Y:S02]  /*c3c0*/  FSETP.NAN.AND P1, PT, R2.reuse, R2, PT ;  /* 0x000000020200720b */ /* 0x040fe40003f28000 */
[----:B0-----:R-:W-:-:S04]  /*c3d0*/  FSETP.GEU.AND P6, PT, R2, R3, PT ;  /* 0x000000030200720b */ /* 0x001fc80003fce000 */
[C---:B------:R-:W-:Y:S02]  /*c3e0*/  FSEL R3, R2.reuse, R3, !P6 ;  /* 0x0000000302037208 */ /* 0x040fe40007000000 */
[C---:B------:R-:W-:Y:S02]  /*c3f0*/  FSETP.NAN.AND P6, PT, R41.reuse, R41, PT ;  /* 0x000000292900720b */ /* 0x040fe40003fc8000 */
[----:B------:R-:W-:Y:S02]  /*c400*/  FSEL R3, R2, R3, P1 ;  /* 0x0000000302037208 */ /* 0x000fe40000800000 */
[----:B------:R-:W-:Y:S02]  /*c410*/  FSETP.GT.AND P1, PT, R56, R7, PT ;  /* 0x000000073800720b */ /* 0x000fe40003f24000 */
[----:B------:R-:W-:Y:S01]  /*c420*/  @!P5 FSEL R41, R41, R4, P6 ;  /* 0x000000042929d208 */ /* 0x000fe20003000000 */
[----:B------:R-:W0:Y:S01]  /*c430*/  SHFL.BFLY PT, R2, R3, 0x2, 0x1f ;  /* 0x0c401f0003027f89 */ /* 0x000e2200000e0000 */
[----:B------:R-:W-:-:S02]  /*c440*/  FSETP.NAN.AND P6, PT, R46, R46, PT ;  /* 0x0000002e2e00720b */ /* 0x000fc40003fc8000 */
[----:B------:R-:W-:Y:S01]  /*c450*/  FSETP.GT.AND P5, PT, R61, R6, PT ;  /* 0x000000063d00720b */ /* 0x000fe20003fa4000 */
[----:B------:R-:W1:Y:S01]  /*c460*/  SHFL.BFLY PT, R4, R41, 0x4, 0x1f ;  /* 0x0c801f0029047f89 */ /* 0x000e6200000e0000 */
[----:B------:R-:W-:Y:S02]  /*c470*/  @!P4 FSEL R46, R46, R5, P6 ;  /* 0x000000052e2ec208 */ /* 0x000fe40003000000 */
[----:B------:R-:W-:-:S03]  /*c480*/  FSETP.NAN.AND P4, PT, R56, R56, PT ;  /* 0x000000383800720b */ /* 0x000fc60003f88000 */
[----:B------:R-:W2:Y:S01]  /*c490*/  SHFL.BFLY PT, R5, R46, 0x4, 0x1f ;  /* 0x0c801f002e057f89 */ /* 0x000ea200000e0000 */
[----:B------:R-:W-:Y:S02]  /*c4a0*/  @!P1 FSEL R56, R56, R7, P4 ;  /* 0x0000000738389208 */ /* 0x000fe40002000000 */
[----:B------:R-:W-:-:S03]  /*c4b0*/  FSETP.NAN.AND P1, PT, R61, R61, PT ;  /* 0x0000003d3d00720b */ /* 0x000fc60003f28000 */
[----:B------:R-:W3:Y:S01]  /*c4c0*/  SHFL.BFLY PT, R7, R56, 0x4, 0x1f ;  /* 0x0c801f0038077f89 */ /* 0x000ee200000e0000 */
[----:B------:R-:W-:Y:S02]  /*c4d0*/  @!P5 FSEL R61, R61, R6, P1 ;  /* 0x000000063d3dd208 */ /* 0x000fe40000800000 */
[----:B------:R-:W-:-:S03]  /*c4e0*/  FSETP.NAN.AND P5, PT, R3, R3, PT ;  /* 0x000000030300720b */ /* 0x000fc60003fa8000 */
[----:B------:R-:W4:Y:S01]  /*c4f0*/  SHFL.BFLY PT, R6, R61, 0x4, 0x1f ;  /* 0x0c801f003d067f89 */ /* 0x000f2200000e0000 */
[----:B0-----:R-:W-:Y:S02]  /*c500*/  FSETP.GEU.AND P6, PT, R3, R2, PT ;  /* 0x000000020300720b */ /* 0x001fe40003fce000 */
[----:B-1----:R-:W-:Y:S02]  /*c510*/  FSETP.GT.AND P4, PT, R41, R4, PT ;  /* 0x000000042900720b */ /* 0x002fe40003f84000 */
[----:B--2---:R-:W-:-:S09]  /*c520*/  FSETP.GT.AND P1, PT, R46, R5, PT ;  /* 0x000000052e00720b */ /* 0x004fd20003f24000 */
[----:B------:R-:W-:Y:S02]  /*c530*/  @P6 FSEL R3, R3, R2, P5 ;  /* 0x0000000203036208 */ /* 0x000fe40002800000 */
[C---:B------:R-:W-:Y:S02]  /*c540*/  FSETP.NAN.AND P6, PT, R41.reuse, R41, PT ;  /* 0x000000292900720b */ /* 0x040fe40003fc8000 */
[----:B---3--:R-:W-:Y:S01]  /*c550*/  FSETP.GT.AND P5, PT, R56, R7, PT ;  /* 0x000000073800720b */ /* 0x008fe20003fa4000 */
[----:B------:R-:W0:Y:S01]  /*c560*/  SHFL.BFLY PT, R2, R3, 0x1, 0x1f ;  /* 0x0c201f0003027f89 */ /* 0x000e2200000e0000 */
[----:B------:R-:W-:Y:S02]  /*c570*/  @!P4 FSEL R41, R41, R4, P6 ;  /* 0x000000042929c208 */ /* 0x000fe40003000000 */
[C---:B------:R-:W-:Y:S02]  /*c580*/  FSETP.NAN.AND P6, PT, R46.reuse, R46, PT ;  /* 0x0000002e2e00720b */ /* 0x040fe40003fc8000 */
[----:B----4-:R-:W-:Y:S01]  /*c590*/  FSETP.GT.AND P4, PT, R61, R6, PT ;  /* 0x000000063d00720b */ /* 0x010fe20003f84000 */
[----:B------:R-:W1:Y:S01]  /*c5a0*/  SHFL.BFLY PT, R4, R41, 0x2, 0x1f ;  /* 0x0c401f0029047f89 */ /* 0x000e6200000e0000 */
[----:B------:R-:W-:-:S02]  /*c5b0*/  @!P1 FSEL R46, R46, R5, P6 ;  /* 0x000000052e2e9208 */ /* 0x000fc40003000000 */
[----:B------:R-:W-:Y:S02]  /*c5c0*/  FSETP.NAN.AND P6, PT, R61, R61, PT ;  /* 0x0000003d3d00720b */ /* 0x000fe40003fc8000 */
[C---:B------:R-:W-:Y:S01]  /*c5d0*/  FSETP.NAN.AND P1, PT, R56.reuse, R56, PT ;  /* 0x000000383800720b */ /* 0x040fe20003f28000 */
[----:B------:R-:W2:Y:S03]  /*c5e0*/  SHFL.BFLY PT, R5, R46, 0x2, 0x1f ;  /* 0x0c401f002e057f89 */ /* 0x000ea600000e0000 */
[----:B------:R-:W-:Y:S02]  /*c5f0*/  @!P5 FSEL R56, R56, R7, P1 ;  /* 0x000000073838d208 */ /* 0x000fe40000800000 */
[----:B------:R-:W-:Y:S02]  /*c600*/  FSETP.NAN.AND P5, PT, R3, R3, PT ;  /* 0x000000030300720b */ /* 0x000fe40003fa8000 */
[----:B------:R-:W-:Y:S01]  /*c610*/  @!P4 FSEL R61, R61, R6, P6 ;  /* 0x000000063d3dc208 */ /* 0x000fe20003000000 */
[----:B------:R-:W3:Y:S01]  /*c620*/  SHFL.BFLY PT, R7, R56, 0x2, 0x1f ;  /* 0x0c401f0038077f89 */ /* 0x000ee200000e0000 */
[----:B0-----:R-:W-:-:S03]  /*c630*/  FSETP.GEU.AND P6, PT, R3, R2, PT ;  /* 0x000000020300720b */ /* 0x001fc60003fce000 */
[----:B------:R-:W0:Y:S01]  /*c640*/  SHFL.BFLY PT, R6, R61, 0x2, 0x1f ;  /* 0x0c401f003d067f89 */ /* 0x000e2200000e0000 */
[----:B-1----:R-:W-:Y:S02]  /*c650*/  FSETP.GT.AND P4, PT, R41, R4, PT ;  /* 0x000000042900720b */ /* 0x002fe40003f84000 */
[----:B--2---:R-:W-:-:S07]  /*c660*/  FSETP.GT.AND P1, PT, R46, R5, PT ;  /* 0x000000052e00720b */ /* 0x004fce0003f24000 */
[----:B------:R-:W-:Y:S02]  /*c670*/  @P6 SEL R3, R3, R2, P5 ;  /* 0x0000000203036207 */ /* 0x000fe40002800000 */
[----:B------:R-:W-:-:S03]  /*c680*/  FSETP.NAN.AND P6, PT, R41, R41, PT ;  /* 0x000000292900720b */ /* 0x000fc60003fc8000 */
[----:B------:R-:W-:Y:S01]  /*c690*/  @P0 STS [R0.X4], R3 ;  /* 0x0000000300000388 */ /* 0x000fe20000004800 */
[----:B------:R-:W-:-:S03]  /*c6a0*/  @!P4 FSEL R41, R41, R4, P6 ;  /* 0x000000042929c208 */ /* 0x000fc60003000000 */
[----:B------:R-:W-:Y:S01]  /*c6b0*/  BAR.SYNC.DEFER_BLOCKING 0x0 ;  /* 0x0000000000007b1d */ /* 0x000fe20000010000 */
[----:B---3--:R-:W-:Y:S02]  /*c6c0*/  FSETP.GT.AND P5, PT, R56, R7, PT ;  /* 0x000000073800720b */ /* 0x008fe40003fa4000 */
[----:B0-----:R-:W-:Y:S02]  /*c6d0*/  FSETP.GT.AND P4, PT, R61, R6, PT ;  /* 0x000000063d00720b */ /* 0x001fe40003f84000 */
[C---:B------:R-:W-:Y:S01]  /*c6e0*/  FSETP.NAN.AND P6, PT, R46.reuse, R46, PT ;  /* 0x0000002e2e00720b */ /* 0x040fe20003fc8000 */
[----:B------:R-:W0:Y:S03]  /*c6f0*/  SHFL.BFLY PT, R2, R41, 0x1, 0x1f ;  /* 0x0c201f0029027f89 */ /* 0x000e2600000e0000 */
[----:B------:R-:W-:Y:S02]  /*c700*/  @!P1 FSEL R46, R46, R5, P6 ;  /* 0x000000052e2e9208 */ /* 0x000fe40003000000 */
[----:B------:R-:W-:-:S02]  /*c710*/  FSETP.NAN.AND P1, PT, R56, R56, PT ;  /* 0x000000383800720b */ /* 0x000fc40003f28000 */
[C---:B------:R-:W-:Y:S01]  /*c720*/  FSETP.NAN.AND P6, PT, R61.reuse, R61, PT ;  /* 0x0000003d3d00720b */ /* 0x040fe20003fc8000 */
[----:B------:R-:W1:Y:S01]  /*c730*/  SHFL.BFLY PT, R9, R46, 0x1, 0x1f ;  /* 0x0c201f002e097f89 */ /* 0x000e6200000e0000 */
[----:B------:R-:W-:Y:S02]  /*c740*/  @!P5 FSEL R56, R56, R7, P1 ;  /* 0x000000073838d208 */ /* 0x000fe40000800000 */
[----:B------:R-:W-:Y:S02]  /*c750*/  @!P4 FSEL R61, R61, R6, P6 ;  /* 0x000000063d3dc208 */ /* 0x000fe40003000000 */
[C---:B------:R-:W-:Y:S01]  /*c760*/  FSETP.NAN.AND P6, PT, R41.reuse, R41, PT ;  /* 0x000000292900720b */ /* 0x040fe20003fc8000 */
[----:B------:R-:W2:Y:S04]  /*c770*/  SHFL.BFLY PT, R11, R56, 0x1, 0x1f ;  /* 0x0c201f00380b7f89 */ /* 0x000ea800000e0000 */
[----:B------:R-:W-:Y:S04]  /*c780*/  LDS R4, [RZ] ;  /* 0x00000000ff047984 */ /* 0x000fe80000000800 */
[----:B------:R-:W-:Y:S01]  /*c790*/  LDS R5, [0x20] ;  /* 0x00002000ff057984 */ /* 0x000fe20000000800 */
[----:B0-----:R-:W-:-:S03]  /*c7a0*/  FSETP.GT.AND P5, PT, R41, R2, PT ;  /* 0x000000022900720b */ /* 0x001fc60003fa4000 */
[----:B------:R-:W-:Y:S04]  /*c7b0*/  LDS R6, [0x40] ;  /* 0x00004000ff067984 */ /* 0x000fe80000000800 */
[----:B------:R-:W-:Y:S04]  /*c7c0*/  LDS R7, [0x60] ;  /* 0x00006000ff077984 */ /* 0x000fe80000000800 */
[----:B------:R-:W-:Y:S01]  /*c7d0*/  BAR.SYNC.DEFER_BLOCKING 0x0 ;  /* 0x0000000000007b1d */ /* 0x000fe20000010000 */
[----:B-1----:R-:W-:Y:S02]  /*c7e0*/  FSETP.GT.AND P1, PT, R46, R9, PT ;  /* 0x000000092e00720b */ /* 0x002fe40003f24000 */
[----:B------:R-:W-:-:S02]  /*c7f0*/  @!P5 SEL R41, R41, R2, P6 ;  /* 0x000000022929d207 */ /* 0x000fc40003000000 */
[----:B--2---:R-:W-:Y:S01]  /*c800*/  FSETP.GT.AND P4, PT, R56, R11, PT ;  /* 0x0000000b3800720b */ /* 0x004fe20003f84000 */
[----:B------:R-:W0:Y:S01]  /*c810*/  SHFL.BFLY PT, R10, R61, 0x1, 0x1f ;  /* 0x0c201f003d0a7f89 */ /* 0x000e2200000e0000 */
[----:B------:R-:W-:-:S07]  /*c820*/  FSETP.NAN.AND P6, PT, R46, R46, PT ;  /* 0x0000002e2e00720b */ /* 0x000fce0003fc8000 */
[----:B------:R-:W-:Y:S02]  /*c830*/  @!P1 SEL R46, R46, R9, P6 ;  /* 0x000000092e2e9207 */ /* 0x000fe40003000000 */
[C---:B------:R-:W-:Y:S02]  /*c840*/  FSETP.NAN.AND P1, PT, R56.reuse, R56, PT ;  /* 0x000000383800720b */ /* 0x040fe40003f28000 */
[C---:B------:R-:W-:Y:S02]  /*c850*/  FSETP.NAN.AND P6, PT, R61.reuse, R61, PT ;  /* 0x0000003d3d00720b */ /* 0x040fe40003fc8000 */
[----:B------:R-:W-:Y:S02]  /*c860*/  @!P4 SEL R56, R56, R11, P1 ;  /* 0x0000000b3838c207 */ /* 0x000fe40000800000 */
[CC--:B0-----:R-:W-:Y:S01]  /*c870*/  FSETP.GT.AND P5, PT, R61.reuse, R10.reuse, PT ;  /* 0x0000000a3d00720b */ /* 0x0c1fe20003fa4000 */
[----:B------:R-:W-:Y:S04]  /*c880*/  STS.128 [RZ], R4 ;  /* 0x00000004ff007388 */ /* 0x000fe80000000c00 */
[----:B------:R-:W-:Y:S08]  /*c890*/  BAR.SYNC.DEFER_BLOCKING 0x0 ;  /* 0x0000000000007b1d */ /* 0x000ff00000010000 */
[----:B------:R-:W-:Y:S01]  /*c8a0*/  @!P5 SEL R61, R61, R10, P6 ;  /* 0x0000000a3d3dd207 */ /* 0x000fe20003000000 */
[----:B------:R-:W-:Y:S04]  /*c8b0*/  LDS R2, [R12.X4] ;  /* 0x000000000c027984 */ /* 0x000fe80000004800 */
[----:B------:R-:W-:Y:S06]  /*c8c0*/  BAR.SYNC.DEFER_BLOCKING 0x0 ;  /* 0x0000000000007b1d */ /* 0x000fec0000010000 */
[----:B------:R-:W-:Y:S04]  /*c8d0*/  @!P2 STS [R13], R41 ;  /* 0x000000290d00a388 */ /* 0x000fe80000000800 */
[----:B------:R-:W-:Y:S04]  /*c8e0*/  @!P2 STS [R13+0x20], R46 ;  /* 0x0000202e0d00a388 */ /* 0x000fe80000000800 */
[----:B------:R-:W-:Y:S04]  /*c8f0*/  @!P2 STS [R13+0x40], R56 ;  /* 0x000040380d00a388 */ /* 0x000fe80000000800 */
[----:B------:R-:W-:Y:S04]  /*c900*/  @!P2 STS [R13+0x60], R61 ;  /* 0x0000603d0d00a388 */ /* 0x000fe80000000800 */
[----:B------:R-:W-:Y:S06]  /*c910*/  BAR.SYNC.DEFER_BLOCKING 0x0 ;  /* 0x0000000000007b1d */ /* 0x000fec0000010000 */
[----:B------:R-:W0:Y:S04]  /*c920*/  @!P3 LDS R8, [R0.X4] ;  /* 0x000000000008b984 */ /* 0x000e280000004800 */
[----:B0-----:R-:W0:Y:S01]  /*c930*/  SHFL.BFLY PT, R3, R8, 0x4, 0x1f ;  /* 0x0c801f0008037f89 */ /* 0x001e2200000e0000 */
[----:B------:R-:W-:-:S02]  /*c940*/  FSETP.NAN.AND P2, PT, R8, R8, PT ;  /* 0x000000080800720b */ /* 0x000fc40003f48000 */
[----:B0-----:R-:W-:-:S04]  /*c950*/  FSETP.GT.AND P1, PT, R8, R3, PT ;  /* 0x000000030800720b */ /* 0x001fc80003f24000 */
[----:B------:R-:W-:-:S04]  /*c960*/  FSEL R3, R8, R3, P1 ;  /* 0x0000000308037208 */ /* 0x000fc80000800000 */
[----:B------:R-:W-:-:S04]  /*c970*/  FSEL R3, R8, R3, P2 ;  /* 0x0000000308037208 */ /* 0x000fc80001000000 */
[C---:B------:R-:W-:Y:S01]  /*c980*/  FSETP.NAN.AND P2, PT, R3.reuse, R3, PT ;  /* 0x000000030300720b */ /* 0x040fe20003f48000 */
[----:B------:R-:W0:Y:S02]  /*c990*/  SHFL.BFLY PT, R10, R3, 0x2, 0x1f ;  /* 0x0c401f00030a7f89 */ /* 0x000e2400000e0000 */
[----:B0-----:R-:W-:-:S13]  /*c9a0*/  FSETP.GT.AND P1, PT, R3, R10, PT ;  /* 0x0000000a0300720b */ /* 0x001fda0003f24000 */
[----:B------:R-:W-:-:S04]  /*c9b0*/  @!P1 FSEL R3, R3, R10, P2 ;  /* 0x0000000a03039208 */ /* 0x000fc80001000000 */
[C---:B------:R-:W-:Y:S01]  /*c9c0*/  FSETP.NAN.AND P2, PT, R3.reuse, R3, PT ;  /* 0x000000030300720b */ /* 0x040fe20003f48000 */
[----:B------:R-:W0:Y:S02]  /*c9d0*/  SHFL.BFLY PT, R10, R3, 0x1, 0x1f ;  /* 0x0c201f00030a7f89 */ /* 0x000e2400000e0000 */
[----:B0-----:R-:W-:-:S13]  /*c9e0*/  FSETP.GT.AND P1, PT, R3, R10, PT ;  /* 0x0000000a0300720b */ /* 0x001fda0003f24000 */
[----:B------:R-:W-:Y:S02]  /*c9f0*/  @!P1 SEL R3, R3, R10, P2 ;  /* 0x0000000a03039207 */ /* 0x000fe40001000000 */
[----:B------:R-:W-:Y:S02]  /*ca00*/  FSETP.GE.AND P2, PT, R4, RZ, PT ;  /* 0x000000ff0400720b */ /* 0x000fe40003f46000 */
[----:B------:R-:W-:Y:S01]  /*ca10*/  FSETP.GE.AND P1, PT, R6, RZ, PT ;  /* 0x000000ff0600720b */ /* 0x000fe20003f26000 */
[----:B------:R-:W-:Y:S01]  /*ca20*/  @P0 STS [R0.X4], R3 ;  /* 0x0000000300000388 */ /* 0x000fe20000004800 */
[----:B------:R-:W-:-:S03]  /*ca30*/  FSEL R4, R4, RZ, !P2 ;  /* 0x000000ff04047208 */ /* 0x000fc60005000000 */
[----:B------:R-:W-:Y:S01]  /*ca40*/  BAR.SYNC.DEFER_BLOCKING 0x0 ;  /* 0x0000000000007b1d */ /* 0x000fe20000010000 */
[C---:B------:R-:W-:Y:S01]  /*ca50*/  FSETP.GE.AND P0, PT, R5.reuse, RZ, PT ;  /* 0x000000ff0500720b */ /* 0x040fe20003f06000 */
[----:B------:R-:W-:Y:S01]  /*ca60*/  FADD R4, RZ, -R4 ;  /* 0x80000004ff047221 */ /* 0x000fe20000000000 */
[----:B------:R-:W-:Y:S02]  /*ca70*/  FSEL R6, R6, RZ, !P1 ;  /* 0x000000ff06067208 */ /* 0x000fe40004800000 */
[----:B------:R-:W-:Y:S02]  /*ca80*/  FSEL R5, R5, RZ, !P0 ;  /* 0x000000ff05057208 */ /* 0x000fe40004000000 */
[----:B------:R-:W-:Y:S01]  /*ca90*/  FSETP.NAN.AND P2, PT, R4, R4, PT ;  /* 0x000000040400720b */ /* 0x000fe20003f48000 */
[----:B------:R-:W-:Y:S01]  /*caa0*/  FADD R6, RZ, -R6 ;  /* 0x80000006ff067221 */ /* 0x000fe20000000000 */
[----:B------:R-:W-:Y:S01]  /*cab0*/  FSETP.GE.AND P0, PT, R7, RZ, PT ;  /* 0x000000ff0700720b */ /* 0x000fe20003f06000 */
[----:B------:R-:W-:-:S03]  /*cac0*/  FADD R5, RZ, -R5 ;  /* 0x80000005ff057221 */ /* 0x000fc60000000000 */
[----:B------:R-:W-:Y:S02]  /*cad0*/  FSEL R7, R7, RZ, !P0 ;  /* 0x000000ff07077208 */ /* 0x000fe40004000000 */
[----:B------:R-:W-:-:S03]  /*cae0*/  FSETP.NAN.AND P0, PT, R5, R5, PT ;  /* 0x000000050500720b */ /* 0x000fc60003f08000 */
[----:B------:R-:W-:Y:S01]  /*caf0*/  FADD R7, RZ, -R7 ;  /* 0x80000007ff077221 */ /* 0x000fe20000000000 */
[----:B------:R-:W0:Y:S04]  /*cb00*/  LDS R8, [RZ] ;  /* 0x00000000ff087984 */ /* 0x000e280000000800 */
[----:B------:R-:W1:Y:S04]  /*cb10*/  LDS R9, [0x20] ;  /* 0x00002000ff097984 */ /* 0x000e680000000800 */
[----:B------:R-:W2:Y:S04]  /*cb20*/  LDS R10, [0x40] ;  /* 0x00004000ff0a7984 */ /* 0x000ea80000000800 */
[----:B------:R-:W3:Y:S04]  /*cb30*/  LDS R11, [0x60] ;  /* 0x00006000ff0b7984 */ /* 0x000ee80000000800 */
[----:B------:R-:W-:Y:S01]  /*cb40*/  BAR.SYNC.DEFER_BLOCKING 0x0 ;  /* 0x0000000000007b1d */ /* 0x000fe20000010000 */
[----:B0-----:R-:W-:-:S04]  /*cb50*/  FSETP.GTU.AND P1, PT, R8, RZ, PT ;  /* 0x000000ff0800720b */ /* 0x001fc80003f2c000 */
[----:B------:R-:W-:Y:S02]  /*cb60*/  FSEL R13, R8, RZ, P1 ;  /* 0x000000ff080d7208 */ /* 0x000fe40000800000 */
[----:B-1----:R-:W-:Y:S02]  /*cb70*/  FSETP.GTU.AND P3, PT, R9, RZ, PT ;  /* 0x000000ff0900720b */ /* 0x002fe40003f6c000 */
[-C--:B------:R-:W-:Y:S02]  /*cb80*/  FSETP.GT.AND P1, PT, R4, R13.reuse, PT ;  /* 0x0000000d0400720b */ /* 0x080fe40003f24000 */
[----:B--2---:R-:W-:Y:S01]  /*cb90*/  FSETP.GTU.AND P4, PT, R10, RZ, PT ;  /* 0x000000ff0a00720b */ /* 0x004fe20003f8c000 */
[----:B---3--:R0:W-:Y:S01]  /*cba0*/  STS.128 [RZ], R8 ;  /* 0x00000008ff007388 */ /* 0x0081e20000000c00 */
[----:B------:R-:W-:-:S03]  /*cbb0*/  @!P2 FSEL R4, R4, R13, P1 ;  /* 0x0000000d0404a208 */ /* 0x000fc60000800000 */
[----:B------:R-:W-:Y:S01]  /*cbc0*/  BAR.SYNC.DEFER_BLOCKING 0x0 ;  /* 0x0000000000007b1d */ /* 0x000fe20000010000 */
[----:B------:R-:W-:Y:S02]  /*cbd0*/  FSETP.NAN.AND P1, PT, R7, R7, PT ;  /* 0x000000070700720b */ /* 0x000fe40003f28000 */
[----:B------:R-:W-:Y:S02]  /*cbe0*/  FSETP.GTU.AND P5, PT, R11, RZ, PT ;  /* 0x000000ff0b00720b */ /* 0x000fe40003fac000 */
[----:B0-----:R-:W-:Y:S02]  /*cbf0*/  FSEL R8, R9, RZ, P3 ;  /* 0x000000ff09087208 */ /* 0x001fe40001800000 */
[----:B------:R-:W-:Y:S02]  /*cc00*/  FSETP.NAN.AND P3, PT, R6, R6, PT ;  /* 0x000000060600720b */ /* 0x000fe40003f68000 */
[----:B------:R-:W-:Y:S02]  /*cc10*/  FSETP.GT.AND P2, PT, R5, R8, PT ;  /* 0x000000080500720b */ /* 0x000fe40003f44000 */
[----:B------:R-:W-:-:S02]  /*cc20*/  FSEL R9, R10, RZ, P4 ;  /* 0x000000ff0a097208 */ /* 0x000fc40002000000 */
[----:B------:R-:W-:Y:S01]  /*cc30*/  @!P0 FSEL R5, R5, R8, P2 ;  /* 0x0000000805058208 */ /* 0x000fe20001000000 */
[----:B------:R-:W-:Y:S01]  /*cc40*/  IMAD.MOV.U32 R8, RZ, RZ, RZ ;  /* 0x000000ffff087224 */ /* 0x000fe200078e00ff */
[-C--:B------:R-:W-:Y:S02]  /*cc50*/  FSETP.GT.AND P4, PT, R6, R9.reuse, PT ;  /* 0x000000090600720b */ /* 0x080fe40003f84000 */
[----:B------:R-:W-:Y:S01]  /*cc60*/  LOP3.LUT P0, RZ, R0, 0xfc, RZ, 0xc0, !PT ;  /* 0x000000fc00ff7812 */ /* 0x000fe2000780c0ff */
[----:B------:R-:W-:Y:S01]  /*cc70*/  FMUL R5, R5, 0.0078740157186985015869 ;  /* 0x3c01020405057820 */ /* 0x000fe20000400000 */
[----:B------:R0:W1:Y:S01]  /*cc80*/  LDS R3, [R12.X4] ;  /* 0x000000000c037984 */ /* 0x0000620000004800 */
[----:B------:R-:W-:Y:S02]  /*cc90*/  @!P3 FSEL R6, R6, R9, P4 ;  /* 0x000000090606b208 */ /* 0x000fe40002000000 */
[----:B------:R-:W-:Y:S02]  /*cca0*/  ISETP.LT.AND P0, PT, R89, 0xe10, !P0 ;  /* 0x00000e105900780c */ /* 0x000fe40004701270 */
[----:B------:R-:W-:Y:S01]  /*ccb0*/  FSETP.GT.AND P3, PT, R5, 9.9999997473787516356e-06, PT ;  /* 0x3727c5ac0500780b */ /* 0x000fe20003f64000 */
[----:B------:R-:W-:Y:S01]  /*ccc0*/  FMUL R6, R6, 0.0078740157186985015869 ;  /* 0x3c01020406067820 */ /* 0x000fe20000400000 */
[----:B0-----:R-:W-:Y:S01]  /*ccd0*/  FMUL R12, R4, 0.0078740157186985015869 ;  /* 0x3c010204040c7820 */ /* 0x001fe20000400000 */
[----:B------:R-:W-:-:S03]  /*cce0*/  FSEL R4, R11, RZ, P5 ;  /* 0x000000ff0b047208 */ /* 0x000fc60002800000 */
[----:B------:R-:W-:Y:S02]  /*ccf0*/  FSETP.GT.AND P4, PT, R6, 9.9999997473787516356e-06, PT ;  /* 0x3727c5ac0600780b */ /* 0x000fe40003f84000 */
[----:B------:R-:W-:Y:S02]  /*cd00*/  FSETP.GT.AND P2, PT, R12, 9.9999997473787516356e-06, PT ;  /* 0x3727c5ac0c00780b */ /* 0x000fe40003f44000 */
[C---:B------:R-:W-:Y:S02]  /*cd10*/  FSETP.GT.AND P5, PT, R7.reuse, R4, PT ;  /* 0x000000040700720b */ /* 0x040fe40003fa4000 */
[----:B------:R-:W-:Y:S02]  /*cd20*/  FSETP.NAN.AND P6, PT, R6, R6, PT ;  /* 0x000000060600720b */ /* 0x000fe40003fc8000 */
[----:B------:R-:W-:Y:S02]  /*cd30*/  @!P1 FSEL R7, R7, R4, P5 ;  /* 0x0000000407079208 */ /* 0x000fe40002800000 */
[----:B------:R-:W-:Y:S01]  /*cd40*/  FSETP.NAN.AND P1, PT, R12, R12, PT ;  /* 0x0000000c0c00720b */ /* 0x000fe20003f28000 */
[----:B------:R-:W0:Y:S02]  /*cd50*/  S2R R4, SR_TID.X ;  /* 0x0000000000047919 */ /* 0x000e240000002100 */
[----:B------:R-:W-:Y:S01]  /*cd60*/  FMUL R7, R7, 0.0078740157186985015869 ;  /* 0x3c01020407077820 */ /* 0x000fe20000400000 */
[----:B------:R-:W-:-:S02]  /*cd70*/  @!P4 FSEL R6, R6, 9.9999997473787516356e-06, P6 ;  /* 0x3727c5ac0606c808 */ /* 0x000fc40003000000 */
[----:B------:R-:W-:Y:S02]  /*cd80*/  @!P2 FSEL R12, R12, 9.9999997473787516356e-06, P1 ;  /* 0x3727c5ac0c0ca808 */ /* 0x000fe40000800000 */
[C---:B------:R-:W-:Y:S02]  /*cd90*/  FSETP.NAN.AND P2, PT, R5.reuse, R5, PT ;  /* 0x000000050500720b */ /* 0x040fe40003f48000 */
[C---:B------:R-:W-:Y:S02]  /*cda0*/  FSETP.GT.AND P1, PT, |R12|.reuse, 8.50705917302346158658e+37, PT ;  /* 0x7e8000000c00780b */ /* 0x040fe40003f24200 */
[----:B------:R-:W-:Y:S02]  /*cdb0*/  @!P3 FSEL R5, R5, 9.9999997473787516356e-06, P2 ;  /* 0x3727c5ac0505b808 */ /* 0x000fe40001000000 */
[----:B------:R-:W-:Y:S02]  /*cdc0*/  FSETP.GEU.AND P3, PT, |R12|, 1.175494350822287508e-38, PT ;  /* 0x008000000c00780b */ /* 0x000fe40003f6e200 */
[----:B------:R-:W-:-:S02]  /*cdd0*/  FSETP.GT.AND P2, PT, |R5|, 8.50705917302346158658e+37, PT ;  /* 0x7e8000000500780b */ /* 0x000fc40003f44200 */
[----:B------:R-:W-:Y:S02]  /*cde0*/  FSETP.GT.AND P5, PT, R7, 9.9999997473787516356e-06, PT ;  /* 0x3727c5ac0700780b */ /* 0x000fe40003fa4000 */
[----:B-1----:R-:W-:Y:S01]  /*cdf0*/  F2FP.BF16.PACK_AB R0, R3, R2 ;  /* 0x000000020300723e */ /* 0x002fe200000010ff */
[-C--:B------:R-:W-:Y:S01]  /*ce00*/  IMAD.WIDE R2, R89, R82.reuse, c[0x0][0x1b0] ;  /* 0x00006c0059027625 */ /* 0x080fe200078e0252 */
[----:B------:R-:W-:Y:S01]  /*ce10*/  FSETP.NAN.AND P6, PT, R7, R7, PT ;  /* 0x000000070700720b */ /* 0x000fe20003fc8000 */
[----:B------:R-:W-:Y:S01]  /*ce20*/  @P1 FMUL R12, R12, 0.25 ;  /* 0x3e8000000c0c1820 */ /* 0x000fe20000400000 */
[----:B------:R-:W-:Y:S01]  /*ce30*/  PRMT R41, R0, 0x7632, R41 ;  /* 0x0000763200297816 */ /* 0x000fe20000000029 */
[----:B------:R-:W-:Y:S01]  /*ce40*/  IMAD.WIDE R82, R89, R82, c[0x0][0x1b8] ;  /* 0x00006e0059527625 */ /* 0x000fe200078e0252 */
[----:B------:R1:W-:Y:S01]  /*ce50*/  @P0 STG.E.U16 [R2.64], R0 ;  /* 0x0000000002000986 */ /* 0x0003e2000c10150c */
[----:B------:R-:W-:Y:S01]  /*ce60*/  @!P3 FMUL R12, R12, 16777216 ;  /* 0x4b8000000c0cb820 */ /* 0x000fe20000400000 */
[----:B------:R-:W-:-:S02]  /*ce70*/  FSETP.GT.AND P4, PT, |R6|, 8.50705917302346158658e+37, PT ;  /* 0x7e8000000600780b */ /* 0x000fc40003f84200 */
[----:B------:R2:W-:Y:S04]  /*ce80*/  @P0 STG.E.U16 [R82.64], R41 ;  /* 0x0000002952000986 */ /* 0x0005e8000c10150c */
[----:B------:R-:W-:Y:S01]  /*ce90*/  BAR.SYNC.DEFER_BLOCKING 0x0 ;  /* 0x0000000000007b1d */ /* 0x000fe20000010000 */
[C---:B------:R-:W-:Y:S01]  /*cea0*/  FSETP.GEU.AND P0, PT, |R5|.reuse, 1.175494350822287508e-38, PT ;  /* 0x008000000500780b */ /* 0x040fe20003f0e200 */
[----:B------:R-:W-:Y:S01]  /*ceb0*/  @P2 FMUL R5, R5, 0.25 ;  /* 0x3e80000005052820 */ /* 0x000fe20000400000 */
[----:B------:R-:W-:Y:S01]  /*cec0*/  @!P5 FSEL R7, R7, 9.9999997473787516356e-06, P6 ;  /* 0x3727c5ac0707d808 */ /* 0x000fe20003000000 */
[----:B-1----:R-:W-:Y:S01]  /*ced0*/  IMAD.MOV.U32 R2, RZ, RZ, 0x3e800000 ;  /* 0x3e800000ff027424 */ /* 0x002fe200078e00ff */
[C---:B------:R-:W-:Y:S01]  /*cee0*/  FSETP.GEU.AND P5, PT, |R6|.reuse, 1.175494350822287508e-38, PT ;  /* 0x008000000600780b */ /* 0x040fe20003fae200 */
[----:B------:R-:W1:Y:S01]  /*cef0*/  MUFU.RCP R12, R12 ;  /* 0x0000000c000c7308 */ /* 0x000e620000001000 */
[----:B------:R-:W-:Y:S01]  /*cf00*/  FSETP.GT.AND P6, PT, |R7|, 8.50705917302346158658e+37, PT ;  /* 0x7e8000000700780b */ /* 0x000fe20003fc4200 */
[----:B------:R-:W-:Y:S01]  /*cf10*/  @P4 FMUL R6, R6, 0.25 ;  /* 0x3e80000006064820 */ /* 0x000fe20000400000 */
[----:B------:R-:W-:-:S02]  /*cf20*/  FSEL R3, R2, 1, P1 ;  /* 0x3f80000002037808 */ /* 0x000fc40000800000 */
[----:B------:R-:W-:Y:S02]  /*cf30*/  FSEL R0, R2, 1, P2 ;  /* 0x3f80000002007808 */ /* 0x000fe40001000000 */
[----:B------:R-:W-:Y:S01]  /*cf40*/  FSETP.GEU.AND P1, PT, |R7|, 1.175494350822287508e-38, PT ;  /* 0x008000000700780b */ /* 0x000fe20003f2e200 */
[----:B------:R-:W-:Y:S01]  /*cf50*/  @!P0 FMUL R5, R5, 16777216 ;  /* 0x4b80000005058820 */ /* 0x000fe20000400000 */
[----:B------:R-:W-:Y:S01]  /*cf60*/  @!P3 FMUL R3, R3, 16777216 ;  /* 0x4b8000000303b820 */ /* 0x000fe20000400000 */
[----:B------:R-:W-:Y:S01]  /*cf70*/  @!P0 FMUL R0, R0, 16777216 ;  /* 0x4b80000000008820 */ /* 0x000fe20000400000 */
[----:B0-----:R-:W-:Y:S01]  /*cf80*/  SHF.R.U32.HI R4, RZ, 0x7, R4 ;  /* 0x00000007ff047819 */ /* 0x001fe20000011604 */
[----:B------:R-:W0:Y:S01]  /*cf90*/  MUFU.RCP R13, R5 ;  /* 0x00000005000d7308 */ /* 0x000e220000001000 */
[----:B------:R-:W-:Y:S01]  /*cfa0*/  @!P5 FMUL R6, R6, 16777216 ;  /* 0x4b8000000606d820 */ /* 0x000fe20000400000 */
[----:B------:R-:W-:Y:S01]  /*cfb0*/  @P6 FMUL R7, R7, 0.25 ;  /* 0x3e80000007076820 */ /* 0x000fe20000400000 */
[----:B-1----:R-:W-:Y:S01]  /*cfc0*/  FMUL R12, R12, R3 ;  /* 0x000000030c0c7220 */ /* 0x002fe20000400000 */
[----:B------:R-:W-:-:S04]  /*cfd0*/  FSEL R3, R2, 1, P4 ;  /* 0x3f80000002037808 */ /* 0x000fc80002000000 */
[----:B------:R-:W-:Y:S01]  /*cfe0*/  @!P1 FMUL R7, R7, 16777216 ;  /* 0x4b80000007079820 */ /* 0x000fe20000400000 */
[----:B------:R2:W-:Y:S01]  /*cff0*/  STS [RZ], R12 ;  /* 0x0000000cff007388 */ /* 0x0005e20000000800 */
[----:B------:R-:W1:Y:S01]  /*d000*/  MUFU.RCP R6, R6 ;  /* 0x0000000600067308 */ /* 0x000e620000001000 */
[----:B------:R-:W-:Y:S02]  /*d010*/  @!P5 FMUL R3, R3, 16777216 ;  /* 0x4b8000000303d820 */ /* 0x000fe40000400000 */
[----:B------:R2:W-:Y:S01]  /*d020*/  STS [RZ], R12 ;  /* 0x0000000cff007388 */ /* 0x0005e20000000800 */
[----:B0-----:R-:W-:-:S03]  /*d030*/  FMUL R13, R13, R0 ;  /* 0x000000000d0d7220 */ /* 0x001fc60000400000 */
[----:B------:R2:W-:Y:S01]  /*d040*/  STS [RZ], R12 ;  /* 0x0000000cff007388 */ /* 0x0005e20000000800 */
[----:B------:R-:W0:Y:S01]  /*d050*/  MUFU.RCP R7, R7 ;  /* 0x0000000700077308 */ /* 0x000e220000001000 */
[----:B------:R-:W-:Y:S02]  /*d060*/  FSEL R0, R2, 1, P6 ;  /* 0x3f80000002007808 */ /* 0x000fe40003000000 */
[----:B------:R2:W-:Y:S01]  /*d070*/  STS [RZ], R12 ;  /* 0x0000000cff007388 */ /* 0x0005e20000000800 */
[----:B------:R-:W-:Y:S02]  /*d080*/  SGXT.U32 R2, R4, 0x1 ;  /* 0x000000010402781a */ /* 0x000fe40000000000 */
[----:B------:R-:W-:Y:S01]  /*d090*/  @!P1 FMUL R0, R0, 16777216 ;  /* 0x4b80000000009820 */ /* 0x000fe20000400000 */
[----:B------:R2:W-:Y:S01]  /*d0a0*/  STS [RZ], R12 ;  /* 0x0000000cff007388 */ /* 0x0005e20000000800 */
[----:B-1----:R-:W-:-:S03]  /*d0b0*/  FMUL R6, R6, R3 ;  /* 0x0000000306067220 */ /* 0x002fc60000400000 */
[----:B------:R2:W-:Y:S04]  /*d0c0*/  STS [RZ], R12 ;  /* 0x0000000cff007388 */ /* 0x0005e80000000800 */
[----:B------:R2:W-:Y:S01]  /*d0d0*/  STS [RZ], R12 ;  /* 0x0000000cff007388 */ /* 0x0005e20000000800 */
[----:B0-----:R-:W-:-:S03]  /*d0e0*/  FMUL R7, R7, R0 ;  /* 0x0000000007077220 */ /* 0x001fc60000400000 */
[----:B------:R2:W-:Y:S04]  /*d0f0*/  STS.64 [RZ], R12 ;  /* 0x0000000cff007388 */ /* 0x0005e80000000a00 */
[----:B------:R2:W-:Y:S04]  /*d100*/  STS [0x4], R13 ;  /* 0x0000040dff007388 */ /* 0x0005e80000000800 */
[----:B------:R2:W-:Y:S04]  /*d110*/  STS [0x4], R13 ;  /* 0x0000040dff007388 */ /* 0x0005e80000000800 */
[----:B------:R2:W-:Y:S04]  /*d120*/  STS [0x4], R13 ;  /* 0x0000040dff007388 */ /* 0x0005e80000000800 */
[----:B------:R2:W-:Y:S04]  /*d130*/  STS [0x4], R13 ;  /* 0x0000040dff007388 */ /* 0x0005e80000000800 */
[----:B------:R2:W-:Y:S04]  /*d140*/  STS [0x4], R13 ;  /* 0x0000040dff007388 */ /* 0x0005e80000000800 */
[----:B------:R2:W-:Y:S04]  /*d150*/  STS [0x4], R13 ;  /* 0x0000040dff007388 */ /* 0x0005e80000000800 */
[----:B------:R2:W-:Y:S04]  /*d160*/  STS [0x4], R13 ;  /* 0x0000040dff007388 */ /* 0x0005e80000000800 */
[----:B------:R-:W-:Y:S06]  /*d170*/  BAR.SYNC.DEFER_BLOCKING 0x0 ;  /* 0x0000000000007b1d */ /* 0x000fec0000010000 */
[----:B------:R2:W0:Y:S04]  /*d180*/  LDS R0, [R2.X4] ;  /* 0x0000000002007984 */ /* 0x0004280000004800 */
[----:B------:R-:W-:Y:S06]  /*d190*/  BAR.SYNC.DEFER_BLOCKING 0x0 ;  /* 0x0000000000007b1d */ /* 0x000fec0000010000 */
[----:B------:R2:W-:Y:S04]  /*d1a0*/  STS [RZ], R6 ;  /* 0x00000006ff007388 */ /* 0x0005e80000000800 */
[----:B------:R2:W-:Y:S04]  /*d1b0*/  STS.64 [RZ], R6 ;  /* 0x00000006ff007388 */ /* 0x0005e80000000a00 */
[----:B------:R2:W-:Y:S04]  /*d1c0*/  STS [0x4], R7 ;  /* 0x00000407ff007388 */ /* 0x0005e80000000800 */
[----:B------:R-:W-:Y:S06]  /*d1d0*/  BAR.SYNC.DEFER_BLOCKING 0x0 ;  /* 0x0000000000007b1d */ /* 0x000fec0000010000 */
[----:B0-----:R2:W1:Y:S02]  /*d1e0*/  LDS R22, [R2.X4] ;  /* 0x0000000002167984 */ /* 0x0014640000004800 */
.L_x_6:
[----:B0-----:R-:W-:Y:S01]  /*d1f0*/  LOP3.LUT R5, R8, 0x7f0, R165, 0xf8, !PT ;  /* 0x000007f008057812 */ /* 0x001fe200078ef8a5 */
[----:B--2---:R-:W-:Y:S01]  /*d200*/  IMAD.U32 R2, RZ, RZ, UR4 ;  /* 0x00000004ff027e24 */ /* 0x004fe2000f8e00ff */
[----:B------:R-:W-:Y:S01]  /*d210*/  CS2R R16, SRZ ;  /* 0x0000000000107805 */ /* 0x000fe2000001ff00 */
[----:B------:R-:W-:Y:S01]  /*d220*/  IMAD.MOV.U32 R21, RZ, RZ, 0x2 ;  /* 0x00000002ff157424 */ /* 0x000fe200078e00ff */
[----:B------:R-:W-:Y:S01]  /*d230*/  ISETP.GE.U32.AND P0, PT, R5, 0xc00, PT ;  /* 0x00000c000500780c */ /* 0x000fe20003f06070 */
[----:B------:R-:W-:Y:S01]  /*d240*/  IMAD R40, R168, 0xc00, R5 ;  /* 0x00000c00a8287824 */ /* 0x000fe200078e0205 */
[----:B------:R-:W-:-:S02]  /*d250*/  CS2R R18, SRZ ;  /* 0x0000000000127805 */ /* 0x000fc4000001ff00 */
[----:B------:R-:W-:Y:S01]  /*d260*/  ISETP.GE.U32.AND.EX P0, PT, R2, RZ, PT, P0 ;  /* 0x000000ff0200720c */ /* 0x000fe20003f06100 */
[----:B------:R-:W-:-:S03]  /*d270*/  IMAD.WIDE R2, R40, R21, c[0x0][0x1a8] ;  /* 0x00006a0028027625 */ /* 0x000fc600078e0215 */
[----:B------:R-:W-:Y:S02]  /*d280*/  ISETP.LT.AND P1, PT, R168, 0xe10, !P0 ;  /* 0x00000e10a800780c */ /* 0x000fe40004721270 */
[----:B------:R-:W-:Y:S01]  /*d290*/  LOP3.LUT R4, R8, 0x8, R164, 0xfe, !PT ;  /* 0x0000000808047812 */ /* 0x000fe200078efea4 */
[----:B------:R-:W-:Y:S01]  /*d2a0*/  CS2R R12, SRZ ;  /* 0x00000000000c7805 */ /* 0x000fe2000001ff00 */
[----:B------:R-:W-:-:S03]  /*d2b0*/  CS2R R14, SRZ ;  /* 0x00000000000e7805 */ /* 0x000fc6000001ff00 */
[----:B------:R-:W-:-:S06]  /*d2c0*/  IMAD R6, R168, 0xc00, R4 ;  /* 0x00000c00a8067824 */ /* 0x000fcc00078e0204 */
[----:B------:R0:W2:Y:S01]  /*d2d0*/  @P1 LDG.E.EF.128 R16, [R2.64] ;  /* 0x0000000c02101981 */ /* 0x0000a2000c0e1d00 */
[----:B------:R-:W-:Y:S01]  /*d2e0*/  IMAD.WIDE R6, R6, R21, c[0x0][0x1a8] ;  /* 0x00006a0006067625 */ /* 0x000fe200078e0215 */
[----:B------:R-:W-:-:S03]  /*d2f0*/  ISETP.LT.AND P0, PT, R167, 0xe10, !P0 ;  /* 0x00000e10a700780c */ /* 0x000fc60004701270 */
[----:B------:R-:W-:Y:S01]  /*d300*/  IMAD.IADD R42, R163, 0x1, R5 ;  /* 0x00000001a32a7824 */ /* 0x000fe200078e0205 */
[----:B------:R3:W4:Y:S01]  /*d310*/  @P1 LDG.E.EF.128 R12, [R6.64] ;  /* 0x0000000c060c1981 */ /* 0x000722000c0e1d00 */
[----:B------:R-:W-:Y:S01]  /*d320*/  CS2R R8, SRZ ;  /* 0x0000000000087805 */ /* 0x000fe2000001ff00 */
[----:B------:R-:W-:Y:S01]  /*d330*/  CS2R R10, SRZ ;  /* 0x00000000000a7805 */ /* 0x000fe2000001ff00 */
[----:B0-----:R-:W-:-:S04]  /*d340*/  IMAD.WIDE R2, R42, R21, c[0x0][0x1a8] ;  /* 0x00006a002a027625 */ /* 0x001fc800078e0215 */
[----:B------:R-:W-:Y:S02]  /*d350*/  IMAD.IADD R20, R163, 0x1, R4 ;  /* 0x00000001a3147824 */ /* 0x000fe400078e0204 */
[----:B------:R0:W5:Y:S01]  /*d360*/  @P0 LDG.E.EF.128 R8, [R2.64] ;  /* 0x0000000c02080981 */ /* 0x000162000c0e1d00 */
[----:B------:R-:W-:Y:S01]  /*d370*/  CS2R R4, SRZ ;  /* 0x0000000000047805 */ /* 0x000fe2000001ff00 */
[----:B---3--:R-:W-:Y:S01]  /*d380*/  CS2R R6, SRZ ;  /* 0x0000000000067805 */ /* 0x008fe2000001ff00 */
[----:B------:R-:W-:-:S05]  /*d390*/  IMAD.WIDE R20, R20, R21, c[0x0][0x1a8] ;  /* 0x00006a0014147625 */ /* 0x000fca00078e0215 */
[----:B------:R4:W3:Y:S01]  /*d3a0*/  @P0 LDG.E.EF.128 R4, [R20.64] ;  /* 0x0000000c14040981 */ /* 0x0008e2000c0e1d00 */
[C---:B--2---:R-:W-:Y:S01]  /*d3b0*/  IMAD.U32 R23, R16.reuse, 0x10000, RZ ;  /* 0x0001000010177824 */ /* 0x044fe200078e00ff */
[----:B------:R-:W-:Y:S01]  /*d3c0*/  PRMT R16, R16, 0x7632, R16 ;  /* 0x0000763210107816 */ /* 0x000fe20000000010 */
[C---:B0-----:R-:W-:Y:S01]  /*d3d0*/  IMAD.U32 R3, R18.reuse, 0x10000, RZ ;  /* 0x0001000012037824 */ /* 0x041fe200078e00ff */
[----:B------:R-:W-:Y:S01]  /*d3e0*/  PRMT R18, R18, 0x7632, R18 ;  /* 0x0000763212127816 */ /* 0x000fe20000000012 */
[C---:B------:R-:W-:Y:S01]  /*d3f0*/  FMUL R24, R0.reuse, R23 ;  /* 0x0000001700187220 */ /* 0x040fe20000400000 */
[----:B------:R-:W-:Y:S01]  /*d400*/  IMAD.U32 R23, R17, 0x10000, RZ ;  /* 0x0001000011177824 */ /* 0x000fe200078e00ff */
[C---:B------:R-:W-:Y:S01]  /*d410*/  FMUL R2, R0.reuse, R3 ;  /* 0x0000000300027220 */ /* 0x040fe20000400000 */
[----:B------:R-:W-:Y:S01]  /*d420*/  IMAD.U32 R3, R19, 0x10000, RZ ;  /* 0x0001000013037824 */ /* 0x000fe200078e00ff */
[----:B------:R0:W2:Y:S01]  /*d430*/  FRND R26, R24 ;  /* 0x00000018001a7307 */ /* 0x0000a20000201000 */
[----:B------:R-:W-:Y:S01]  /*d440*/  FMUL R23, R0, R23 ;  /* 0x0000001700177220 */ /* 0x000fe20000400000 */
[----:B----4-:R-:W-:Y:S01]  /*d450*/  IMAD.U32 R21, R12, 0x10000, RZ ;  /* 0x000100000c157824 */ /* 0x010fe200078e00ff */
[----:B------:R-:W-:Y:S01]  /*d460*/  FMUL R20, R0, R3 ;  /* 0x0000000300147220 */ /* 0x000fe20000400000 */
[----:B------:R-:W-:Y:S01]  /*d470*/  IMAD.U32 R3, R13, 0x10000, RZ ;  /* 0x000100000d037824 */ /* 0x000fe200078e00ff */
[----:B------:R-:W-:Y:S01]  /*d480*/  PRMT R12, R12, 0x7632, R12 ;  /* 0x000076320c0c7816 */ /* 0x000fe2000000000c */
[----:B------:R-:W-:Y:S01]  /*d490*/  FMUL R25, R0, R21 ;  /* 0x0000001500197220 */ /* 0x000fe20000400000 */
[C---:B------:R-:W-:Y:S01]  /*d4a0*/  IMAD.U32 R21, R14.reuse, 0x10000, RZ ;  /* 0x000100000e157824 */ /* 0x040fe200078e00ff */
[----:B------:R4:W1:Y:S01]  /*d4b0*/  FRND R27, R23 ;  /* 0x00000017001b7307 */ /* 0x0008620000201000 */
[----:B------:R-:W-:-:S02]  /*d4c0*/  PRMT R14, R14, 0x7632, R14 ;  /* 0x000076320e0e7816 */ /* 0x000fc4000000000e */
[----:B0-----:R-:W-:Y:S01]  /*d4d0*/  FMUL R24, R0, R21 ;  /* 0x0000001500187220 */ /* 0x001fe20000400000 */
[C---:B-----5:R-:W-:Y:S01]  /*d4e0*/  IMAD.U32 R21, R8.reuse, 0x10000, RZ ;  /* 0x0001000008157824 */ /* 0x060fe200078e00ff */
[----:B------:R-:W-:Y:S02]  /*d4f0*/  PRMT R17, R17, 0x7632, R17 ;  /* 0x0000763211117816 */ /* 0x000fe40000000011 */
[----:B------:R-:W-:Y:S01]  /*d500*/  PRMT R8, R8, 0x7632, R8 ;  /* 0x0000763208087816 */ /* 0x000fe20000000008 */
[----:B------:R0:W-:Y:S01]  /*d510*/  FRND R28, R2 ;  /* 0x00000002001c7307 */ /* 0x0001e20000201000 */
[----:B----4-:R-:W-:Y:S01]  /*d520*/  FMUL R23, R0, R3 ;  /* 0x0000000300177220 */ /* 0x010fe20000400000 */
[----:B------:R-:W-:Y:S01]  /*d530*/  IMAD.U32 R3, R15, 0x10000, RZ ;  /* 0x000100000f037824 */ /* 0x000fe200078e00ff */
[----:B--2---:R-:W-:Y:S01]  /*d540*/  FSETP.GT.AND P3, PT, R26, -127, PT ;  /* 0xc2fe00001a00780b */ /* 0x004fe20003f64000 */
[----:B------:R-:W-:Y:S01]  /*d550*/  IMAD.U32 R17, R17, 0x10000, RZ ;  /* 0x0001000011117824 */ /* 0x000fe200078e00ff */
[----:B------:R-:W-:-:S02]  /*d560*/  PRMT R19, R19, 0x7632, R19 ;  /* 0x0000763213137816 */ /* 0x000fc40000000013 */
[----:B------:R-:W-:Y:S01]  /*d570*/  PRMT R13, R13, 0x7632, R13 ;  /* 0x000076320d0d7816 */ /* 0x000fe2000000000d */
[----:B------:R2:W-:Y:S01]  /*d580*/  FRND R31, R23 ;  /* 0x00000017001f7307 */ /* 0x0005e20000201000 */
[C---:B0-----:R-:W-:Y:S01]  /*d590*/  FMUL R2, R0.reuse, R3 ;  /* 0x0000000300027220 */ /* 0x041fe20000400000 */
[----:B------:R-:W-:Y:S01]  /*d5a0*/  IMAD.U32 R3, R9, 0x10000, RZ ;  /* 0x0001000009037824 */ /* 0x000fe200078e00ff */
[----:B------:R-:W-:Y:S01]  /*d5b0*/  FMUL R17, R0, R17 ;  /* 0x0000001100117220 */ /* 0x000fe20000400000 */
[----:B-1----:R-:W-:Y:S01]  /*d5c0*/  FSETP.GT.AND P2, PT, R27, -127, PT ;  /* 0xc2fe00001b00780b */ /* 0x002fe20003f44000 */
[----:B------:R-:W-:Y:S01]  /*d5d0*/  IMAD.U32 R19, R19, 0x10000, RZ ;  /* 0x0001000013137824 */ /* 0x000fe200078e00ff */
[----:B------:R-:W-:Y:S01]  /*d5e0*/  PRMT R15, R15, 0x7632, R15 ;  /* 0x000076320f0f7816 */ /* 0x000fe2000000000f */
[----:B------:R-:W-:Y:S01]  /*d5f0*/  IMAD.U32 R13, R13, 0x10000, RZ ;  /* 0x000100000d0d7824 */ /* 0x000fe200078e00ff */
[----:B------:R0:W-:Y:S01]  /*d600*/  FRND R29, R20 ;  /* 0x00000014001d7307 */ /* 0x0001e20000201000 */
[----:B--2---:R-:W-:Y:S01]  /*d610*/  FMUL R23, R22, R3 ;  /* 0x0000000316177220 */ /* 0x004fe20000400000 */
[----:B------:R-:W-:Y:S01]  /*d620*/  IMAD.U32 R3, R11, 0x10000, RZ ;  /* 0x000100000b037824 */ /* 0x000fe200078e00ff */
[C---:B------:R-:W-:Y:S01]  /*d630*/  FMUL R19, R0.reuse, R19 ;  /* 0x0000001300137220 */ /* 0x040fe20000400000 */
[----:B------:R-:W-:Y:S01]  /*d640*/  FMUL R13, R0, R13 ;  /* 0x0000000d000d7220 */ /* 0x000fe20000400000 */
[----:B------:R-:W-:Y:S01]  /*d650*/  IMAD.U32 R15, R15, 0x10000, RZ ;  /* 0x000100000f0f7824 */ /* 0x000fe200078e00ff */
[----:B------:R-:W-:-:S02]  /*d660*/  PRMT R9, R9, 0x7632, R9 ;  /* 0x0000763209097816 */ /* 0x000fc40000000009 */
[----:B------:R1:W-:Y:S01]  /*d670*/  FRND R33, R2 ;  /* 0x0000000200217307 */ /* 0x0003e20000201000 */
[----:B0-----:R-:W-:Y:S01]  /*d680*/  FMUL R20, R22, R21 ;  /* 0x0000001516147220 */ /* 0x001fe20000400000 */
[C---:B------:R-:W-:Y:S01]  /*d690*/  IMAD.U32 R21, R10.reuse, 0x10000, RZ ;  /* 0x000100000a157824 */ /* 0x040fe200078e00ff */
[----:B------:R-:W-:Y:S01]  /*d6a0*/  PRMT R10, R10, 0x7632, R10 ;  /* 0x000076320a0a7816 */ /* 0x000fe2000000000a */
[----:B------:R-:W-:Y:S01]  /*d6b0*/  FMUL R15, R0, R15 ;  /* 0x0000000f000f7220 */ /* 0x000fe20000400000 */
[----:B------:R-:W-:Y:S01]  /*d6c0*/  IMAD.U32 R9, R9, 0x10000, RZ ;  /* 0x0001000009097824 */ /* 0x000fe200078e00ff */
[----:B------:R-:W-:Y:S02]  /*d6d0*/  PRMT R11, R11, 0x7632, R11 ;  /* 0x000076320b0b7816 */ /* 0x000fe4000000000b */
[----:B------:R0:W-:Y:S01]  /*d6e0*/  FRND R34, R20 ;  /* 0x0000001400227307 */ /* 0x0001e20000201000 */
[C---:B-1----:R-:W-:Y:S01]  /*d6f0*/  FMUL R2, R22.reuse, R3 ;  /* 0x0000000316027220 */ /* 0x042fe20000400000 */
[----:B---3--:R-:W-:Y:S01]  /*d700*/  IMAD.U32 R3, R5, 0x10000, RZ ;  /* 0x0001000005037824 */ /* 0x008fe200078e00ff */
[----:B------:R-:W-:Y:S01]  /*d710*/  FMUL R9, R22, R9 ;  /* 0x0000000916097220 */ /* 0x000fe20000400000 */
[----:B------:R-:W-:Y:S01]  /*d720*/  IMAD.U32 R11, R11, 0x10000, RZ ;  /* 0x000100000b0b7824 */ /* 0x000fe200078e00ff */
[----:B------:R-:W-:-:S03]  /*d730*/  PRMT R5, R5, 0x7632, R5 ;  /* 0x0000763205057816 */ /* 0x000fc60000000005 */
[----:B------:R1:W-:Y:S01]  /*d740*/  FRND R35, R23 ;  /* 0x0000001700237307 */ /* 0x0003e20000201000 */
[C---:B0-----:R-:W-:Y:S01]  /*d750*/  FMUL R20, R22.reuse, R3 ;  /* 0x0000000316147220 */ /* 0x041fe20000400000 */
[----:B------:R-:W-:Y:S01]  /*d760*/  IMAD.U32 R3, R7, 0x10000, RZ ;  /* 0x0001000007037824 */ /* 0x000fe200078e00ff */
[----:B------:R-:W-:Y:S01]  /*d770*/  FMUL R11, R22, R11 ;  /* 0x0000000b160b7220 */ /* 0x000fe20000400000 */
[----:B------:R-:W-:Y:S01]  /*d780*/  IMAD.U32 R5, R5, 0x10000, RZ ;  /* 0x0001000005057824 */ /* 0x000fe200078e00ff */
[----:B------:R-:W-:-:S03]  /*d790*/  PRMT R7, R7, 0x7632, R7 ;  /* 0x0000763207077816 */ /* 0x000fc60000000007 */
[----:B------:R0:W-:Y:S01]  /*d7a0*/  FRND R36, R2 ;  /* 0x0000000200247307 */ /* 0x0001e20000201000 */
[----:B-1----:R-:W-:Y:S01]  /*d7b0*/  FMUL R23, R22, R3 ;  /* 0x0000000316177220 */ /* 0x002fe20000400000 */
[----:B------:R-:W-:Y:S01]  /*d7c0*/  IMAD.U32 R3, R16, 0x10000, RZ ;  /* 0x0001000010037824 */ /* 0x000fe200078e00ff */
[----:B------:R-:W-:Y:S01]  /*d7d0*/  FMUL R5, R22, R5 ;  /* 0x0000000516057220 */ /* 0x000fe20000400000 */
[----:B------:R-:W-:-:S04]  /*d7e0*/  IMAD.U32 R7, R7, 0x10000, RZ ;  /* 0x0001000007077824 */ /* 0x000fc800078e00ff */
[----:B------:R-:W-:Y:S01]  /*d7f0*/  FRND R37, R20 ;  /* 0x0000001400257307 */ /* 0x000fe20000201000 */
[----:B0-----:R-:W-:Y:S01]  /*d800*/  FMUL R2, R0, R3 ;  /* 0x0000000300027220 */ /* 0x001fe20000400000 */
[----:B------:R-:W-:Y:S01]  /*d810*/  IMAD.U32 R3, R18, 0x10000, RZ ;  /* 0x0001000012037824 */ /* 0x000fe200078e00ff */
[----:B------:R-:W-:-:S03]  /*d820*/  FMUL R7, R22, R7 ;  /* 0x0000000716077220 */ /* 0x000fc60000400000 */
[----:B------:R-:W-:Y:S01]  /*d830*/  FMUL R16, R0, R3 ;  /* 0x0000000300107220 */ /* 0x000fe20000400000 */
[----:B------:R-:W-:Y:S01]  /*d840*/  IMAD.U32 R3, R12, 0x10000, RZ ;  /* 0x000100000c037824 */ /* 0x000fe200078e00ff */
[----:B------:R0:W1:Y:S08]  /*d850*/  FRND R20, R2 ;  /* 0x0000000200147307 */ /* 0x0000700000201000 */
[----:B------:R-:W2:Y:S01]  /*d860*/  FRND R17, R17 ;  /* 0x0000001100117307 */ /* 0x000ea20000201000 */
[----:B0-----:R-:W-:Y:S01]  /*d870*/  FMUL R2, R0, R3 ;  /* 0x0000000300027220 */ /* 0x001fe20000400000 */
[----:B------:R-:W-:-:S04]  /*d880*/  IMAD.U32 R3, R14, 0x10000, RZ ;  /* 0x000100000e037824 */ /* 0x000fc800078e00ff */
[----:B------:R-:W-:Y:S01]  /*d890*/  FMUL R12, R0, R3 ;  /* 0x00000003000c7220 */ /* 0x000fe20000400000 */
[----:B------:R-:W-:Y:S01]  /*d8a0*/  IMAD.U32 R3, R8, 0x10000, RZ ;  /* 0x0001000008037824 */ /* 0x000fe200078e00ff */
[C---:B-1----:R-:W-:Y:S01]  /*d8b0*/  FSETP.GT.AND P4, PT, R20.reuse, -127, PT ;  /* 0xc2fe00001400780b */ /* 0x042fe20003f84000 */
[----:B------:R0:W-:Y:S01]  /*d8c0*/  FRND R18, R2 ;  /* 0x0000000200127307 */ /* 0x0001e20000201000 */
[----:B------:R-:W-:-:S07]  /*d8d0*/  FSETP.NAN.AND P5, PT, R20, R20, PT ;  /* 0x000000141400720b */ /* 0x000fce0003fa8000 */
[----:B------:R-:W-:Y:S01]  /*d8e0*/  FRND R16, R16 ;  /* 0x0000001000107307 */ /* 0x000fe20000201000 */
[----:B0-----:R-:W-:Y:S01]  /*d8f0*/  FMUL R2, R22, R3 ;  /* 0x0000000316027220 */ /* 0x001fe20000400000 */
[----:B------:R-:W-:Y:S02]  /*d900*/  IMAD.U32 R3, R10, 0x10000, RZ ;  /* 0x000100000a037824 */ /* 0x000fe400078e00ff */
[----:B------:R-:W-:Y:S02]  /*d910*/  @!P4 FSEL R20, R20, -127, P5 ;  /* 0xc2fe00001414c808 */ /* 0x000fe40002800000 */
[----:B------:R-:W-:Y:S01]  /*d920*/  FSETP.NAN.AND P4, PT, R26, R26, PT ;  /* 0x0000001a1a00720b */ /* 0x000fe20003f88000 */
[----:B------:R-:W-:Y:S01]  /*d930*/  FMUL R3, R22, R3 ;  /* 0x0000000316037220 */ /* 0x000fe20000400000 */
[----:B------:R-:W0:Y:S01]  /*d940*/  F2I.S16.TRUNC.NTZ R10, R20 ;  /* 0x00000014000a7305 */ /* 0x000e22000020e900 */
[----:B------:R-:W-:Y:S02]  /*d950*/  FSETP.GEU.AND P6, PT, R20, 127, PT ;  /* 0x42fe00001400780b */ /* 0x000fe40003fce000 */
[----:B------:R-:W-:-:S02]  /*d960*/  @!P3 FSEL R26, R26, -127, P4 ;  /* 0xc2fe00001a1ab808 */ /* 0x000fc40002000000 */
[----:B------:R-:W-:Y:S02]  /*d970*/  FSETP.GT.AND P3, PT, R28, -127, PT ;  /* 0xc2fe00001c00780b */ /* 0x000fe40003f64000 */
[C---:B------:R-:W-:Y:S01]  /*d980*/  FSETP.NAN.AND P4, PT, R27.reuse, R27, PT ;  /* 0x0000001b1b00720b */ /* 0x040fe20003f88000 */
[----:B------:R-:W1:Y:S01]  /*d990*/  F2I.S16.TRUNC.NTZ R14, R26 ;  /* 0x0000001a000e7305 */ /* 0x000e62000020e900 */
[----:B------:R-:W-:Y:S02]  /*d9a0*/  FSETP.NAN.AND P5, PT, R26, R26, PT ;  /* 0x0000001a1a00720b */ /* 0x000fe40003fa8000 */
[----:B------:R-:W-:Y:S02]  /*d9b0*/  @!P2 FSEL R27, R27, -127, P4 ;  /* 0xc2fe00001b1ba808 */ /* 0x000fe40002000000 */
[----:B------:R-:W-:Y:S02]  /*d9c0*/  FSETP.NAN.AND P2, PT, R28, R28, PT ;  /* 0x0000001c1c00720b */ /* 0x000fe40003f48000 */
[----:B------:R-:W-:Y:S01]  /*d9d0*/  FSETP.GEU.AND P4, PT, R26, 127, PT ;  /* 0x42fe00001a00780b */ /* 0x000fe20003f8e000 */
[----:B------:R-:W3:Y:S02]  /*d9e0*/  F2I.S16.TRUNC.NTZ R38, R27 ;  /* 0x0000001b00267305 */ /* 0x000ee4000020e900 */
[----:B------:R-:W-:-:S02]  /*d9f0*/  @!P3 FSEL R28, R28, -127, P2 ;  /* 0xc2fe00001c1cb808 */ /* 0x000fc40001000000 */
[----:B------:R-:W-:Y:S02]  /*da00*/  FSETP.NAN.AND P3, PT, R20, R20, PT ;  /* 0x000000141400720b */ /* 0x000fe40003f68000 */
[----:B--2---:R-:W-:Y:S02]  /*da10*/  FSETP.GT.AND P2, PT, R17, -127, PT ;  /* 0xc2fe00001100780b */ /* 0x004fe40003f44000 */
[----:B0-----:R-:W-:Y:S01]  /*da20*/  LOP3.LUT R20, R10, 0xffff, RZ, 0xc0, !PT ;  /* 0x0000ffff0a147812 */ /* 0x001fe200078ec0ff */
[----:B------:R-:W0:Y:S01]  /*da30*/  FRND R19, R19 ;  /* 0x0000001300137307 */ /* 0x000e220000201000 */
[----:B-1----:R-:W-:Y:S02]  /*da40*/  LOP3.LUT R39, R14, 0xffff, RZ, 0xc0, !PT ;  /* 0x0000ffff0e277812 */ /* 0x002fe400078ec0ff */
[----:B------:R-:W-:Y:S02]  /*da50*/  @P6 SEL R20, R20, 0x7f, P3 ;  /* 0x0000007f14146807 */ /* 0x000fe40001800000 */
[----:B------:R-:W-:-:S02]  /*da60*/  FSETP.GEU.AND P3, PT, R27, 127, PT ;  /* 0x42fe00001b00780b */ /* 0x000fc40003f6e000 */
[----:B------:R-:W-:Y:S01]  /*da70*/  @P4 SEL R39, R39, 0x7f, P5 ;  /* 0x0000007f27274807 */ /* 0x000fe20002800000 */
[----:B------:R-:W1:Y:S01]  /*da80*/  F2I.S16.TRUNC.NTZ R26, R28 ;  /* 0x0000001c001a7305 */ /* 0x000e62000020e900 */
[----:B------:R-:W-:Y:S02]  /*da90*/  FSETP.NAN.AND P6, PT, R17, R17, PT ;  /* 0x000000111100720b */ /* 0x000fe40003fc8000 */
[----:B------:R-:W-:Y:S02]  /*daa0*/  FSETP.GT.AND P5, PT, R16, -127, PT ;  /* 0xc2fe00001000780b */ /* 0x000fe40003fa4000 */
[----:B------:R-:W-:Y:S02]  /*dab0*/  FSETP.NAN.AND P4, PT, R27, R27, PT ;  /* 0x0000001b1b00720b */ /* 0x000fe40003f88000 */
[----:B------:R-:W-:Y:S01]  /*dac0*/  @!P2 FSEL R17, R17, -127, P6 ;  /* 0xc2fe00001111a808 */ /* 0x000fe20003000000 */
[----:B------:R2:W4:Y:S01]  /*dad0*/  FRND R30, R25 ;  /* 0x00000019001e7307 */ /* 0x0005220000201000 */
[----:B---3--:R-:W-:-:S02]  /*dae0*/  LOP3.LUT R27, R38, 0xffff, RZ, 0xc0, !PT ;  /* 0x0000ffff261b7812 */ /* 0x008fc400078ec0ff */
[----:B------:R-:W-:Y:S02]  /*daf0*/  FSETP.GEU.AND P2, PT, R28, 127, PT ;  /* 0x42fe00001c00780b */ /* 0x000fe40003f4e000 */
[----:B------:R-:W-:Y:S02]  /*db00*/  FSETP.NAN.AND P6, PT, R16, R16, PT ;  /* 0x000000101000720b */ /* 0x000fe40003fc8000 */
[----:B------:R-:W-:Y:S01]  /*db10*/  @P3 SEL R27, R27, 0x7f, P4 ;  /* 0x0000007f1b1b3807 */ /* 0x000fe20002000000 */
[----:B------:R3:W-:Y:S01]  /*db20*/  FRND R8, R3 ;  /* 0x0000000300087307 */ /* 0x0007e20000201000 */
[----:B--2---:R-:W-:Y:S01]  /*db30*/  FMUL R25, R22, R21 ;  /* 0x0000001516197220 */ /* 0x004fe20000400000 */
[C---:B------:R-:W-:Y:S01]  /*db40*/  IMAD.U32 R21, R4.reuse, 0x10000, RZ ;  /* 0x0001000004157824 */ /* 0x040fe200078e00ff */
[----:B------:R-:W-:Y:S02]  /*db50*/  PRMT R4, R4, 0x7632, R4 ;  /* 0x0000763204047816 */ /* 0x000fe40000000004 */
[----:B------:R-:W-:-:S02]  /*db60*/  FSETP.GT.AND P3, PT, R29, -127, PT ;  /* 0xc2fe00001d00780b */ /* 0x000fc40003f64000 */
[----:B------:R-:W-:Y:S01]  /*db70*/  @!P5 FSEL R16, R16, -127, P6 ;  /* 0xc2fe00001010d808 */ /* 0x000fe20003000000 */
[----:B------:R-:W2:Y:S01]  /*db80*/  F2I.S16.TRUNC.NTZ R10, R17 ;  /* 0x00000011000a7305 */ /* 0x000ea2000020e900 */
[----:B---3--:R-:W-:Y:S01]  /*db90*/  IMAD.U32 R3, R4, 0x10000, RZ ;  /* 0x0001000004037824 */ /* 0x008fe200078e00ff */
[----:B0-----:R-:W-:Y:S02]  /*dba0*/  FSETP.GT.AND P4, PT, R19, -127, PT ;  /* 0xc2fe00001300780b */ /* 0x001fe40003f84000 */
[----:B------:R-:W-:Y:S01]  /*dbb0*/  FSETP.NAN.AND P6, PT, R28, R28, PT ;  /* 0x0000001c1c00720b */ /* 0x000fe20003fc8000 */
[----:B------:R-:W-:Y:S01]  /*dbc0*/  FMUL R3, R22, R3 ;  /* 0x0000000316037220 */ /* 0x000fe20000400000 */
[----:B-1----:R-:W-:Y:S02]  /*dbd0*/  LOP3.LUT R41, R26, 0xffff, RZ, 0xc0, !PT ;  /* 0x0000ffff1a297812 */ /* 0x002fe400078ec0ff */
[----:B------:R-:W-:Y:S01]  /*dbe0*/  FSETP.NAN.AND P5, PT, R29, R29, PT ;  /* 0x0000001d1d00720b */ /* 0x000fe20003fa8000 */
[----:B------:R-:W-:Y:S01]  /*dbf0*/  FRND R4, R3 ;  /* 0x0000000300047307 */ /* 0x000fe20000201000 */
[----:B------:R-:W-:-:S02]  /*dc00*/  @P2 SEL R41, R41, 0x7f, P6 ;  /* 0x0000007f29292807 */ /* 0x000fc40003000000 */
[----:B------:R-:W-:Y:S02]  /*dc10*/  FSETP.GEU.AND P2, PT, R17, 127, PT ;  /* 0x42fe00001100780b */ /* 0x000fe40003f4e000 */
[----:B------:R-:W-:Y:S02]  /*dc20*/  FSETP.NAN.AND P6, PT, R19, R19, PT ;  /* 0x000000131300720b */ /* 0x000fe40003fc8000 */
[----:B------:R-:W-:Y:S01]  /*dc30*/  @!P3 FSEL R29, R29, -127, P5 ;  /* 0xc2fe00001d1db808 */ /* 0x000fe20002800000 */
[----:B------:R-:W0:Y:S01]  /*dc40*/  F2I.S16.TRUNC.NTZ R3, R16 ;  /* 0x0000001000037305 */ /* 0x000e22000020e900 */
[----:B----4-:R-:W-:Y:S02]  /*dc50*/  FSETP.GT.AND P3, PT, R30, -127, PT ;  /* 0xc2fe00001e00780b */ /* 0x010fe40003f64000 */
[----:B------:R-:W-:Y:S02]  /*dc60*/  @!P4 FSEL R19, R19, -127, P6 ;  /* 0xc2fe00001313c808 */ /* 0x000fe40003000000 */
[----:B------:R-:W-:-:S02]  /*dc70*/  FSETP.NAN.AND P5, PT, R17, R17, PT ;  /* 0x000000111100720b */ /* 0x000fc40003fa8000 */
[----:B------:R-:W-:Y:S01]  /*dc80*/  FSETP.GEU.AND P4, PT, R16, 127, PT ;  /* 0x42fe00001000780b */ /* 0x000fe20003f8e000 */
[----:B------:R-:W1:Y:S01]  /*dc90*/  F2I.S16.TRUNC.NTZ R17, R29 ;  /* 0x0000001d00117305 */ /* 0x000e62000020e900 */
[----:B--2---:R-:W-:Y:S02]  /*dca0*/  LOP3.LUT R10, R10, 0xffff, RZ, 0xc0, !PT ;  /* 0x0000ffff0a0a7812 */ /* 0x004fe400078ec0ff */
[----:B------:R-:W-:Y:S02]  /*dcb0*/  FSETP.NAN.AND P6, PT, R30, R30, PT ;  /* 0x0000001e1e00720b */ /* 0x000fe40003fc8000 */
[----:B------:R-:W-:Y:S02]  /*dcc0*/  @P2 SEL R10, R10, 0x7f, P5 ;  /* 0x0000007f0a0a2807 */ /* 0x000fe40002800000 */
[----:B------:R-:W-:Y:S01]  /*dcd0*/  FSETP.GT.AND P2, PT, R31, -127, PT ;  /* 0xc2fe00001f00780b */ /* 0x000fe20003f44000 */
[----:B------:R-:W2:Y:S01]  /*dce0*/  F2I.S16.TRUNC.NTZ R14, R19 ;  /* 0x00000013000e7305 */ /* 0x000ea2000020e900 */
[----:B------:R-:W-:-:S02]  /*dcf0*/  FSETP.NAN.AND P5, PT, R16, R16, PT ;  /* 0x000000101000720b */ /* 0x000fc40003fa8000 */
[----:B0-----:R-:W-:Y:S02]  /*dd00*/  LOP3.LUT R16, R3, 0xffff, RZ, 0xc0, !PT ;  /* 0x0000ffff03107812 */ /* 0x001fe400078ec0ff */
[----:B------:R-:W-:Y:S02]  /*dd10*/  @!P3 FSEL R30, R30, -127, P6 ;  /* 0xc2fe00001e1eb808 */ /* 0x000fe40003000000 */
[----:B------:R-:W-:Y:S01]  /*dd20*/  FSETP.GEU.AND P3, PT, R29, 127, PT ;  /* 0x42fe00001d00780b */ /* 0x000fe20003f6e000 */
[----:B------:R-:W0:Y:S01]  /*dd30*/  FRND R13, R13 ;  /* 0x0000000d000d7307 */ /* 0x000e220000201000 */
[----:B------:R-:W-:Y:S02]  /*dd40*/  @P4 SEL R16, R16, 0x7f, P5 ;  /* 0x0000007f10104807 */ /* 0x000fe40002800000 */
[----:B------:R-:W-:Y:S02]  /*dd50*/  FSETP.NAN.AND P5, PT, R31, R31, PT ;  /* 0x0000001f1f00720b */ /* 0x000fe40003fa8000 */
[----:B------:R-:W-:-:S02]  /*dd60*/  FSETP.GEU.AND P4, PT, R19, 127, PT ;  /* 0x42fe00001300780b */ /* 0x000fc40003f8e000 */
[----:B------:R-:W-:Y:S01]  /*dd70*/  @!P2 FSEL R31, R31, -127, P5 ;  /* 0xc2fe00001f1fa808 */ /* 0x000fe20002800000 */
[----:B------:R-:W3:Y:S01]  /*dd80*/  F2I.S16.TRUNC.NTZ R3, R30 ;  /* 0x0000001e00037305 */ /* 0x000ee2000020e900 */
[----:B------:R-:W-:Y:S02]  /*dd90*/  FSETP.NAN.AND P6, PT, R29, R29, PT ;  /* 0x0000001d1d00720b */ /* 0x000fe40003fc8000 */
[----:B-1----:R-:W-:Y:S02]  /*dda0*/  LOP3.LUT R17, R17, 0xffff, RZ, 0xc0, !PT ;  /* 0x0000ffff11117812 */ /* 0x002fe400078ec0ff */
[----:B------:R-:W-:Y:S02]  /*ddb0*/  FSETP.GT.AND P2, PT, R18, -127, PT ;  /* 0xc2fe00001200780b */ /* 0x000fe40003f44000 */
[----:B------:R-:W-:Y:S01]  /*ddc0*/  FSETP.NAN.AND P5, PT, R19, R19, PT ;  /* 0x000000131300720b */ /* 0x000fe20003fa8000 */
[----:B------:R1:W4:Y:S01]  /*ddd0*/  FRND R32, R24 ;  /* 0x0000001800207307 */ /* 0x0003220000201000 */
[----:B------:R-:W-:-:S02]  /*dde0*/  @P3 SEL R17, R17, 0x7f, P6 ;  /* 0x0000007f11113807 */ /* 0x000fc40003000000 */
[----:B--2---:R-:W-:Y:S02]  /*ddf0*/  LOP3.LUT R14, R14, 0xffff, RZ, 0xc0, !PT ;  /* 0x0000ffff0e0e7812 */ /* 0x004fe400078ec0ff */
[----:B------:R-:W-:Y:S02]  /*de00*/  FSETP.GEU.AND P3, PT, R30, 127, PT ;  /* 0x42fe00001e00780b */ /* 0x000fe40003f6e000 */
[----:B------:R-:W-:Y:S01]  /*de10*/  @P4 SEL R14, R14, 0x7f, P5 ;  /* 0x0000007f0e0e4807 */ /* 0x000fe20002800000 */
[----:B------:R-:W2:Y:S01]  /*de20*/  F2I.S16.TRUNC.NTZ R19, R31 ;  /* 0x0000001f00137305 */ /* 0x000ea2000020e900 */
[----:B------:R-:W-:Y:S01]  /*de30*/  FSETP.NAN.AND P6, PT, R18, R18, PT ;  /* 0x000000121200720b */ /* 0x000fe20003fc8000 */
[----:B-1----:R-:W-:Y:S01]  /*de40*/  FMUL R24, R22, R21 ;  /* 0x0000001516187220 */ /* 0x002fe20000400000 */
[----:B0-----:R-:W-:Y:S01]  /*de50*/  FSETP.GT.AND P5, PT, R13, -127, PT ;  /* 0xc2fe00000d00780b */ /* 0x001fe20003fa4000 */
[----:B------:R-:W-:Y:S01]  /*de60*/  IMAD.U32 R21, R6, 0x10000, RZ ;  /* 0x0001000006157824 */ /* 0x000fe200078e00ff */
[----:B------:R-:W-:-:S02]  /*de70*/  @!P2 FSEL R18, R18, -127, P6 ;  /* 0xc2fe00001212a808 */ /* 0x000fc40003000000 */
[----:B------:R-:W-:Y:S01]  /*de80*/  FSETP.NAN.AND P4, PT, R30, R30, PT ;  /* 0x0000001e1e00720b */ /* 0x000fe20003f88000 */
[----:B------:R-:W0:Y:S01]  /*de90*/  FRND R12, R12 ;  /* 0x0000000c000c7307 */ /* 0x000e220000201000 */
[----:B---3--:R-:W-:Y:S01]  /*dea0*/  LOP3.LUT R29, R3, 0xffff, RZ, 0xc0, !PT ;  /* 0x0000ffff031d7812 */ /* 0x008fe200078ec0ff */
[----:B------:R-:W-:Y:S01]  /*deb0*/  FMUL R21, R22, R21 ;  /* 0x0000001516157220 */ /* 0x000fe20000400000 */
[----:B------:R-:W-:Y:S02]  /*dec0*/  FSETP.GEU.AND P2, PT, R31, 127, PT ;  /* 0x42fe00001f00780b */ /* 0x000fe40003f4e000 */
[----:B------:R-:W-:Y:S02]  /*ded0*/  FSETP.NAN.AND P6, PT, R13, R13, PT ;  /* 0x0000000d0d00720b */ /* 0x000fe40003fc8000 */
[----:B------:R-:W-:Y:S01]  /*dee0*/  @P3 SEL R29, R29, 0x7f, P4 ;  /* 0x0000007f1d1d3807 */ /* 0x000fe20002000000 */
[----:B------:R-:W1:Y:S01]  /*def0*/  F2I.S16.TRUNC.NTZ R3, R18 ;  /* 0x0000001200037305 */ /* 0x000e62000020e900 */
[----:B------:R-:W-:-:S02]  /*df00*/  FSETP.GT.AND P4, PT, R33, -127, PT ;  /* 0xc2fe00002100780b */ /* 0x000fc40003f84000 */
[C---:B----4-:R-:W-:Y:S02]  /*df10*/  FSETP.GT.AND P3, PT, R32.reuse, -127, PT ;  /* 0xc2fe00002000780b */ /* 0x050fe40003f64000 */
[----:B------:R-:W-:Y:S02]  /*df20*/  @!P5 FSEL R13, R13, -127, P6 ;  /* 0xc2fe00000d0dd808 */ /* 0x000fe40003000000 */
[----:B------:R-:W-:Y:S01]  /*df30*/  FSETP.NAN.AND P6, PT, R31, R31, PT ;  /* 0x0000001f1f00720b */ /* 0x000fe20003fc8000 */
[----:B------:R-:W3:Y:S01]  /*df40*/  FRND R15, R15 ;  /* 0x0000000f000f7307 */ /* 0x000ee20000201000 */
[----:B--2---:R-:W-:Y:S02]  /*df50*/  LOP3.LUT R26, R19, 0xffff, RZ, 0xc0, !PT ;  /* 0x0000ffff131a7812 */ /* 0x004fe400078ec0ff */
[----:B------:R-:W-:Y:S02]  /*df60*/  FSETP.NAN.AND P5, PT, R32, R32, PT ;  /* 0x000000202000720b */ /* 0x000fe40003fa8000 */
[----:B------:R-:W-:-:S02]  /*df70*/  @P2 SEL R26, R26, 0x7f, P6 ;  /* 0x0000007f1a1a2807 */ /* 0x000fc40003000000 */
[----:B------:R-:W-:Y:S01]  /*df80*/  FSETP.GEU.AND P2, PT, R18, 127, PT ;  /* 0x42fe00001200780b */ /* 0x000fe20003f4e000 */
[----:B------:R-:W2:Y:S01]  /*df90*/  F2I.S16.TRUNC.NTZ R19, R13 ;  /* 0x0000000d00137305 */ /* 0x000ea2000020e900 */
[C---:B------:R-:W-:Y:S02]  /*dfa0*/  FSETP.NAN.AND P6, PT, R33.reuse, R33, PT ;  /* 0x000000212100720b */ /* 0x040fe40003fc8000 */
[----:B------:R-:W-:Y:S02]  /*dfb0*/  @!P3 FSEL R32, R32, -127, P5 ;  /* 0xc2fe00002020b808 */ /* 0x000fe40002800000 */
[----:B------:R-:W-:Y:S02]  /*dfc0*/  @!P4 FSEL R33, R33, -127, P6 ;  /* 0xc2fe00002121c808 */ /* 0x000fe40003000000 */
[----:B------:R-:W-:Y:S01]  /*dfd0*/  FSETP.GEU.AND P4, PT, R13, 127, PT ;  /* 0x42fe00000d00780b */ /* 0x000fe20003f8e000 */
[----:B------:R-:W4:Y:S01]  /*dfe0*/  F2I.S16.TRUNC.NTZ R28, R32 ;  /* 0x00000020001c7305 */ /* 0x000f22000020e900 */
[----:B------:R-:W-:-:S02]  /*dff0*/  FSETP.NAN.AND P5, PT, R18, R18, PT ;  /* 0x000000121200720b */ /* 0x000fc40003fa8000 */
[C---:B0-----:R-:W-:Y:S02]  /*e000*/  FSETP.GT.AND P3, PT, R12.reuse, -127, PT ;  /* 0xc2fe00000c00780b */ /* 0x041fe40003f64000 */
[----:B-1----:R-:W-:Y:S02]  /*e010*/  LOP3.LUT R18, R3, 0xffff, RZ, 0xc0, !PT ;  /* 0x0000ffff03127812 */ /* 0x002fe400078ec0ff */
[----:B------:R-:W-:Y:S01]  /*e020*/  FSETP.NAN.AND P6, PT, R12, R12, PT ;  /* 0x0000000c0c00720b */ /* 0x000fe20003fc8000 */
[----:B------:R-:W0:Y:S01]  /*e030*/  FRND R2, R2 ;  /* 0x0000000200027307 */ /* 0x000e220000201000 */
[----:B------:R-:W-:Y:S02]  /*e040*/  @P2 SEL R18, R18, 0x7f, P5 ;  /* 0x0000007f12122807 */ /* 0x000fe40002800000 */
[----:B---3--:R-:W-:Y:S02]  /*e050*/  FSETP.GT.AND P2, PT, R15, -127, PT ;  /* 0xc2fe00000f00780b */ /* 0x008fe40003f44000 */
[----:B------:R-:W-:-:S02]  /*e060*/  FSETP.NAN.AND P5, PT, R13, R13, PT ;  /* 0x0000000d0d00720b */ /* 0x000fc40003fa8000 */
[----:B--2---:R-:W-:Y:S01]  /*e070*/  LOP3.LUT R19, R19, 0xffff, RZ, 0xc0, !PT ;  /* 0x0000ffff13137812 */ /* 0x004fe200078ec0ff */
[----:B------:R-:W1:Y:S01]  /*e080*/  F2I.S16.TRUNC.NTZ R30, R33 ;  /* 0x00000021001e7305 */ /* 0x000e62000020e900 */
[----:B------:R-:W-:Y:S02]  /*e090*/  @!P3 FSEL R12, R12, -127, P6 ;  /* 0xc2fe00000c0cb808 */ /* 0x000fe40003000000 */
[----:B------:R-:W-:Y:S02]  /*e0a0*/  @P4 SEL R19, R19, 0x7f, P5 ;  /* 0x0000007f13134807 */ /* 0x000fe40002800000 */
[----:B------:R-:W-:Y:S02]  /*e0b0*/  FSETP.GT.AND P4, PT, R34, -127, PT ;  /* 0xc2fe00002200780b */ /* 0x000fe40003f84000 */
[----:B------:R-:W-:Y:S01]  /*e0c0*/  FSETP.GEU.AND P3, PT, R32, 127, PT ;  /* 0x42fe00002000780b */ /* 0x000fe20003f6e000 */
[----:B------:R-:W2:Y:S01]  /*e0d0*/  F2I.S16.TRUNC.NTZ R13, R12 ;  /* 0x0000000c000d7305 */ /* 0x000ea2000020e900 */
[----:B------:R-:W-:-:S02]  /*e0e0*/  FSETP.NAN.AND P5, PT, R15, R15, PT ;  /* 0x0000000f0f00720b */ /* 0x000fc40003fa8000 */
[----:B------:R-:W-:Y:S02]  /*e0f0*/  FSETP.NAN.AND P6, PT, R32, R32, PT ;  /* 0x000000202000720b */ /* 0x000fe40003fc8000 */
[----:B------:R-:W-:Y:S02]  /*e100*/  @!P2 FSEL R15, R15, -127, P5 ;  /* 0xc2fe00000f0fa808 */ /* 0x000fe40002800000 */
[----:B------:R-:W-:Y:S01]  /*e110*/  FSETP.GEU.AND P2, PT, R33, 127, PT ;  /* 0x42fe00002100780b */ /* 0x000fe20003f4e000 */
[----:B------:R-:W-:Y:S01]  /*e120*/  FRND R25, R25 ;  /* 0x0000001900197307 */ /* 0x000fe20000201000 */
[----:B------:R-:W-:Y:S02]  /*e130*/  FSETP.NAN.AND P5, PT, R34, R34, PT ;  /* 0x000000222200720b */ /* 0x000fe40003fa8000 */
[----:B----4-:R-:W-:Y:S02]  /*e140*/  LOP3.LUT R32, R28, 0xffff, RZ, 0xc0, !PT ;  /* 0x0000ffff1c207812 */ /* 0x010fe400078ec0ff */
[----:B------:R-:W-:-:S02]  /*e150*/  @!P4 FSEL R34, R34, -127, P5 ;  /* 0xc2fe00002222c808 */ /* 0x000fc40002800000 */
[----:B------:R-:W-:Y:S01]  /*e160*/  FSETP.GEU.AND P4, PT, R12, 127, PT ;  /* 0x42fe00000c00780b */ /* 0x000fe20003f8e000 */
[----:B------:R-:W3:Y:S01]  /*e170*/  F2I.S16.TRUNC.NTZ R28, R15 ;  /* 0x0000000f001c7305 */ /* 0x000ee2000020e900 */
[----:B------:R-:W-:Y:S02]  /*e180*/  @P3 SEL R32, R32, 0x7f, P6 ;  /* 0x0000007f20203807 */ /* 0x000fe40003000000 */
[----:B------:R-:W-:Y:S02]  /*e190*/  FSETP.NAN.AND P6, PT, R33, R33, PT ;  /* 0x000000212100720b */ /* 0x000fe40003fc8000 */
[----:B0-----:R-:W-:Y:S02]  /*e1a0*/  FSETP.GT.AND P3, PT, R2, -127, PT ;  /* 0xc2fe00000200780b */ /* 0x001fe40003f64000 */
[----:B-1----:R-:W-:Y:S01]  /*e1b0*/  LOP3.LUT R31, R30, 0xffff, RZ, 0xc0, !PT ;  /* 0x0000ffff1e1f7812 */ /* 0x002fe200078ec0ff */
[----:B------:R-:W-:Y:S01]  /*e1c0*/  FRND R9, R9 ;  /* 0x0000000900097307 */ /* 0x000fe20000201000 */
[----:B------:R-:W-:-:S02]  /*e1d0*/  FSETP.NAN.AND P5, PT, R12, R12, PT ;  /* 0x0000000c0c00720b */ /* 0x000fc40003fa8000 */
[----:B------:R-:W-:Y:S02]  /*e1e0*/  @P2 SEL R31, R31, 0x7f, P6 ;  /* 0x0000007f1f1f2807 */ /* 0x000fe40003000000 */
[----:B------:R-:W-:Y:S02]  /*e1f0*/  FSETP.GEU.AND P2, PT, R15, 127, PT ;  /* 0x42fe00000f00780b */ /* 0x000fe40003f4e000 */
[----:B--2---:R-:W-:Y:S01]  /*e200*/  LOP3.LUT R13, R13, 0xffff, RZ, 0xc0, !PT ;  /* 0x0000ffff0d0d7812 */ /* 0x004fe200078ec0ff */
[----:B------:R-:W0:Y:S01]  /*e210*/  F2I.S16.TRUNC.NTZ R30, R34 ;  /* 0x00000022001e7305 */ /* 0x000e22000020e900 */
[----:B------:R-:W-:Y:S02]  /*e220*/  FSETP.NAN.AND P6, PT, R2, R2, PT ;  /* 0x000000020200720b */ /* 0x000fe40003fc8000 */
[----:B------:R-:W-:Y:S02]  /*e230*/  @P4 SEL R13, R13, 0x7f, P5 ;  /* 0x0000007f0d0d4807 */ /* 0x000fe40002800000 */
[----:B------:R-:W-:-:S02]  /*e240*/  FSETP.GEU.AND P4, PT, R34, 127, PT ;  /* 0x42fe00002200780b */ /* 0x000fc40003f8e000 */
[----:B------:R-:W-:Y:S01]  /*e250*/  PRMT R6, R6, 0x7632, R6 ;  /* 0x0000763206067816 */ /* 0x000fe20000000006 */
[----:B------:R-:W-:Y:S01]  /*e260*/  FRND R11, R11 ;  /* 0x0000000b000b7307 */ /* 0x000fe20000201000 */
[----:B------:R-:W-:Y:S02]  /*e270*/  @!P3 FSEL R2, R2, -127, P6 ;  /* 0xc2fe00000202b808 */ /* 0x000fe40003000000 */
[----:B------:R-:W-:Y:S01]  /*e280*/  FSETP.NAN.AND P3, PT, R15, R15, PT ;  /* 0x0000000f0f00720b */ /* 0x000fe20003f68000 */
[----:B------:R-:W-:Y:S01]  /*e290*/  IMAD.U32 R3, R6, 0x10000, RZ ;  /* 0x0001000006037824 */ /* 0x000fe200078e00ff */
[----:B---3--:R-:W-:Y:S02]  /*e2a0*/  LOP3.LUT R28, R28, 0xffff, RZ, 0xc0, !PT ;  /* 0x0000ffff1c1c7812 */ /* 0x008fe400078ec0ff */
[----:B------:R-:W-:Y:S01]  /*e2b0*/  FSETP.GT.AND P5, PT, R35, -127, PT ;  /* 0xc2fe00002300780b */ /* 0x000fe20003fa4000 */
[----:B------:R-:W1:Y:S01]  /*e2c0*/  F2I.S16.TRUNC.NTZ R6, R2 ;  /* 0x0000000200067305 */ /* 0x000e62000020e900 */
[----:B------:R-:W-:Y:S01]  /*e2d0*/  @P2 SEL R28, R28, 0x7f, P3 ;  /* 0x0000007f1c1c2807 */ /* 0x000fe20001800000 */
[----:B------:R-:W-:Y:S01]  /*e2e0*/  FMUL R3, R22, R3 ;  /* 0x0000000316037220 */ /* 0x000fe20000400000 */
[----:B------:R-:W-:-:S02]  /*e2f0*/  FSETP.NAN.AND P6, PT, R34, R34, PT ;  /* 0x000000222200720b */ /* 0x000fc40003fc8000 */
[----:B------:R-:W-:Y:S02]  /*e300*/  FSETP.GT.AND P2, PT, R25, -127, PT ;  /* 0xc2fe00001900780b */ /* 0x000fe40003f44000 */
[----:B0-----:R-:W-:Y:S01]  /*e310*/  LOP3.LUT R33, R30, 0xffff, RZ, 0xc0, !PT ;  /* 0x0000ffff1e217812 */ /* 0x001fe200078ec0ff */
[----:B------:R-:W-:Y:S01]  /*e320*/  FRND R24, R24 ;  /* 0x0000001800187307 */ /* 0x000fe20000201000 */
[----:B------:R-:W-:Y:S02]  /*e330*/  FSETP.NAN.AND P3, PT, R35, R35, PT ;  /* 0x000000232300720b */ /* 0x000fe40003f68000 */
[----:B------:R-:W-:Y:S02]  /*e340*/  @P4 SEL R33, R33, 0x7f, P6 ;  /* 0x0000007f21214807 */ /* 0x000fe40003000000 */
[----:B------:R-:W-:Y:S02]  /*e350*/  FSETP.GEU.AND P4, PT, R2, 127, PT ;  /* 0x42fe00000200780b */ /* 0x000fe40003f8e000 */
[----:B------:R-:W-:Y:S01]  /*e360*/  @!P5 FSEL R35, R35, -127, P3 ;  /* 0xc2fe00002323d808 */ /* 0x000fe20001800000 */
[----:B------:R-:W-:Y:S01]  /*e370*/  FRND R21, R21 ;  /* 0x0000001500157307 */ /* 0x000fe20000201000 */
[----:B------:R-:W-:-:S02]  /*e380*/  FSETP.NAN.AND P6, PT, R25, R25, PT ;  /* 0x000000191900720b */ /* 0x000fc40003fc8000 */
[----:B------:R-:W-:Y:S02]  /*e390*/  FSETP.GT.AND P3, PT, R9, -127, PT ;  /* 0xc2fe00000900780b */ /* 0x000fe40003f64000 */
[----:B------:R-:W-:Y:S02]  /*e3a0*/  FSETP.NAN.AND P5, PT, R2, R2, PT ;  /* 0x000000020200720b */ /* 0x000fe40003fa8000 */
[----:B------:R-:W-:Y:S01]  /*e3b0*/  @!P2 FSEL R25, R25, -127, P6 ;  /* 0xc2fe00001919a808 */ /* 0x000fe20003000000 */
[----:B------:R-:W0:Y:S01]  /*e3c0*/  F2I.S16.TRUNC.NTZ R2, R35 ;  /* 0x0000002300027305 */ /* 0x000e22000020e900 */
[----:B------:R-:W-:Y:S02]  /*e3d0*/  FSETP.GT.AND P2, PT, R36, -127, PT ;  /* 0xc2fe00002400780b */ /* 0x000fe40003f44000 */
[----:B-1----:R-:W-:Y:S02]  /*e3e0*/  LOP3.LUT R6, R6, 0xffff, RZ, 0xc0, !PT ;  /* 0x0000ffff06067812 */ /* 0x002fe400078ec0ff */
[----:B------:R-:W-:-:S02]  /*e3f0*/  FSETP.NAN.AND P6, PT, R9, R9, PT ;  /* 0x000000090900720b */ /* 0x000fc40003fc8000 */
[----:B------:R-:W-:Y:S01]  /*e400*/  @P4 SEL R6, R6, 0x7f, P5 ;  /* 0x0000007f06064807 */ /* 0x000fe20002800000 */
[----:B------:R-:W1:Y:S01]  /*e410*/  F2I.S16.TRUNC.NTZ R12, R25 ;  /* 0x00000019000c7305 */ /* 0x000e62000020e900 */
[----:B------:R-:W-:Y:S02]  /*e420*/  FSETP.GEU.AND P4, PT, R35, 127, PT ;  /* 0x42fe00002300780b */ /* 0x000fe40003f8e000 */
[----:B------:R-:W-:Y:S02]  /*e430*/  FSETP.NAN.AND P5, PT, R36, R36, PT ;  /* 0x000000242400720b */ /* 0x000fe40003fa8000 */
[----:B------:R-:W-:Y:S02]  /*e440*/  @!P3 FSEL R9, R9, -127, P6 ;  /* 0xc2fe00000909b808 */ /* 0x000fe40003000000 */
[----:B------:R-:W-:Y:S01]  /*e450*/  FSETP.GT.AND P3, PT, R8, -127, PT ;  /* 0xc2fe00000800780b */ /* 0x000fe20003f64000 */
[----:B------:R-:W-:Y:S01]  /*e460*/  FRND R23, R23 ;  /* 0x0000001700177307 */ /* 0x000fe20000201000 */
[----:B------:R-:W-:-:S02]  /*e470*/  @!P2 FSEL R36, R36, -127, P5 ;  /* 0xc2fe00002424a808 */ /* 0x000fc40002800000 */
[----:B------:R-:W-:Y:S02]  /*e480*/  FSETP.NAN.AND P6, PT, R35, R35, PT ;  /* 0x000000232300720b */ /* 0x000fe40003fc8000 */
[----:B------:R-:W-:Y:S02]  /*e490*/  FSETP.GEU.AND P2, PT, R25, 127, PT ;  /* 0x42fe00001900780b */ /* 0x000fe40003f4e000 */
[----:B0-----:R-:W-:Y:S01]  /*e4a0*/  LOP3.LUT R15, R2, 0xffff, RZ, 0xc0, !PT ;  /* 0x0000ffff020f7812 */ /* 0x001fe200078ec0ff */
[----:B------:R-:W-:Y:S01]  /*e4b0*/  F2I.S16.TRUNC.NTZ R30, R36 ;  /* 0x00000024001e7305 */ /* 0x000fe2000020e900 */
[----:B------:R-:W-:Y:S02]  /*e4c0*/  FSETP.NAN.AND P5, PT, R8, R8, PT ;  /* 0x000000080800720b */ /* 0x000fe40003fa8000 */
[----:B------:R-:W-:Y:S02]  /*e4d0*/  @P4 SEL R15, R15, 0x7f, P6 ;  /* 0x0000007f0f0f4807 */ /* 0x000fe40003000000 */
[----:B------:R-:W-:-:S02]  /*e4e0*/  FSETP.GT.AND P4, PT, R11, -127, PT ;  /* 0xc2fe00000b00780b */ /* 0x000fc40003f84000 */
[----:B------:R-:W-:Y:S01]  /*e4f0*/  FSETP.NAN.AND P6, PT, R25, R25, PT ;  /* 0x000000191900720b */ /* 0x000fe20003fc8000 */
[----:B------:R-:W0:Y:S01]  /*e500*/  F2I.S16.TRUNC.NTZ R2, R9 ;  /* 0x0000000900027305 */ /* 0x000e22000020e900 */
[----:B------:R-:W-:Y:S02]  /*e510*/  @!P3 FSEL R8, R8, -127, P5 ;  /* 0xc2fe00000808b808 */ /* 0x000fe40002800000 */
[----:B-1----:R-:W-:Y:S02]  /*e520*/  LOP3.LUT R25, R12, 0xffff, RZ, 0xc0, !PT ;  /* 0x0000ffff0c197812 */ /* 0x002fe400078ec0ff */
[----:B------:R-:W-:Y:S02]  /*e530*/  FSETP.GT.AND P5, PT, R24, -127, PT ;  /* 0xc2fe00001800780b */ /* 0x000fe40003fa4000 */
[----:B------:R-:W-:Y:S01]  /*e540*/  @P2 SEL R25, R25, 0x7f, P6 ;  /* 0x0000007f19192807 */ /* 0x000fe20003000000 */
[----:B------:R-:W1:Y:S01]  /*e550*/  F2I.S16.TRUNC.NTZ R12, R8 ;  /* 0x00000008000c7305 */ /* 0x000e62000020e900 */
[----:B------:R-:W-:-:S02]  /*e560*/  FSETP.GT.AND P3, PT, R37, -127, PT ;  /* 0xc2fe00002500780b */ /* 0x000fc40003f64000 */
[C---:B------:R-:W-:Y:S02]  /*e570*/  FSETP.NAN.AND P6, PT, R11.reuse, R11, PT ;  /* 0x0000000b0b00720b */ /* 0x040fe40003fc8000 */
[C---:B------:R-:W-:Y:S02]  /*e580*/  FSETP.NAN.AND P2, PT, R24.reuse, R24, PT ;  /* 0x000000181800720b */ /* 0x040fe40003f48000 */
[----:B------:R-:W-:Y:S01]  /*e590*/  @!P4 FSEL R11, R11, -127, P6 ;  /* 0xc2fe00000b0bc808 */ /* 0x000fe20003000000 */
[----:B------:R-:W2:Y:S01]  /*e5a0*/  FRND R5, R5 ;  /* 0x0000000500057307 */ /* 0x000ea20000201000 */
[----:B------:R-:W-:Y:S02]  /*e5b0*/  FSETP.GEU.AND P4, PT, R9, 127, PT ;  /* 0x42fe00000900780b */ /* 0x000fe40003f8e000 */
[----:B------:R-:W-:Y:S02]  /*e5c0*/  FSETP.NAN.AND P6, PT, R37, R37, PT ;  /* 0x000000252500720b */ /* 0x000fe40003fc8000 */
[----:B------:R-:W-:-:S02]  /*e5d0*/  @!P5 FSEL R24, R24, -127, P2 ;  /* 0xc2fe00001818d808 */ /* 0x000fc40001000000 */
[----:B------:R-:W-:Y:S01]  /*e5e0*/  FSETP.GT.AND P2, PT, R21, -127, PT ;  /* 0xc2fe00001500780b */ /* 0x000fe20003f44000 */
[----:B------:R-:W-:Y:S01]  /*e5f0*/  FRND R3, R3 ;  /* 0x0000000300037307 */ /* 0x000fe20000201000 */
[----:B------:R-:W-:Y:S02]  /*e600*/  @!P3 FSEL R37, R37, -127, P6 ;  /* 0xc2fe00002525b808 */ /* 0x000fe40003000000 */
[----:B------:R-:W-:Y:S02]  /*e610*/  FSETP.NAN.AND P5, PT, R9, R9, PT ;  /* 0x000000090900720b */ /* 0x000fe40003fa8000 */
[----:B------:R-:W-:Y:S02]  /*e620*/  FSETP.GEU.AND P3, PT, R8, 127, PT ;  /* 0x42fe00000800780b */ /* 0x000fe40003f6e000 */
[----:B0-----:R-:W-:Y:S01]  /*e630*/  LOP3.LUT R2, R2, 0xffff, RZ, 0xc0, !PT ;  /* 0x0000ffff02027812 */ /* 0x001fe200078ec0ff */
[----:B------:R-:W0:Y:S01]  /*e640*/  F2I.S16.TRUNC.NTZ R34, R24 ;  /* 0x0000001800227305 */ /* 0x000e22000020e900 */
[----:B------:R-:W-:-:S02]  /*e650*/  FSETP.NAN.AND P6, PT, R21, R21, PT ;  /* 0x000000151500720b */ /* 0x000fc40003fc8000 */
[----:B------:R-:W-:Y:S02]  /*e660*/  @P4 SEL R2, R2, 0x7f, P5 ;  /* 0x0000007f02024807 */ /* 0x000fe40002800000 */
[----:B------:R-:W-:Y:S02]  /*e670*/  FSETP.GT.AND P4, PT, R23, -127, PT ;  /* 0xc2fe00001700780b */ /* 0x000fe40003f84000 */
[----:B------:R-:W-:Y:S01]  /*e680*/  FSETP.NAN.AND P5, PT, R8, R8, PT ;  /* 0x000000080800720b */ /* 0x000fe20003fa8000 */
[----:B------:R-:W3:Y:S01]  /*e690*/  F2I.S16.TRUNC.NTZ R35, R37 ;  /* 0x0000002500237305 */ /* 0x000ee2000020e900 */
[----:B-1----:R-:W-:Y:S02]  /*e6a0*/  LOP3.LUT R12, R12, 0xffff, RZ, 0xc0, !PT ;  /* 0x0000ffff0c0c7812 */ /* 0x002fe400078ec0ff */
[----:B------:R-:W-:Y:S02]  /*e6b0*/  @!P2 FSEL R21, R21, -127, P6 ;  /* 0xc2fe00001515a808 */ /* 0x000fe40003000000 */
[----:B------:R-:W-:-:S02]  /*e6c0*/  FSETP.GEU.AND P2, PT, R36, 127, PT ;  /* 0x42fe00002400780b */ /* 0x000fc40003f4e000 */
[----:B------:R-:W-:Y:S01]  /*e6d0*/  @P3 SEL R12, R12, 0x7f, P5 ;  /* 0x0000007f0c0c3807 */ /* 0x000fe20002800000 */
[----:B------:R-:W1:Y:S01]  /*e6e0*/  FRND R7, R7 ;  /* 0x0000000700077307 */ /* 0x000e620000201000 */
[C---:B------:R-:W-:Y:S02]  /*e6f0*/  FSETP.NAN.AND P6, PT, R23.reuse, R23, PT ;  /* 0x000000171700720b */ /* 0x040fe40003fc8000 */
[----:B------:R-:W-:Y:S02]  /*e700*/  FSETP.GT.AND P3, PT, R4, -127, PT ;  /* 0xc2fe00000400780b */ /* 0x000fe40003f64000 */
[----:B------:R-:W-:Y:S02]  /*e710*/  @!P4 FSEL R23, R23, -127, P6 ;  /* 0xc2fe00001717c808 */ /* 0x000fe40003000000 */
[----:B------:R-:W-:Y:S01]  /*e720*/  FSETP.NAN.AND P5, PT, R36, R36, PT ;  /* 0x000000242400720b */ /* 0x000fe20003fa8000 */
[----:B------:R-:W4:Y:S01]  /*e730*/  F2I.S16.TRUNC.NTZ R8, R11 ;  /* 0x0000000b00087305 */ /* 0x000f22000020e900 */
[----:B------:R-:W-:-:S02]  /*e740*/  FSETP.GEU.AND P4, PT, R24, 127, PT ;  /* 0x42fe00001800780b */ /* 0x000fc40003f8e000 */
[----:B------:R-:W-:Y:S02]  /*e750*/  LOP3.LUT R9, R30, 0xffff, RZ, 0xc0, !PT ;  /* 0x0000ffff1e097812 */ /* 0x000fe400078ec0ff */
[C---:B------:R-:W-:Y:S02]  /*e760*/  FSETP.NAN.AND P6, PT, R4.reuse, R4, PT ;  /* 0x000000040400720b */ /* 0x040fe40003fc8000 */
[----:B------:R-:W-:Y:S01]  /*e770*/  @P2 SEL R9, R9, 0x7f, P5 ;  /* 0x0000007f09092807 */ /* 0x000fe20002800000 */
[----:B------:R-:W-:Y:S01]  /*e780*/  F2I.S16.TRUNC.NTZ R38, R21 ;  /* 0x0000001500267305 */ /* 0x000fe2000020e900 */
[----:B--2---:R-:W-:Y:S02]  /*e790*/  FSETP.GT.AND P2, PT, R5, -127, PT ;  /* 0xc2fe00000500780b */ /* 0x004fe40003f44000 */
[----:B------:R-:W-:Y:S02]  /*e7a0*/  @!P3 FSEL R4, R4, -127, P6 ;  /* 0xc2fe00000404b808 */ /* 0x000fe40003000000 */
[----:B------:R-:W-:-:S02]  /*e7b0*/  FSETP.NAN.AND P5, PT, R24, R24, PT ;  /* 0x000000181800720b */ /* 0x000fc40003fa8000 */
[----:B0-----:R-:W-:Y:S01]  /*e7c0*/  LOP3.LUT R43, R34, 0xffff, RZ, 0xc0, !PT ;  /* 0x0000ffff222b7812 */ /* 0x001fe200078ec0ff */
[----:B------:R-:W-:Y:S01]  /*e7d0*/  F2I.S16.TRUNC.NTZ R30, R23 ;  /* 0x00000017001e7305 */ /* 0x000fe2000020e900 */
[----:B------:R-:W-:Y:S02]  /*e7e0*/  FSETP.GEU.AND P3, PT, R37, 127, PT ;  /* 0x42fe00002500780b */ /* 0x000fe40003f6e000 */
[----:B------:R-:W-:Y:S02]  /*e7f0*/  @P4 SEL R43, R43, 0x7f, P5 ;  /* 0x0000007f2b2b4807 */ /* 0x000fe40002800000 */
[----:B------:R-:W-:Y:S02]  /*e800*/  FSETP.NAN.AND P6, PT, R5, R5, PT ;  /* 0x000000050500720b */ /* 0x000fe40003fc8000 */
[----:B------:R-:W-:Y:S02]  /*e810*/  FSETP.GT.AND P4, PT, R3, -127, PT ;  /* 0xc2fe00000300780b */ /* 0x000fe40003f84000 */
[----:B------:R-:W-:-:S02]  /*e820*/  FSETP.NAN.AND P5, PT, R37, R37, PT ;  /* 0x000000252500720b */ /* 0x000fc40003fa8000 */
[----:B------:R-:W-:Y:S02]  /*e830*/  @!P2 FSEL R5, R5, -127, P6 ;  /* 0xc2fe00000505a808 */ /* 0x000fe40003000000 */
[----:B---3--:R-:W-:Y:S02]  /*e840*/  LOP3.LUT R24, R35, 0xffff, RZ, 0xc0, !PT ;  /* 0x0000ffff23187812 */ /* 0x008fe400078ec0ff */
[----:B------:R-:W-:Y:S02]  /*e850*/  FSETP.GEU.AND P2, PT, R11, 127, PT ;  /* 0x42fe00000b00780b */ /* 0x000fe40003f4e000 */
[----:B------:R-:W-:Y:S02]  /*e860*/  PRMT R39, R39, 0x3340, R20 ;  /* 0x0000334027277816 */ /* 0x000fe40000000014 */
[----:B------:R-:W0:Y:S01]  /*e870*/  F2I.S16.TRUNC.NTZ R20, R4 ;  /* 0x0000000400147305 */ /* 0x000e22000020e900 */
[----:B------:R-:W-:Y:S02]  /*e880*/  @P3 SEL R24, R24, 0x7f, P5 ;  /* 0x0000007f18183807 */ /* 0x000fe40002800000 */
[----:B------:R-:W-:-:S02]  /*e890*/  FSETP.NAN.AND P6, PT, R3, R3, PT ;  /* 0x000000030300720b */ /* 0x000fc40003fc8000 */
[----:B-1----:R-:W-:Y:S02]  /*e8a0*/  FSETP.GT.AND P3, PT, R7, -127, PT ;  /* 0xc2fe00000700780b */ /* 0x002fe40003f64000 */
[----:B------:R-:W-:Y:S02]  /*e8b0*/  FSETP.NAN.AND P5, PT, R11, R11, PT ;  /* 0x0000000b0b00720b */ /* 0x000fe40003fa8000 */
[----:B------:R-:W1:Y:S01]  /*e8c0*/  F2I.S16.TRUNC.NTZ R11, R5 ;  /* 0x00000005000b7305 */ /* 0x000e62000020e900 */
[----:B------:R-:W-:Y:S02]  /*e8d0*/  @!P4 FSEL R3, R3, -127, P6 ;  /* 0xc2fe00000303c808 */ /* 0x000fe40003000000 */
[----:B------:R-:W-:Y:S02]  /*e8e0*/  FSETP.GEU.AND P4, PT, R4, 127, PT ;  /* 0x42fe00000400780b */ /* 0x000fe40003f8e000 */
[----:B----4-:R-:W-:Y:S02]  /*e8f0*/  LOP3.LUT R8, R8, 0xffff, RZ, 0xc0, !PT ;  /* 0x0000ffff08087812 */ /* 0x010fe400078ec0ff */
[----:B------:R-:W-:-:S02]  /*e900*/  FSETP.NAN.AND P6, PT, R7, R7, PT ;  /* 0x000000070700720b */ /* 0x000fc40003fc8000 */
[----:B------:R-:W-:Y:S02]  /*e910*/  @P2 SEL R8, R8, 0x7f, P5 ;  /* 0x0000007f08082807 */ /* 0x000fe40002800000 */
[----:B------:R-:W-:Y:S02]  /*e920*/  FSETP.GEU.AND P2, PT, R5, 127, PT ;  /* 0x42fe00000500780b */ /* 0x000fe40003f4e000 */
[----:B------:R-:W-:Y:S02]  /*e930*/  @!P3 FSEL R7, R7, -127, P6 ;  /* 0xc2fe00000707b808 */ /* 0x000fe40003000000 */
[----:B------:R-:W-:Y:S02]  /*e940*/  FSETP.NAN.AND P5, PT, R4, R4, PT ;  /* 0x000000040400720b */ /* 0x000fe40003fa8000 */
[----:B0-----:R-:W-:Y:S01]  /*e950*/  LOP3.LUT R20, R20, 0xffff, RZ, 0xc0, !PT ;  /* 0x0000ffff14147812 */ /* 0x001fe200078ec0ff */
[----:B------:R-:W0:Y:S01]  /*e960*/  F2I.S16.TRUNC.NTZ R4, R3 ;  /* 0x0000000300047305 */ /* 0x000e22000020e900 */
[----:B------:R-:W-:-:S02]  /*e970*/  FSETP.GEU.AND P3, PT, R21, 127, PT ;  /* 0x42fe00001500780b */ /* 0x000fc40003f6e000 */
[----:B------:R-:W-:Y:S02]  /*e980*/  FSETP.NAN.AND P6, PT, R5, R5, PT ;  /* 0x000000050500720b */ /* 0x000fe40003fc8000 */
[----:B------:R-:W-:Y:S02]  /*e990*/  @P4 SEL R20, R20, 0x7f, P5 ;  /* 0x0000007f14144807 */ /* 0x000fe40002800000 */
[----:B------:R-:W-:Y:S01]  /*e9a0*/  FSETP.GEU.AND P4, PT, R23, 127, PT ;  /* 0x42fe00001700780b */ /* 0x000fe20003f8e000 */
[----:B------:R-:W2:Y:S01]  /*e9b0*/  F2I.S16.TRUNC.NTZ R5, R7 ;  /* 0x0000000700057305 */ /* 0x000ea2000020e900 */
[----:B-1----:R-:W-:Y:S02]  /*e9c0*/  LOP3.LUT R11, R11, 0xffff, RZ, 0xc0, !PT ;  /* 0x0000ffff0b0b7812 */ /* 0x002fe400078ec0ff */
[----:B------:R-:W-:Y:S02]  /*e9d0*/  PRMT R14, R17, 0x3340, R14 ;  /* 0x00003340110e7816 */ /* 0x000fe4000000000e */
[----:B------:R-:W-:-:S02]  /*e9e0*/  FSETP.NAN.AND P5, PT, R21, R21, PT ;  /* 0x000000151500720b */ /* 0x000fc40003fa8000 */
[----:B------:R-:W-:Y:S02]  /*e9f0*/  LOP3.LUT R17, R38, 0xffff, RZ, 0xc0, !PT ;  /* 0x0000ffff26117812 */ /* 0x000fe400078ec0ff */
[----:B------:R-:W-:Y:S02]  /*ea00*/  @P2 SEL R11, R11, 0x7f, P6 ;  /* 0x0000007f0b0b2807 */ /* 0x000fe40003000000 */
[----:B------:R-:W-:Y:S02]  /*ea10*/  FSETP.GEU.AND P2, PT, R3, 127, PT ;  /* 0x42fe00000300780b */ /* 0x000fe40003f4e000 */
[----:B------:R-:W-:Y:S02]  /*ea20*/  FSETP.GEU.AND P6, PT, R7, 127, PT ;  /* 0x42fe00000700780b */ /* 0x000fe40003fce000 */
[----:B------:R-:W-:Y:S02]  /*ea30*/  @P3 SEL R17, R17, 0x7f, P5 ;  /* 0x0000007f11113807 */ /* 0x000fe40002800000 */
[----:B------:R-:W-:-:S02]  /*ea40*/  FSETP.NAN.AND P5, PT, R23, R23, PT ;  /* 0x000000171700720b */ /* 0x000fc40003fa8000 */
[----:B------:R-:W-:Y:S02]  /*ea50*/  LOP3.LUT R30, R30, 0xffff, RZ, 0xc0, !PT ;  /* 0x0000ffff1e1e7812 */ /* 0x000fe400078ec0ff */
[----:B------:R-:W-:Y:S02]  /*ea60*/  FSETP.NAN.AND P3, PT, R3, R3, PT ;  /* 0x000000030300720b */ /* 0x000fe40003f68000 */
[----:B------:R-:W-:Y:S02]  /*ea70*/  @P4 SEL R30, R30, 0x7f, P5 ;  /* 0x0000007f1e1e4807 */ /* 0x000fe40002800000 */
[----:B------:R-:W-:Y:S02]  /*ea80*/  FSETP.NAN.AND P4, PT, R7, R7, PT ;  /* 0x000000070700720b */ /* 0x000fe40003f88000 */
[----:B0-----:R-:W-:Y:S02]  /*ea90*/  LOP3.LUT R4, R4, 0xffff, RZ, 0xc0, !PT ;  /* 0x0000ffff04047812 */ /* 0x001fe400078ec0ff */
[----:B--2---:R-:W-:-:S02]  /*eaa0*/  LOP3.LUT R5, R5, 0xffff, RZ, 0xc0, !PT ;  /* 0x0000ffff05057812 */ /* 0x004fc400078ec0ff */
[----:B------:R-:W-:Y:S02]  /*eab0*/  PRMT R33, R33, 0x3340, R6 ;  /* 0x0000334021217816 */ /* 0x000fe40000000006 */
[----:B------:R-:W-:Y:S02]  /*eac0*/  PRMT R2, R15, 0x3340, R2 ;  /* 0x000033400f027816 */ /* 0x000fe40000000002 */
[----:B------:R-:W-:Y:S02]  /*ead0*/  @P2 SEL R4, R4, 0x7f, P3 ;  /* 0x0000007f04042807 */ /* 0x000fe40001800000 */
[----:B------:R-:W-:Y:S02]  /*eae0*/  @P6 SEL R5, R5, 0x7f, P4 ;  /* 0x0000007f05056807 */ /* 0x000fe40002000000 */
[----:B------:R-:W-:Y:S02]  /*eaf0*/  PRMT R11, R24, 0x3340, R11 ;  /* 0x00003340180b7816 */ /* 0x000fe4000000000b */
[----:B------:R-:W-:-:S02]  /*eb00*/  PRMT R10, R27, 0x3340, R10 ;  /* 0x000033401b0a7816 */ /* 0x000fc4000000000a */
[----:B------:R-:W-:Y:S02]  /*eb10*/  PRMT R24, R33, 0x5410, R2 ;  /* 0x0000541021187816 */ /* 0x000fe40000000002 */
[----:B------:R-:W-:Y:S02]  /*eb20*/  PRMT R41, R41, 0x3340, R16 ;  /* 0x0000334029297816 */ /* 0x000fe40000000010 */
[----:B------:R-:W-:Y:S02]  /*eb30*/  PRMT R18, R29, 0x3340, R18 ;  /* 0x000033401d127816 */ /* 0x000fe40000000012 */
[----:B------:R-:W-:Y:S02]  /*eb40*/  PRMT R19, R26, 0x3340, R19 ;  /* 0x000033401a137816 */ /* 0x000fe40000000013 */
[----:B------:R-:W-:Y:S02]  /*eb50*/  PRMT R13, R32, 0x3340, R13 ;  /* 0x00003340200d7816 */ /* 0x000fe4000000000d */
[----:B------:R-:W-:-:S02]  /*eb60*/  PRMT R28, R31, 0x3340, R28 ;  /* 0x000033401f1c7816 */ /* 0x000fc4000000001c */
[----:B------:R-:W-:Y:S02]  /*eb70*/  PRMT R17, R17, 0x3340, R4 ;  /* 0x0000334011117816 */ /* 0x000fe40000000004 */
[----:B------:R-:W-:Y:S02]  /*eb80*/  PRMT R30, R30, 0x3340, R5 ;  /* 0x000033401e1e7816 */ /* 0x000fe40000000005 */
[----:B------:R-:W-:Y:S02]  /*eb90*/  SHF.R.S32.HI R3, RZ, 0x1f, R40 ;  /* 0x0000001fff037819 */ /* 0x000fe40000011428 */
[----:B------:R-:W-:Y:S02]  /*eba0*/  IADD3 R2, P2, R40, c[0x0][0x1c0], RZ ;  /* 0x0000700028027a10 */ /* 0x000fe40007f5e0ff */
[----:B------:R-:W-:Y:S02]  /*ebb0*/  PRMT R25, R25, 0x3340, R12 ;  /* 0x0000334019197816 */ /* 0x000fe4000000000c */
[----:B------:R-:W-:-:S02]  /*ebc0*/  PRMT R8, R9, 0x3340, R8 ;  /* 0x0000334009087816 */ /* 0x000fc40000000008 */
[----:B------:R-:W-:Y:S02]  /*ebd0*/  PRMT R20, R43, 0x3340, R20 ;  /* 0x000033402b147816 */ /* 0x000fe40000000014 */
[----:B------:R-:W-:Y:S02]  /*ebe0*/  SHF.R.S32.HI R5, RZ, 0x1f, R42 ;  /* 0x0000001fff057819 */ /* 0x000fe4000001142a */
[----:B------:R-:W-:Y:S02]  /*ebf0*/  IADD3 R4, P3, R42, c[0x0][0x1c0], RZ ;  /* 0x000070002a047a10 */ /* 0x000fe40007f7e0ff */
[----:B------:R-:W-:Y:S02]  /*ec00*/  PRMT R36, R39, 0x5410, R10 ;  /* 0x0000541027247816 */ /* 0x000fe4000000000a */
[----:B------:R-:W-:Y:S02]  /*ec10*/  PRMT R37, R41, 0x5410, R14 ;  /* 0x0000541029257816 */ /* 0x000fe4000000000e */
[----:B------:R-:W-:-:S02]  /*ec20*/  PRMT R38, R18, 0x5410, R19 ;  /* 0x0000541012267816 */ /* 0x000fc40000000013 */
[----:B------:R-:W-:Y:S02]  /*ec30*/  PRMT R39, R13, 0x5410, R28 ;  /* 0x000054100d277816 */ /* 0x000fe4000000001c */
[----:B------:R-:W-:Y:S02]  /*ec40*/  IADD3.X R3, R3, c[0x0][0x1c4], RZ, P2, !PT ;  /* 0x0000710003037a10 */ /* 0x000fe400017fe4ff */
[----:B------:R-:W-:Y:S01]  /*ec50*/  PRMT R25, R25, 0x5410, R8 ;  /* 0x0000541019197816 */ /* 0x000fe20000000008 */
[----:B------:R-:W-:Y:S01]  /*ec60*/  IMAD.MOV.U32 R8, RZ, RZ, 0x800 ;  /* 0x00000800ff087424 */ /* 0x000fe200078e00ff */
[----:B------:R-:W-:Y:S01]  /*ec70*/  PRMT R26, R20, 0x5410, R11 ;  /* 0x00005410141a7816 */ /* 0x000fe2000000000b */
[----:B------:R0:W-:Y:S01]  /*ec80*/  @P1 STG.E.128 [R2.64], R36 ;  /* 0x0000002402001986 */ /* 0x0001e2000c101d0c */
[----:B------:R-:W-:Y:S02]  /*ec90*/  IADD3.X R5, R5, c[0x0][0x1c4], RZ, P3, !PT ;  /* 0x0000710005057a10 */ /* 0x000fe40001ffe4ff */
[----:B------:R-:W-:-:S05]  /*eca0*/  PRMT R27, R17, 0x5410, R30 ;  /* 0x00005410111b7816 */ /* 0x000fca000000001e */
[----:B------:R0:W-:Y:S01]  /*ecb0*/  @P0 STG.E.128 [R4.64], R24 ;  /* 0x0000001804000986 */ /* 0x0001e2000c101d0c */
[----:B------:R-:W-:Y:S01]  /*ecc0*/  PLOP3.LUT P0, PT, PT, PT, UP0, 0x80, 0x0 ;  /* 0x000000000000781c */ /* 0x000fe20003f0f008 */
[----:B------:R-:W-:-:S12]  /*ecd0*/  UPLOP3.LUT UP0, UPT, UPT, UPT, UPT, 0x40, 0x0 ;  /* 0x000000000000789c */ /* 0x000fd80003f0e870 */
[----:B------:R-:W-:Y:S01]  /*ece0*/  @!P0 CALL.REL.NOINC `(.L_x_5) ;  /* 0x0000001000008944 */ /* 0x000fe20003c00000 */
[----:B------:R-:W-:Y:S05]  /*ecf0*/  BRA `(.L_x_6) ;  /* 0xffffe4f000007947 */ /* 0x000fea000383ffff */
.L_x_5:
[----:B------:R-:W-:Y:S05]  /*ed00*/  EXIT ;  /* 0x000000000000794d */ /* 0x000fea0003800000 */
.L_x_7:
[----:B------:R-:W-:-:S00]  /*ed10*/  BRA `(.L_x_7) ;  /* 0xfffffff000007947 */ /* 0x000fc0000383ffff */
[----:B------:R-:W-:-:S00]  /*ed20*/  NOP ;  /* 0x0000000000007918 */ /* 0x000fc00000000000 */
        /* <DEDUP_REMOVED lines=13> */
.L_x_8:


//--------------------- .nv.global.init           --------------------------
	.section	.nv.global.init,"aw",@progbits
.nv.global.init:
	.type		_$_str,@object
	.size		_$_str,(.L_0 - _$_str)
_$_str:
        /*0000*/ 	.byte	0x5f, 0x5f, 0x43, 0x55, 0x44, 0x41, 0x5f, 0x46, 0x54, 0x5a, 0x00
.L_0:


//--------------------- .nv.shared.triton_red_fused__to_copy_add_amax_amin_clamp_mul_native_layer_norm_reciprocal_10 --------------------------
	.section	.nv.shared.triton_red_fused__to_copy_add_amax_amin_clamp_mul_native_layer_norm_reciprocal_10,"aw",@nobits
	.sectionflags	@""
	.align	16
